	.target	sm_90a

	.elftype	@"ET_EXEC"


//--------------------- .note.nv.tkinfo           --------------------------
	.section	.note.nv.tkinfo,"",@"SHT_NOTE"
	.sectionflags	@"SHF_NOTE_NV_TKINFO"
	.tkinfo
        /*0018*/ 	.word	0x00000002
        /*0030*/ 	.string	""
        /*0030*/ 	.string	"ptxas"
        /*0030*/ 	.string	"Cuda compilation tools, release 13.0, V13.0.88"
        /*0030*/ 	.string	"Build cuda_13.0.r13.0/compiler.36424714_0"
        /*0030*/ 	.string	"-arch sm_90a -m 64 "



//--------------------- .note.nv.cuinfo           --------------------------
	.section	.note.nv.cuinfo,"",@"SHT_NOTE"
	.sectionflags	@"SHF_NOTE_NV_CUINFO"
        /*0018*/ 	.short	0x0002
        /*001a*/ 	.short	0x005a
        /*001c*/ 	.short	0x0082
	.zero		2


//--------------------- .nv.info                  --------------------------
	.section	.nv.info,"",@"SHT_CUDA_INFO"
	.align	4


	//----- nvinfo : EIATTR_REGCOUNT
	.align		4
        /*0000*/ 	.byte	0x04, 0x2f
        /*0002*/ 	.short	(.L_12 - .L_11)
	.align		4
.L_11:
        /*0004*/ 	.word	index@(_ZN7cutlass13device_kernelINS_4gemm6kernel13GemmUniversalIN4cute5tupleIJiiiiEEENS1_10collective13CollectiveMmaINS1_37MainloopSm90TmaGmmaWarpSpecializedFP8ILi11ENS5_IJNS4_1CILi2EEENSA_ILi1EEESC_EEENS1_35KernelTmaWarpSpecializedCooperativeEEENS5_IJNSA_ILi256EEENSA_ILi384EEENSA_ILi32EEEEEENS_12float_e4m3_tENS5_IJlSC_lEEESK_SL_NS4_8TiledMMAINS4_8MMA_AtomIJNS4_4SM904GMMA31MMA_64x192x32_F32E4M3E4M3_SS_TNILNSP_7ScaleInE1ELSR_1EEEEEENS4_6LayoutISD_NS5_IJSC_NSA_ILi0EEESV_EEEEENS5_IJNS4_10UnderscoreESY_SY_EEEEENS4_13SM90_TMA_LOADENS4_14ComposedLayoutINS4_7SwizzleILi1ELi4ELi3EEENS4_18smem_ptr_flag_bitsILi8EEENSU_INS5_IJNSA_ILi8EEESI_EEENS5_IJSI_SC_EEEEEEEvNS4_8identityENS4_23SM90_TMA_LOAD_MULTICASTES1B_vS1C_EENS_8epilogue10collective6detail29Sm90TmaWarpSpecializedAdapterINS1G_15DefaultEpilogueISK_SL_SL_NS1F_6thread17LinearCombinationISK_Li1EffLNS1K_9ScaleType4KindE0ELNS_15FloatRoundStyleE2ESK_EENS1_15EpilogueDefaultEEEEEvvEEEEvNT_6ParamsE)
        /*0008*/ 	.word	0x000000a8


	//----- nvinfo : EIATTR_FRAME_SIZE
	.align		4
.L_12:
        /*000c*/ 	.byte	0x04, 0x11
        /*000e*/ 	.short	(.L_14 - .L_13)
	.align		4
.L_13:
        /*0010*/ 	.word	index@(_ZN7cutlass13device_kernelINS_4gemm6kernel13GemmUniversalIN4cute5tupleIJiiiiEEENS1_10collective13CollectiveMmaINS1_37MainloopSm90TmaGmmaWarpSpecializedFP8ILi11ENS5_IJNS4_1CILi2EEENSA_ILi1EEESC_EEENS1_35KernelTmaWarpSpecializedCooperativeEEENS5_IJNSA_ILi256EEENSA_ILi384EEENSA_ILi32EEEEEENS_12float_e4m3_tENS5_IJlSC_lEEESK_SL_NS4_8TiledMMAINS4_8MMA_AtomIJNS4_4SM904GMMA31MMA_64x192x32_F32E4M3E4M3_SS_TNILNSP_7ScaleInE1ELSR_1EEEEEENS4_6LayoutISD_NS5_IJSC_NSA_ILi0EEESV_EEEEENS5_IJNS4_10UnderscoreESY_SY_EEEEENS4_13SM90_TMA_LOADENS4_14ComposedLayoutINS4_7SwizzleILi1ELi4ELi3EEENS4_18smem_ptr_flag_bitsILi8EEENSU_INS5_IJNSA_ILi8EEESI_EEENS5_IJSI_SC_EEEEEEEvNS4_8identityENS4_23SM90_TMA_LOAD_MULTICASTES1B_vS1C_EENS_8epilogue10collective6detail29Sm90TmaWarpSpecializedAdapterINS1G_15DefaultEpilogueISK_SL_SL_NS1F_6thread17LinearCombinationISK_Li1EffLNS1K_9ScaleType4KindE0ELNS_15FloatRoundStyleE2ESK_EENS1_15EpilogueDefaultEEEEEvvEEEEvNT_6ParamsE)
        /*0014*/ 	.word	0x00000b78


	//----- nvinfo : EIATTR_MIN_STACK_SIZE
	.align		4
.L_14:
        /*0018*/ 	.byte	0x04, 0x12
        /*001a*/ 	.short	(.L_16 - .L_15)
	.align		4
.L_15:
        /*001c*/ 	.word	index@(_ZN7cutlass13device_kernelINS_4gemm6kernel13GemmUniversalIN4cute5tupleIJiiiiEEENS1_10collective13CollectiveMmaINS1_37MainloopSm90TmaGmmaWarpSpecializedFP8ILi11ENS5_IJNS4_1CILi2EEENSA_ILi1EEESC_EEENS1_35KernelTmaWarpSpecializedCooperativeEEENS5_IJNSA_ILi256EEENSA_ILi384EEENSA_ILi32EEEEEENS_12float_e4m3_tENS5_IJlSC_lEEESK_SL_NS4_8TiledMMAINS4_8MMA_AtomIJNS4_4SM904GMMA31MMA_64x192x32_F32E4M3E4M3_SS_TNILNSP_7ScaleInE1ELSR_1EEEEEENS4_6LayoutISD_NS5_IJSC_NSA_ILi0EEESV_EEEEENS5_IJNS4_10UnderscoreESY_SY_EEEEENS4_13SM90_TMA_LOADENS4_14ComposedLayoutINS4_7SwizzleILi1ELi4ELi3EEENS4_18smem_ptr_flag_bitsILi8EEENSU_INS5_IJNSA_ILi8EEESI_EEENS5_IJSI_SC_EEEEEEEvNS4_8identityENS4_23SM90_TMA_LOAD_MULTICASTES1B_vS1C_EENS_8epilogue10collective6detail29Sm90TmaWarpSpecializedAdapterINS1G_15DefaultEpilogueISK_SL_SL_NS1F_6thread17LinearCombinationISK_Li1EffLNS1K_9ScaleType4KindE0ELNS_15FloatRoundStyleE2ESK_EENS1_15EpilogueDefaultEEEEEvvEEEEvNT_6ParamsE)
        /*0020*/ 	.word	0x00000b78
.L_16:


//--------------------- .nv.compat                --------------------------
	.section	.nv.compat,"",@"SHT_CUDA_COMPAT_INFO"
	.align	4
        /*0000*/ 	.byte	0x02, 0x09, 0x01, 0x00, 0x02, 0x02, 0x04, 0x00, 0x02, 0x05, 0x05, 0x00, 0x03, 0x07, 0x01, 0x01
        /*0010*/ 	.byte	0x02, 0x03, 0x01, 0x00, 0x02, 0x06, 0x01, 0x00, 0x04, 0x0b, 0x08, 0x00, 0x00, 0x00, 0x00, 0x00
        /*0020*/ 	.byte	0x00, 0x00, 0x00, 0x00


//--------------------- .nv.info._ZN7cutlass13device_kernelINS_4gemm6kernel13GemmUniversalIN4cute5tupleIJiiiiEEENS1_10collective13CollectiveMmaINS1_37MainloopSm90TmaGmmaWarpSpecializedFP8ILi11ENS5_IJNS4_1CILi2EEENSA_ILi1EEESC_EEENS1_35KernelTmaWarpSpecializedCooperativeEEENS5_IJNSA_ILi256EEENSA_ILi384EEENSA_ILi32EEEEEENS_12float_e4m3_tENS5_IJlSC_lEEESK_SL_NS4_8TiledMMAINS4_8MMA_AtomIJNS4_4SM904GMMA31MMA_64x192x32_F32E4M3E4M3_SS_TNILNSP_7ScaleInE1ELSR_1EEEEEENS4_6LayoutISD_NS5_IJSC_NSA_ILi0EEESV_EEEEENS5_IJNS4_10UnderscoreESY_SY_EEEEENS4_13SM90_TMA_LOADENS4_14ComposedLayoutINS4_7SwizzleILi1ELi4ELi3EEENS4_18smem_ptr_flag_bitsILi8EEENSU_INS5_IJNSA_ILi8EEESI_EEENS5_IJSI_SC_EEEEEEEvNS4_8identityENS4_23SM90_TMA_LOAD_MULTICASTES1B_vS1C_EENS_8epilogue10collective6detail29Sm90TmaWarpSpecializedAdapterINS1G_15DefaultEpilogueISK_SL_SL_NS1F_6thread17LinearCombinationISK_Li1EffLNS1K_9ScaleType4KindE0ELNS_15FloatRoundStyleE2ESK_EENS1_15EpilogueDefaultEEEEEvvEEEEvNT_6ParamsE --------------------------
	.section	.nv.info._ZN7cutlass13device_kernelINS_4gemm6kernel13GemmUniversalIN4cute5tupleIJiiiiEEENS1_10collective13CollectiveMmaINS1_37MainloopSm90TmaGmmaWarpSpecializedFP8ILi11ENS5_IJNS4_1CILi2EEENSA_ILi1EEESC_EEENS1_35KernelTmaWarpSpecializedCooperativeEEENS5_IJNSA_ILi256EEENSA_ILi384EEENSA_ILi32EEEEEENS_12float_e4m3_tENS5_IJlSC_lEEESK_SL_NS4_8TiledMMAINS4_8MMA_AtomIJNS4_4SM904GMMA31MMA_64x192x32_F32E4M3E4M3_SS_TNILNSP_7ScaleInE1ELSR_1EEEEEENS4_6LayoutISD_NS5_IJSC_NSA_ILi0EEESV_EEEEENS5_IJNS4_10UnderscoreESY_SY_EEEEENS4_13SM90_TMA_LOADENS4_14ComposedLayoutINS4_7SwizzleILi1ELi4ELi3EEENS4_18smem_ptr_flag_bitsILi8EEENSU_INS5_IJNSA_ILi8EEESI_EEENS5_IJSI_SC_EEEEEEEvNS4_8identityENS4_23SM90_TMA_LOAD_MULTICASTES1B_vS1C_EENS_8epilogue10collective6detail29Sm90TmaWarpSpecializedAdapterINS1G_15DefaultEpilogueISK_SL_SL_NS1F_6thread17LinearCombinationISK_Li1EffLNS1K_9ScaleType4KindE0ELNS_15FloatRoundStyleE2ESK_EENS1_15EpilogueDefaultEEEEEvvEEEEvNT_6ParamsE,"",@"SHT_CUDA_INFO"
	.sectionflags	@""
	.align	4


	//----- nvinfo : EIATTR_CUDA_API_VERSION
	.align		4
        /*0000*/ 	.byte	0x04, 0x37
        /*0002*/ 	.short	(.L_18 - .L_17)
.L_17:
        /*0004*/ 	.word	0x00000082


	//----- nvinfo : EIATTR_KPARAM_INFO
	.align		4
.L_18:
        /*0008*/ 	.byte	0x04, 0x17
        /*000a*/ 	.short	(.L_20 - .L_19)
.L_19:
        /*000c*/ 	.word	0x00000000
        /*0010*/ 	.short	0x0000
        /*0012*/ 	.short	0x0070
        /*0014*/ 	.byte	0x00, 0xf0, 0x01, 0x10


	//----- nvinfo : EIATTR_SPARSE_MMA_MASK
	.align		4
.L_20:
        /*0018*/ 	.byte	0x03, 0x50
        /*001a*/ 	.short	0x0000


	//----- nvinfo : EIATTR_MAXREG_COUNT
	.align		4
        /*001c*/ 	.byte	0x03, 0x1b
        /*001e*/ 	.short	0x00a8


	//----- nvinfo : EIATTR_NUM_BARRIERS
	.align		4
        /*0020*/ 	.byte	0x02, 0x4c
        /*0022*/ 	.byte	0x01
	.zero		1


	//----- nvinfo : EIATTR_ANNOTATIONS
	.align		4
        /*0024*/ 	.byte	0x04, 0x55
        /*0026*/ 	.short	(.L_22 - .L_21)


	//   ....[0]....
.L_21:
        /*0028*/ 	.word	0x00000001
        /*002c*/ 	.byte	0x40, 0x08, 0x00, 0x00, 0x01, 0x00, 0x00, 0x00, 0x10, 0x09, 0x00, 0x00, 0x01, 0x00, 0x00, 0x00
        /* <DEDUP_REMOVED lines=2365> */
        /*940c*/ 	.byte	0xb0, 0x58, 0x03, 0x00


	//----- nvinfo : EIATTR_MERCURY_ISA_VERSION
	.align		4
.L_22:
        /*9410*/ 	.byte	0x03, 0x5f
        /*9412*/ 	.short	0x0101


	//----- nvinfo : EIATTR_INT_WARP_WIDE_INSTR_OFFSETS
	.align		4
        /*9414*/ 	.byte	0x04, 0x31
        /*9416*/ 	.short	(.L_24 - .L_23)


	//   ....[0]....
.L_23:
        /*9418*/ 	.word	0x00000660


	//   ....[1]....
        /*941c*/ 	.word	0x00000680


	//   ....[2]....
        /*9420*/ 	.word	0x000007e0


	//----- nvinfo : EIATTR_COOP_GROUP_MASK_REGIDS
	.align		4
.L_24:
        /*9424*/ 	.byte	0x04, 0x29
        /*9426*/ 	.short	(.L_26 - .L_25)


	//   ....[0]....
.L_25:
        /*9428*/ 	.word	0xffffffff


	//   ....[1]....
        /*942c*/ 	.word	0xffffffff


	//   ....[2]....
        /*9430*/ 	.word	0xffffffff


	//   ....[3]....
        /*9434*/ 	.word	0xffffffff


	//   ....[4]....
        /*9438*/ 	.word	0xffffffff


	//   ....[5]....
        /*943c*/ 	.word	0xffffffff


	//----- nvinfo : EIATTR_COOP_GROUP_INSTR_OFFSETS
	.align		4
.L_26:
        /*9440*/ 	.byte	0x04, 0x28
        /*9442*/ 	.short	(.L_28 - .L_27)


	//   ....[0]....
.L_27:
        /*9444*/ 	.word	0x00000070


	//   ....[1]....
        /*9448*/ 	.word	0x00000080


	//   ....[2]....
        /*944c*/ 	.word	0x000001a0


	//   ....[3]....
        /*9450*/ 	.word	0x000004d0


	//   ....[4]....
        /*9454*/ 	.word	0x00000950


	//   ....[5]....
        /*9458*/ 	.word	0x00003ab0


	//----- nvinfo : EIATTR_REG_RECONFIG
	.align		4
.L_28:
        /*945c*/ 	.byte	0x01, 0x54
	.zero		2


	//----- nvinfo : EIATTR_MBARRIER_INSTR_OFFSETS
	.align		4
        /*9460*/ 	.byte	0x04, 0x39
        /*9462*/ 	.short	(.L_30 - .L_29)


	//   ....[0]....
.L_29:
        /*9464*/ 	.word	0x00000340
        /*9468*/ 	.word	0x000000ff
        /*946c*/ 	.word	0x00000000
        /*9470*/ 	.short	0x0100
        /*9472*/ 	.byte	0x09
	.zero		1


	//   ....[1]....
        /*9474*/ 	.word	0x00000350
        /*9478*/ 	.word	0x000000ff
        /*947c*/ 	.word	0x00000058
        /*9480*/ 	.short	0x0100
        /*9482*/ 	.byte	0x09
	.zero		1


	//   ....[2]....
        /*9484*/ 	.word	0x00000360
        /*9488*/ 	.word	0x000000ff
        /*948c*/ 	.word	0x00000008
        /*9490*/ 	.short	0x0100
        /*9492*/ 	.byte	0x09
	.zero		1


	//   ....[3]....
        /*9494*/ 	.word	0x00000370
        /*9498*/ 	.word	0x000000ff
        /*949c*/ 	.word	0x00000060
        /*94a0*/ 	.short	0x0100
        /*94a2*/ 	.byte	0x09
	.zero		1


	//   ....[4]....
        /*94a4*/ 	.word	0x00000380
        /*94a8*/ 	.word	0x000000ff
        /*94ac*/ 	.word	0x00000010
        /*94b0*/ 	.short	0x0100
        /*94b2*/ 	.byte	0x09
	.zero		1


	//   ....[5]....
        /*94b4*/ 	.word	0x00000390
        /*94b8*/ 	.word	0x000000ff
        /*94bc*/ 	.word	0x00000068
        /*94c0*/ 	.short	0x0100
        /*94c2*/ 	.byte	0x09
	.zero		1


	//   ....[6]....
        /*94c4*/ 	.word	0x000003a0
        /*94c8*/ 	.word	0x000000ff
        /*94cc*/ 	.word	0x00000018
        /*94d0*/ 	.short	0x0100
        /*94d2*/ 	.byte	0x09
	.zero		1


	//   ....[7]....
        /*94d4*/ 	.word	0x000003b0
        /*94d8*/ 	.word	0x000000ff
        /*94dc*/ 	.word	0x00000070
        /*94e0*/ 	.short	0x0100
        /*94e2*/ 	.byte	0x09
	.zero		1


	//   ....[8]....
        /*94e4*/ 	.word	0x000003c0
        /*94e8*/ 	.word	0x000000ff
        /*94ec*/ 	.word	0x00000020
        /*94f0*/ 	.short	0x0100
        /*94f2*/ 	.byte	0x09
	.zero		1


	//   ....[9]....
        /*94f4*/ 	.word	0x000003d0
        /*94f8*/ 	.word	0x000000ff
        /*94fc*/ 	.word	0x00000078
        /*9500*/ 	.short	0x0100
        /*9502*/ 	.byte	0x09
	.zero		1


	//   ....[10]....
        /*9504*/ 	.word	0x000003e0
        /*9508*/ 	.word	0x000000ff
        /*950c*/ 	.word	0x00000028
        /*9510*/ 	.short	0x0100
        /*9512*/ 	.byte	0x09
	.zero		1


	//   ....[11]....
        /*9514*/ 	.word	0x000003f0
        /*9518*/ 	.word	0x000000ff
        /*951c*/ 	.word	0x00000080
        /*9520*/ 	.short	0x0100
        /*9522*/ 	.byte	0x09
	.zero		1


	//   ....[12]....
        /*9524*/ 	.word	0x00000400
        /*9528*/ 	.word	0x000000ff
        /*952c*/ 	.word	0x00000030
        /*9530*/ 	.short	0x0100
        /*9532*/ 	.byte	0x09
	.zero		1


	//   ....[13]....
        /*9534*/ 	.word	0x00000410
        /*9538*/ 	.word	0x000000ff
        /*953c*/ 	.word	0x00000088
        /*9540*/ 	.short	0x0100
        /*9542*/ 	.byte	0x09
	.zero		1


	//   ....[14]....
        /*9544*/ 	.word	0x00000420
        /*9548*/ 	.word	0x000000ff
        /*954c*/ 	.word	0x00000038
        /*9550*/ 	.short	0x0100
        /*9552*/ 	.byte	0x09
	.zero		1


	//   ....[15]....
        /*9554*/ 	.word	0x00000430
        /*9558*/ 	.word	0x000000ff
        /*955c*/ 	.word	0x00000090
        /*9560*/ 	.short	0x0100
        /*9562*/ 	.byte	0x09
	.zero		1


	//   ....[16]....
        /*9564*/ 	.word	0x00000440
        /*9568*/ 	.word	0x000000ff
        /*956c*/ 	.word	0x00000040
        /*9570*/ 	.short	0x0100
        /*9572*/ 	.byte	0x09
	.zero		1


	//   ....[17]....
        /*9574*/ 	.word	0x00000450
        /*9578*/ 	.word	0x000000ff
        /*957c*/ 	.word	0x00000098
        /*9580*/ 	.short	0x0100
        /*9582*/ 	.byte	0x09
	.zero		1


	//   ....[18]....
        /*9584*/ 	.word	0x00000460
        /*9588*/ 	.word	0x000000ff
        /*958c*/ 	.word	0x00000048
        /*9590*/ 	.short	0x0100
        /*9592*/ 	.byte	0x09
	.zero		1


	//   ....[19]....
        /*9594*/ 	.word	0x00000470
        /*9598*/ 	.word	0x000000ff
        /*959c*/ 	.word	0x000000a0
        /*95a0*/ 	.short	0x0100
        /*95a2*/ 	.byte	0x09
	.zero		1


	//   ....[20]....
        /*95a4*/ 	.word	0x00000480
        /*95a8*/ 	.word	0x000000ff
        /*95ac*/ 	.word	0x00000050
        /*95b0*/ 	.short	0x0100
        /*95b2*/ 	.byte	0x09
	.zero		1


	//   ....[21]....
        /*95b4*/ 	.word	0x00000490
        /*95b8*/ 	.word	0x000000ff
        /*95bc*/ 	.word	0x000000a8
        /*95c0*/ 	.short	0x0100
        /*95c2*/ 	.byte	0x09
	.zero		1


	//   ....[22]....
        /*95c4*/ 	.word	0x00000870
        /*95c8*/ 	.word	0x000000ff
        /*95cc*/ 	.word	0x000000c0
        /*95d0*/ 	.short	0x0100
        /*95d2*/ 	.byte	0x06
	.zero		1


	//   ....[23]....
        /*95d4*/ 	.word	0x000008f0
        /*95d8*/ 	.word	0x000000ff
        /*95dc*/ 	.word	0x000000c8
        /*95e0*/ 	.short	0x0100
        /*95e2*/ 	.byte	0x06
	.zero		1


	//   ....[24]....
        /*95e4*/ 	.word	0x00003ea0
        /*95e8*/ 	.word	0x000000ff
        /*95ec*/ 	.word	0x00000000
        /*95f0*/ 	.short	0x010a
        /*95f2*/ 	.byte	0x07
	.zero		1


	//   ....[25]....
        /*95f4*/ 	.word	0x00003f00
        /*95f8*/ 	.word	0x000000ff
        /*95fc*/ 	.word	0x00000000
        /*9600*/ 	.short	0x010a
        /*9602*/ 	.byte	0x07
	.zero		1


	//   ....[26]....
        /*9604*/ 	.word	0x0000a190
        /*9608*/ 	.word	0x000000ff
        /*960c*/ 	.word	0x00000000
        /*9610*/ 	.short	0x010a
        /*9612*/ 	.byte	0x09
	.zero		1


	//   ....[27]....
        /*9614*/ 	.word	0x0000a1d0
        /*9618*/ 	.word	0x000000ff
        /*961c*/ 	.word	0x00000000
        /*9620*/ 	.short	0x010a
        /*9622*/ 	.byte	0x09
	.zero		1


	//   ....[28]....
        /*9624*/ 	.word	0x00011390
        /*9628*/ 	.word	0x00000003
        /*962c*/ 	.word	0x00000000
        /*9630*/ 	.short	0x0101
        /*9632*/ 	.byte	0x3f
	.zero		1


	//   ....[29]....
        /*9634*/ 	.word	0x00016c50
        /*9638*/ 	.word	0x00000000
        /*963c*/ 	.word	0x00000000
        /*9640*/ 	.short	0x0101
        /*9642*/ 	.byte	0x3f
	.zero		1


	//   ....[30]....
        /*9644*/ 	.word	0x000346c0
        /*9648*/ 	.word	0x0000000d
        /*964c*/ 	.word	0x00000058
        /*9650*/ 	.short	0x010a
        /*9652*/ 	.byte	0x3f
	.zero		1


	//   ....[31]....
        /*9654*/ 	.word	0x00034a50
        /*9658*/ 	.word	0x00000002
        /*965c*/ 	.word	0x000000c8
        /*9660*/ 	.short	0x0101
        /*9662*/ 	.byte	0x3f
	.zero		1


	//   ....[32]....
        /*9664*/ 	.word	0x00035200
        /*9668*/ 	.word	0x00000003
        /*966c*/ 	.word	0x00000000
        /*9670*/ 	.short	0x010a
        /*9672*/ 	.byte	0x3f
	.zero		1


	//   ....[33]....
        /*9674*/ 	.word	0x00035290
        /*9678*/ 	.word	0x00000003
        /*967c*/ 	.word	0x00000000
        /*9680*/ 	.short	0x010a
        /*9682*/ 	.byte	0x3f
	.zero		1


	//   ....[34]....
        /*9684*/ 	.word	0x00035320
        /*9688*/ 	.word	0x00000003
        /*968c*/ 	.word	0x00000000
        /*9690*/ 	.short	0x010a
        /*9692*/ 	.byte	0x3f
	.zero		1


	//   ....[35]....
        /*9694*/ 	.word	0x000353b0
        /*9698*/ 	.word	0x00000003
        /*969c*/ 	.word	0x00000000
        /*96a0*/ 	.short	0x010a
        /*96a2*/ 	.byte	0x3f
	.zero		1


	//   ....[36]....
        /*96a4*/ 	.word	0x00035440
        /*96a8*/ 	.word	0x00000003
        /*96ac*/ 	.word	0x00000000
        /*96b0*/ 	.short	0x010a
        /*96b2*/ 	.byte	0x3f
	.zero		1


	//   ....[37]....
        /*96b4*/ 	.word	0x000354d0
        /*96b8*/ 	.word	0x00000003
        /*96bc*/ 	.word	0x00000000
        /*96c0*/ 	.short	0x010a
        /*96c2*/ 	.byte	0x3f
	.zero		1


	//   ....[38]....
        /*96c4*/ 	.word	0x00035560
        /*96c8*/ 	.word	0x00000003
        /*96cc*/ 	.word	0x00000000
        /*96d0*/ 	.short	0x010a
        /*96d2*/ 	.byte	0x3f
	.zero		1


	//   ....[39]....
        /*96d4*/ 	.word	0x000355f0
        /*96d8*/ 	.word	0x00000003
        /*96dc*/ 	.word	0x00000000
        /*96e0*/ 	.short	0x010a
        /*96e2*/ 	.byte	0x3f
	.zero		1


	//   ....[40]....
        /*96e4*/ 	.word	0x00035680
        /*96e8*/ 	.word	0x00000003
        /*96ec*/ 	.word	0x00000000
        /*96f0*/ 	.short	0x010a
        /*96f2*/ 	.byte	0x3f
	.zero		1


	//   ....[41]....
        /*96f4*/ 	.word	0x00035710
        /*96f8*/ 	.word	0x00000003
        /*96fc*/ 	.word	0x00000000
        /*9700*/ 	.short	0x010a
        /*9702*/ 	.byte	0x3f
	.zero		1


	//   ....[42]....
        /*9704*/ 	.word	0x000357a0
        /*9708*/ 	.word	0x00000003
        /*970c*/ 	.word	0x00000000
        /*9710*/ 	.short	0x010a
        /*9712*/ 	.byte	0x3f
	.zero		1


	//   ....[43]....
        /*9714*/ 	.word	0x00035810
        /*9718*/ 	.word	0x00000003
        /*971c*/ 	.word	0x00000000
        /*9720*/ 	.short	0x010a
        /*9722*/ 	.byte	0x3f
	.zero		1


	//   ....[44]....
        /*9724*/ 	.word	0x00035880
        /*9728*/ 	.word	0x00000000
        /*972c*/ 	.word	0x00000000
        /*9730*/ 	.short	0x010a
        /*9732*/ 	.byte	0x3f
	.zero		1


	//   ....[45]....
        /*9734*/ 	.word	0x00035960
        /*9738*/ 	.word	0x0000000d
        /*973c*/ 	.word	0x00000058
        /*9740*/ 	.short	0x010a
        /*9742*/ 	.byte	0x3f
	.zero		1


	//   ....[46]....
        /*9744*/ 	.word	0x00035a30
        /*9748*/ 	.word	0x00000003
        /*974c*/ 	.word	0x00000000
        /*9750*/ 	.short	0x010a
        /*9752*/ 	.byte	0x3f
	.zero		1


	//   ....[47]....
        /*9754*/ 	.word	0x00035a80
        /*9758*/ 	.word	0x00000003
        /*975c*/ 	.word	0x00000000
        /*9760*/ 	.short	0x010a
        /*9762*/ 	.byte	0x3f
	.zero		1


	//   ....[48]....
        /*9764*/ 	.word	0x00035ad0
        /*9768*/ 	.word	0x00000003
        /*976c*/ 	.word	0x00000000
        /*9770*/ 	.short	0x010a
        /*9772*/ 	.byte	0x3f
	.zero		1


	//   ....[49]....
        /*9774*/ 	.word	0x00035b20
        /*9778*/ 	.word	0x00000003
        /*977c*/ 	.word	0x00000000
        /*9780*/ 	.short	0x010a
        /*9782*/ 	.byte	0x3f
	.zero		1


	//   ....[50]....
        /*9784*/ 	.word	0x00035b70
        /*9788*/ 	.word	0x00000003
        /*978c*/ 	.word	0x00000000
        /*9790*/ 	.short	0x010a
        /*9792*/ 	.byte	0x3f
	.zero		1


	//   ....[51]....
        /*9794*/ 	.word	0x00035bc0
        /*9798*/ 	.word	0x00000003
        /*979c*/ 	.word	0x00000000
        /*97a0*/ 	.short	0x010a
        /*97a2*/ 	.byte	0x3f
	.zero		1


	//   ....[52]....
        /*97a4*/ 	.word	0x00035c10
        /*97a8*/ 	.word	0x00000003
        /*97ac*/ 	.word	0x00000000
        /*97b0*/ 	.short	0x010a
        /*97b2*/ 	.byte	0x3f
	.zero		1


	//   ....[53]....
        /*97b4*/ 	.word	0x00035c60
        /*97b8*/ 	.word	0x00000003
        /*97bc*/ 	.word	0x00000000
        /*97c0*/ 	.short	0x010a
        /*97c2*/ 	.byte	0x3f
	.zero		1


	//   ....[54]....
        /*97c4*/ 	.word	0x00035cb0
        /*97c8*/ 	.word	0x00000003
        /*97cc*/ 	.word	0x00000000
        /*97d0*/ 	.short	0x010a
        /*97d2*/ 	.byte	0x3f
	.zero		1


	//   ....[55]....
        /*97d4*/ 	.word	0x00035d00
        /*97d8*/ 	.word	0x00000003
        /*97dc*/ 	.word	0x00000000
        /*97e0*/ 	.short	0x010a
        /*97e2*/ 	.byte	0x3f
	.zero		1


	//----- nvinfo : EIATTR_NUM_MBARRIERS
	.align		4
.L_30:
        /*97e4*/ 	.byte	0x03, 0x38
        /*97e6*/ 	.short	0x0018


	//----- nvinfo : EIATTR_EXIT_INSTR_OFFSETS
	.align		4
        /*97e8*/ 	.byte	0x04, 0x1c
        /*97ea*/ 	.short	(.L_32 - .L_31)


	//   ....[0]....
.L_31:
        /*97ec*/ 	.word	0x00000ae0


	//   ....[1]....
        /*97f0*/ 	.word	0x00001380


	//   ....[2]....
        /*97f4*/ 	.word	0x00033dd0


	//   ....[3]....
        /*97f8*/ 	.word	0x00034370


	//   ....[4]....
        /*97fc*/ 	.word	0x000357f0


	//----- nvinfo : EIATTR_MAX_THREADS
	.align		4
.L_32:
        /*9800*/ 	.byte	0x04, 0x05
        /*9802*/ 	.short	(.L_34 - .L_33)
.L_33:
        /*9804*/ 	.word	0x00000180
        /*9808*/ 	.word	0x00000001
        /*980c*/ 	.word	0x00000001


	//----- nvinfo : EIATTR_CRS_STACK_SIZE
	.align		4
.L_34:
        /*9810*/ 	.byte	0x04, 0x1e
        /*9812*/ 	.short	(.L_36 - .L_35)
.L_35:
        /*9814*/ 	.word	0x00000000


	//----- nvinfo : EIATTR_CBANK_PARAM_SIZE
	.align		4
.L_36:
        /*9818*/ 	.byte	0x03, 0x19
        /*981a*/ 	.short	0x0470


	//----- nvinfo : EIATTR_PARAM_CBANK
	.align		4
        /*981c*/ 	.byte	0x04, 0x0a
        /*981e*/ 	.short	(.L_38 - .L_37)
	.align		4
.L_37:
        /*9820*/ 	.word	index@(.nv.constant0._ZN7cutlass13device_kernelINS_4gemm6kernel13GemmUniversalIN4cute5tupleIJiiiiEEENS1_10collective13CollectiveMmaINS1_37MainloopSm90TmaGmmaWarpSpecializedFP8ILi11ENS5_IJNS4_1CILi2EEENSA_ILi1EEESC_EEENS1_35KernelTmaWarpSpecializedCooperativeEEENS5_IJNSA_ILi256EEENSA_ILi384EEENSA_ILi32EEEEEENS_12float_e4m3_tENS5_IJlSC_lEEESK_SL_NS4_8TiledMMAINS4_8MMA_AtomIJNS4_4SM904GMMA31MMA_64x192x32_F32E4M3E4M3_SS_TNILNSP_7ScaleInE1ELSR_1EEEEEENS4_6LayoutISD_NS5_IJSC_NSA_ILi0EEESV_EEEEENS5_IJNS4_10UnderscoreESY_SY_EEEEENS4_13SM90_TMA_LOADENS4_14ComposedLayoutINS4_7SwizzleILi1ELi4ELi3EEENS4_18smem_ptr_flag_bitsILi8EEENSU_INS5_IJNSA_ILi8EEESI_EEENS5_IJSI_SC_EEEEEEEvNS4_8identityENS4_23SM90_TMA_LOAD_MULTICASTES1B_vS1C_EENS_8epilogue10collective6detail29Sm90TmaWarpSpecializedAdapterINS1G_15DefaultEpilogueISK_SL_SL_NS1F_6thread17LinearCombinationISK_Li1EffLNS1K_9ScaleType4KindE0ELNS_15FloatRoundStyleE2ESK_EENS1_15EpilogueDefaultEEEEEvvEEEEvNT_6ParamsE)
        /*9824*/ 	.short	0x0210
        /*9826*/ 	.short	0x0470


	//----- nvinfo : EIATTR_SW_WAR
	.align		4
.L_38:
        /*9828*/ 	.byte	0x04, 0x36
        /*982a*/ 	.short	(.L_40 - .L_39)
.L_39:
        /*982c*/ 	.word	0x00000008
.L_40:


//--------------------- .nv.callgraph             --------------------------
	.section	.nv.callgraph,"",@"SHT_CUDA_CALLGRAPH"
	.align	4
	.sectionentsize	8
	.align		4
        /*0000*/ 	.word	0x00000000
	.align		4
        /*0004*/ 	.word	0xffffffff
	.align		4
        /*0008*/ 	.word	0x00000000
	.align		4
        /*000c*/ 	.word	0xfffffffe
	.align		4
        /*0010*/ 	.word	0x00000000
	.align		4
        /*0014*/ 	.word	0xfffffffd
	.align		4
        /*0018*/ 	.word	0x00000000
	.align		4
        /*001c*/ 	.word	0xfffffffc


//--------------------- .nv.constant4             --------------------------
	.section	.nv.constant4,"a",@progbits
	.align	8
	.align		8
.nv.constant4:
        /*0000*/ 	.dword	_ZN40_INTERNAL_3773806a_4_k_cu_b806a6b2_178264cuda3std3__45__cpo5beginE
	.align		8
        /*0008*/ 	.dword	_ZN40_INTERNAL_3773806a_4_k_cu_b806a6b2_178264cuda3std3__45__cpo3endE
	.align		8
        /*0010*/ 	.dword	_ZN40_INTERNAL_3773806a_4_k_cu_b806a6b2_178264cuda3std3__45__cpo6cbeginE
	.align		8
        /*0018*/ 	.dword	_ZN40_INTERNAL_3773806a_4_k_cu_b806a6b2_178264cuda3std3__45__cpo4cendE
	.align		8
        /*0020*/ 	.dword	_ZN40_INTERNAL_3773806a_4_k_cu_b806a6b2_178264cuda3std3__442_GLOBAL__N__3773806a_4_k_cu_b806a6b2_178266ignoreE
	.align		8
        /*0028*/ 	.dword	_ZN40_INTERNAL_3773806a_4_k_cu_b806a6b2_178264cuda3std3__419piecewise_constructE
	.align		8
        /*0030*/ 	.dword	_ZN40_INTERNAL_3773806a_4_k_cu_b806a6b2_178264cuda3std3__48in_placeE
	.align		8
        /*0038*/ 	.dword	_ZN40_INTERNAL_3773806a_4_k_cu_b806a6b2_178264cuda3std6ranges3__45__cpo4swapE
	.align		8
        /*0040*/ 	.dword	_ZN40_INTERNAL_3773806a_4_k_cu_b806a6b2_178264cuda3std6ranges3__45__cpo9iter_moveE
	.align		8
        /*0048*/ 	.dword	_ZN40_INTERNAL_3773806a_4_k_cu_b806a6b2_178264cute7productE
	.align		8
        /*0050*/ 	.dword	_ZN40_INTERNAL_3773806a_4_k_cu_b806a6b2_178264cute1_E


//--------------------- .text._ZN7cutlass13device_kernelINS_4gemm6kernel13GemmUniversalIN4cute5tupleIJiiiiEEENS1_10collective13CollectiveMmaINS1_37MainloopSm90TmaGmmaWarpSpecializedFP8ILi11ENS5_IJNS4_1CILi2EEENSA_ILi1EEESC_EEENS1_35KernelTmaWarpSpecializedCooperativeEEENS5_IJNSA_ILi256EEENSA_ILi384EEENSA_ILi32EEEEEENS_12float_e4m3_tENS5_IJlSC_lEEESK_SL_NS4_8TiledMMAINS4_8MMA_AtomIJNS4_4SM904GMMA31MMA_64x192x32_F32E4M3E4M3_SS_TNILNSP_7ScaleInE1ELSR_1EEEEEENS4_6LayoutISD_NS5_IJSC_NSA_ILi0EEESV_EEEEENS5_IJNS4_10UnderscoreESY_SY_EEEEENS4_13SM90_TMA_LOADENS4_14ComposedLayoutINS4_7SwizzleILi1ELi4ELi3EEENS4_18smem_ptr_flag_bitsILi8EEENSU_INS5_IJNSA_ILi8EEESI_EEENS5_IJSI_SC_EEEEEEEvNS4_8identityENS4_23SM90_TMA_LOAD_MULTICASTES1B_vS1C_EENS_8epilogue10collective6detail29Sm90TmaWarpSpecializedAdapterINS1G_15DefaultEpilogueISK_SL_SL_NS1F_6thread17LinearCombinationISK_Li1EffLNS1K_9ScaleType4KindE0ELNS_15FloatRoundStyleE2ESK_EENS1_15EpilogueDefaultEEEEEvvEEEEvNT_6ParamsE --------------------------
	.section	.text._ZN7cutlass13device_kernelINS_4gemm6kernel13GemmUniversalIN4cute5tupleIJiiiiEEENS1_10collective13CollectiveMmaINS1_37MainloopSm90TmaGmmaWarpSpecializedFP8ILi11ENS5_IJNS4_1CILi2EEENSA_ILi1EEESC_EEENS1_35KernelTmaWarpSpecializedCooperativeEEENS5_IJNSA_ILi256EEENSA_ILi384EEENSA_ILi32EEEEEENS_12float_e4m3_tENS5_IJlSC_lEEESK_SL_NS4_8TiledMMAINS4_8MMA_AtomIJNS4_4SM904GMMA31MMA_64x192x32_F32E4M3E4M3_SS_TNILNSP_7ScaleInE1ELSR_1EEEEEENS4_6LayoutISD_NS5_IJSC_NSA_ILi0EEESV_EEEEENS5_IJNS4_10UnderscoreESY_SY_EEEEENS4_13SM90_TMA_LOADENS4_14ComposedLayoutINS4_7SwizzleILi1ELi4ELi3EEENS4_18smem_ptr_flag_bitsILi8EEENSU_INS5_IJNSA_ILi8EEESI_EEENS5_IJSI_SC_EEEEEEEvNS4_8identityENS4_23SM90_TMA_LOAD_MULTICASTES1B_vS1C_EENS_8epilogue10collective6detail29Sm90TmaWarpSpecializedAdapterINS1G_15DefaultEpilogueISK_SL_SL_NS1F_6thread17LinearCombinationISK_Li1EffLNS1K_9ScaleType4KindE0ELNS_15FloatRoundStyleE2ESK_EENS1_15EpilogueDefaultEEEEEvvEEEEvNT_6ParamsE,"ax",@progbits
	.align	128
.text._ZN7cutlass13device_kernelINS_4gemm6kernel13GemmUniversalIN4cute5tupleIJiiiiEEENS1_10collective13CollectiveMmaINS1_37MainloopSm90TmaGmmaWarpSpecializedFP8ILi11ENS5_IJNS4_1CILi2EEENSA_ILi1EEESC_EEENS1_35KernelTmaWarpSpecializedCooperativeEEENS5_IJNSA_ILi256EEENSA_ILi384EEENSA_ILi32EEEEEENS_12float_e4m3_tENS5_IJlSC_lEEESK_SL_NS4_8TiledMMAINS4_8MMA_AtomIJNS4_4SM904GMMA31MMA_64x192x32_F32E4M3E4M3_SS_TNILNSP_7ScaleInE1ELSR_1EEEEEENS4_6LayoutISD_NS5_IJSC_NSA_ILi0EEESV_EEEEENS5_IJNS4_10UnderscoreESY_SY_EEEEENS4_13SM90_TMA_LOADENS4_14ComposedLayoutINS4_7SwizzleILi1ELi4ELi3EEENS4_18smem_ptr_flag_bitsILi8EEENSU_INS5_IJNSA_ILi8EEESI_EEENS5_IJSI_SC_EEEEEEEvNS4_8identityENS4_23SM90_TMA_LOAD_MULTICASTES1B_vS1C_EENS_8epilogue10collective6detail29Sm90TmaWarpSpecializedAdapterINS1G_15DefaultEpilogueISK_SL_SL_NS1F_6thread17LinearCombinationISK_Li1EffLNS1K_9ScaleType4KindE0ELNS_15FloatRoundStyleE2ESK_EENS1_15EpilogueDefaultEEEEEvvEEEEvNT_6ParamsE:
        .type           _ZN7cutlass13device_kernelINS_4gemm6kernel13GemmUniversalIN4cute5tupleIJiiiiEEENS1_10collective13CollectiveMmaINS1_37MainloopSm90TmaGmmaWarpSpecializedFP8ILi11ENS5_IJNS4_1CILi2EEENSA_ILi1EEESC_EEENS1_35KernelTmaWarpSpecializedCooperativeEEENS5_IJNSA_ILi256EEENSA_ILi384EEENSA_ILi32EEEEEENS_12float_e4m3_tENS5_IJlSC_lEEESK_SL_NS4_8TiledMMAINS4_8MMA_AtomIJNS4_4SM904GMMA31MMA_64x192x32_F32E4M3E4M3_SS_TNILNSP_7ScaleInE1ELSR_1EEEEEENS4_6LayoutISD_NS5_IJSC_NSA_ILi0EEESV_EEEEENS5_IJNS4_10UnderscoreESY_SY_EEEEENS4_13SM90_TMA_LOADENS4_14ComposedLayoutINS4_7SwizzleILi1ELi4ELi3EEENS4_18smem_ptr_flag_bitsILi8EEENSU_INS5_IJNSA_ILi8EEESI_EEENS5_IJSI_SC_EEEEEEEvNS4_8identityENS4_23SM90_TMA_LOAD_MULTICASTES1B_vS1C_EENS_8epilogue10collective6detail29Sm90TmaWarpSpecializedAdapterINS1G_15DefaultEpilogueISK_SL_SL_NS1F_6thread17LinearCombinationISK_Li1EffLNS1K_9ScaleType4KindE0ELNS_15FloatRoundStyleE2ESK_EENS1_15EpilogueDefaultEEEEEvvEEEEvNT_6ParamsE,@function
        .size           _ZN7cutlass13device_kernelINS_4gemm6kernel13GemmUniversalIN4cute5tupleIJiiiiEEENS1_10collective13CollectiveMmaINS1_37MainloopSm90TmaGmmaWarpSpecializedFP8ILi11ENS5_IJNS4_1CILi2EEENSA_ILi1EEESC_EEENS1_35KernelTmaWarpSpecializedCooperativeEEENS5_IJNSA_ILi256EEENSA_ILi384EEENSA_ILi32EEEEEENS_12float_e4m3_tENS5_IJlSC_lEEESK_SL_NS4_8TiledMMAINS4_8MMA_AtomIJNS4_4SM904GMMA31MMA_64x192x32_F32E4M3E4M3_SS_TNILNSP_7ScaleInE1ELSR_1EEEEEENS4_6LayoutISD_NS5_IJSC_NSA_ILi0EEESV_EEEEENS5_IJNS4_10UnderscoreESY_SY_EEEEENS4_13SM90_TMA_LOADENS4_14ComposedLayoutINS4_7SwizzleILi1ELi4ELi3EEENS4_18smem_ptr_flag_bitsILi8EEENSU_INS5_IJNSA_ILi8EEESI_EEENS5_IJSI_SC_EEEEEEEvNS4_8identityENS4_23SM90_TMA_LOAD_MULTICASTES1B_vS1C_EENS_8epilogue10collective6detail29Sm90TmaWarpSpecializedAdapterINS1G_15DefaultEpilogueISK_SL_SL_NS1F_6thread17LinearCombinationISK_Li1EffLNS1K_9ScaleType4KindE0ELNS_15FloatRoundStyleE2ESK_EENS1_15EpilogueDefaultEEEEEvvEEEEvNT_6ParamsE,(.L_x_861 - _ZN7cutlass13device_kernelINS_4gemm6kernel13GemmUniversalIN4cute5tupleIJiiiiEEENS1_10collective13CollectiveMmaINS1_37MainloopSm90TmaGmmaWarpSpecializedFP8ILi11ENS5_IJNS4_1CILi2EEENSA_ILi1EEESC_EEENS1_35KernelTmaWarpSpecializedCooperativeEEENS5_IJNSA_ILi256EEENSA_ILi384EEENSA_ILi32EEEEEENS_12float_e4m3_tENS5_IJlSC_lEEESK_SL_NS4_8TiledMMAINS4_8MMA_AtomIJNS4_4SM904GMMA31MMA_64x192x32_F32E4M3E4M3_SS_TNILNSP_7ScaleInE1ELSR_1EEEEEENS4_6LayoutISD_NS5_IJSC_NSA_ILi0EEESV_EEEEENS5_IJNS4_10UnderscoreESY_SY_EEEEENS4_13SM90_TMA_LOADENS4_14ComposedLayoutINS4_7SwizzleILi1ELi4ELi3EEENS4_18smem_ptr_flag_bitsILi8EEENSU_INS5_IJNSA_ILi8EEESI_EEENS5_IJSI_SC_EEEEEEEvNS4_8identityENS4_23SM90_TMA_LOAD_MULTICASTES1B_vS1C_EENS_8epilogue10collective6detail29Sm90TmaWarpSpecializedAdapterINS1G_15DefaultEpilogueISK_SL_SL_NS1F_6thread17LinearCombinationISK_Li1EffLNS1K_9ScaleType4KindE0ELNS_15FloatRoundStyleE2ESK_EENS1_15EpilogueDefaultEEEEEvvEEEEvNT_6ParamsE)
        .other          _ZN7cutlass13device_kernelINS_4gemm6kernel13GemmUniversalIN4cute5tupleIJiiiiEEENS1_10collective13CollectiveMmaINS1_37MainloopSm90TmaGmmaWarpSpecializedFP8ILi11ENS5_IJNS4_1CILi2EEENSA_ILi1EEESC_EEENS1_35KernelTmaWarpSpecializedCooperativeEEENS5_IJNSA_ILi256EEENSA_ILi384EEENSA_ILi32EEEEEENS_12float_e4m3_tENS5_IJlSC_lEEESK_SL_NS4_8TiledMMAINS4_8MMA_AtomIJNS4_4SM904GMMA31MMA_64x192x32_F32E4M3E4M3_SS_TNILNSP_7ScaleInE1ELSR_1EEEEEENS4_6LayoutISD_NS5_IJSC_NSA_ILi0EEESV_EEEEENS5_IJNS4_10UnderscoreESY_SY_EEEEENS4_13SM90_TMA_LOADENS4_14ComposedLayoutINS4_7SwizzleILi1ELi4ELi3EEENS4_18smem_ptr_flag_bitsILi8EEENSU_INS5_IJNSA_ILi8EEESI_EEENS5_IJSI_SC_EEEEEEEvNS4_8identityENS4_23SM90_TMA_LOAD_MULTICASTES1B_vS1C_EENS_8epilogue10collective6detail29Sm90TmaWarpSpecializedAdapterINS1G_15DefaultEpilogueISK_SL_SL_NS1F_6thread17LinearCombinationISK_Li1EffLNS1K_9ScaleType4KindE0ELNS_15FloatRoundStyleE2ESK_EENS1_15EpilogueDefaultEEEEEvvEEEEvNT_6ParamsE,@"STO_CUDA_ENTRY STV_DEFAULT"
_ZN7cutlass13device_kernelINS_4gemm6kernel13GemmUniversalIN4cute5tupleIJiiiiEEENS1_10collective13CollectiveMmaINS1_37MainloopSm90TmaGmmaWarpSpecializedFP8ILi11ENS5_IJNS4_1CILi2EEENSA_ILi1EEESC_EEENS1_35KernelTmaWarpSpecializedCooperativeEEENS5_IJNSA_ILi256EEENSA_ILi384EEENSA_ILi32EEEEEENS_12float_e4m3_tENS5_IJlSC_lEEESK_SL_NS4_8TiledMMAINS4_8MMA_AtomIJNS4_4SM904GMMA31MMA_64x192x32_F32E4M3E4M3_SS_TNILNSP_7ScaleInE1ELSR_1EEEEEENS4_6LayoutISD_NS5_IJSC_NSA_ILi0EEESV_EEEEENS5_IJNS4_10UnderscoreESY_SY_EEEEENS4_13SM90_TMA_LOADENS4_14ComposedLayoutINS4_7SwizzleILi1ELi4ELi3EEENS4_18smem_ptr_flag_bitsILi8EEENSU_INS5_IJNSA_ILi8EEESI_EEENS5_IJSI_SC_EEEEEEEvNS4_8identityENS4_23SM90_TMA_LOAD_MULTICASTES1B_vS1C_EENS_8epilogue10collective6detail29Sm90TmaWarpSpecializedAdapterINS1G_15DefaultEpilogueISK_SL_SL_NS1F_6thread17LinearCombinationISK_Li1EffLNS1K_9ScaleType4KindE0ELNS_15FloatRoundStyleE2ESK_EENS1_15EpilogueDefaultEEEEEvvEEEEvNT_6ParamsE:
[----:B------:R-:W0:Y:S02]  /*0000*/  LDC R1, c[0x0][0x28] ;  /* 0x00000a00ff017b82 */ /* 0x000e240000000800 */
[----:B0-----:R-:W-:Y:S01]  /*0010*/  VIADD R1, R1, 0xfffff488 ;  /* 0xfffff48801017836 */ /* 0x001fe20000000000 */
[----:B------:R-:W0:Y:S01]  /*0020*/  S2R R4, SR_TID.X ;  /* 0x0000000000047919 */ /* 0x000e220000002100 */
[----:B------:R-:W-:Y:S01]  /*0030*/  ELECT P0, URZ, PT ;  /* 0x00000000003f782f */ /* 0x000fe20003800000 */
[----:B------:R-:W-:Y:S01]  /*0040*/  BSSY B0, `(.L_x_0) ;  /* 0x0000015000007945 */ /* 0x000fe20003800000 */
[--C-:B0-----:R-:W-:Y:S02]  /*0050*/  SHF.R.U32.HI R0, RZ, 0x5, R4.reuse ;  /* 0x00000005ff007819 */ /* 0x101fe40000011604 */
[----:B------:R-:W-:-:S03]  /*0060*/  SHF.R.U32.HI R2, RZ, 0x7, R4 ;  /* 0x00000007ff027819 */ /* 0x000fc60000011604 */
[----:B------:R-:W0:Y:S04]  /*0070*/  SHFL.IDX PT, R3, R0, RZ, 0x1f ;  /* 0x00001fff00037589 */ /* 0x000e2800000e0000 */
[----:B------:R-:W1:Y:S01]  /*0080*/  SHFL.IDX PT, R2, R2, RZ, 0x1f ;  /* 0x00001fff02027589 */ /* 0x000e6200000e0000 */
[----:B0-----:R-:W-:Y:S02]  /*0090*/  R2UR UR4, R3 ;  /* 0x00000000030472ca */ /* 0x001fe400000e0000 */
[----:B-1----:R-:W-:-:S11]  /*00a0*/  R2UR UR6, R2 ;  /* 0x00000000020672ca */ /* 0x002fd600000e0000 */
[----:B------:R-:W-:Y:S02]  /*00b0*/  USHF.R.S32.HI UR5, URZ, 0x1f, UR4 ;  /* 0x0000001f3f057899 */ /* 0x000fe40008011404 */
[----:B------:R-:W-:Y:S02]  /*00c0*/  ISETP.NE.OR P0, PT, RZ, UR4, !P0 ;  /* 0x00000004ff007c0c */ /* 0x000fe4000c705670 */
[----:B------:R-:W-:-:S04]  /*00d0*/  ULEA.HI UR5, UR5, UR4, URZ, 0x2 ;  /* 0x0000000405057291 */ /* 0x000fc8000f8f103f */
[----:B------:R-:W-:-:S04]  /*00e0*/  ULOP3.LUT UR5, UR5, 0xfffffffc, URZ, 0xc0, !UPT ;  /* 0xfffffffc05057892 */ /* 0x000fc8000f8ec03f */
[----:B------:R-:W-:-:S03]  /*00f0*/  UIADD3 UR8, UR4, -UR5, URZ ;  /* 0x8000000504087290 */ /* 0x000fc6000fffe03f */
[----:B------:R-:W-:Y:S09]  /*0100*/  @P0 BRA `(.L_x_1) ;  /* 0x0000000000200947 */ /* 0x000ff20003800000 */
[----:B------:R-:W-:Y:S02]  /*0110*/  ULDC.64 UR4, c[0x0][0x198] ;  /* 0x0000660000047ab9 */ /* 0x000fe40000000a00 */
[----:B------:R-:W-:Y:S02]  /*0120*/  UIADD3 UR10, UP0, UR4, 0xf0, URZ ;  /* 0x000000f0040a7890 */ /* 0x000fe4000ff1e03f */
[----:B------:R-:W-:Y:S02]  /*0130*/  UIADD3 UR4, UP1, UR4, 0x1f0, URZ ;  /* 0x000001f004047890 */ /* 0x000fe4000ff3e03f */
[----:B------:R-:W-:Y:S02]  /*0140*/  UIADD3.X UR11, URZ, UR5, URZ, UP0, !UPT ;  /* 0x000000053f0b7290 */ /* 0x000fe400087fe43f */
[----:B------:R-:W-:-:S07]  /*0150*/  UIADD3.X UR5, URZ, UR5, URZ, UP1, !UPT ;  /* 0x000000053f057290 */ /* 0x000fce0008ffe43f */
[----:B------:R0:W-:Y:S02]  /*0160*/  UTMACCTL.PF [UR10] ;  /* 0x000000000a0079b9 */ /* 0x0001e40008040000 */
[----:B------:R0:W-:Y:S02]  /*0170*/  UTMACCTL.PF [UR4] ;  /* 0x00000000040079b9 */ /* 0x0001e40008040000 */
[----:B0-----:R-:W-:Y:S01]  /*0180*/  NOP ;  /* 0x0000000000007918 */ /* 0x001fe20000000000 */
.L_x_1:
[----:B------:R-:W-:Y:S05]  /*0190*/  BSYNC B0 ;  /* 0x0000000000007941 */ /* 0x000fea0003800000 */
.L_x_0:
[----:B------:R-:W0:Y:S01]  /*01a0*/  SHFL.IDX PT, R3, R0, RZ, 0x1f ;  /* 0x00001fff00037589 */ /* 0x000e2200000e0000 */
[----:B------:R-:W-:Y:S01]  /*01b0*/  UISETP.NE.AND UP0, UPT, UR8, 0x3, UPT ;  /* 0x000000030800788c */ /* 0x000fe2000bf05270 */
[----:B------:R-:W-:Y:S01]  /*01c0*/  ISETP.NE.AND P1, PT, RZ, UR6, PT ;  /* 0x00000006ff007c0c */ /* 0x000fe2000bf25270 */
[----:B------:R-:W-:Y:S02]  /*01d0*/  UIADD3 UR10, UR6, -0x1, URZ ;  /* 0xffffffff060a7890 */ /* 0x000fe4000fffe03f */
[----:B------:R-:W-:Y:S02]  /*01e0*/  UISETP.EQ.OR UP0, UPT, UR8, URZ, !UP0 ;  /* 0x0000003f0800728c */ /* 0x000fe4000c702670 */
[----:B------:R-:W-:Y:S02]  /*01f0*/  UISETP.GE.U32.AND UP1, UPT, UR10, 0x2, UPT ;  /* 0x000000020a00788c */ /* 0x000fe4000bf26070 */
[----:B------:R-:W-:-:S04]  /*0200*/  UISETP.EQ.AND UP0, UPT, UR6, URZ, UP0 ;  /* 0x0000003f0600728c */ /* 0x000fc80008702270 */
[----:B------:R-:W-:-:S04]  /*0210*/  USEL UR13, URZ, 0x1, !UP0 ;  /* 0x000000013f0d7887 */ /* 0x000fc8000c000000 */
[----:B------:R-:W-:Y:S01]  /*0220*/  USEL UR13, UR13, 0x2, UP1 ;  /* 0x000000020d0d7887 */ /* 0x000fe20008800000 */
[----:B0-----:R-:W-:-:S13]  /*0230*/  ISETP.NE.AND P0, PT, R3, RZ, PT ;  /* 0x000000ff0300720c */ /* 0x001fda0003f05270 */
[----:B------:R-:W-:Y:S05]  /*0240*/  @P0 BRA `(.L_x_2) ;  /* 0x00000000009c0947 */ /* 0x000fea0003800000 */
[----:B------:R-:W-:Y:S01]  /*0250*/  ELECT P0, URZ, PT ;  /* 0x00000000003f782f */ /* 0x000fe20003800000 */
[----:B------:R-:W-:-:S12]  /*0260*/  BSSY B0, `(.L_x_2) ;  /* 0x0000025000007945 */ /* 0x000fd80003800000 */
[----:B------:R-:W-:Y:S05]  /*0270*/  @!P0 BRA `(.L_x_3) ;  /* 0x00000000008c8947 */ /* 0x000fea0003800000 */
[----:B------:R-:W0:Y:S01]  /*0280*/  S2UR UR9, SR_CgaCtaId ;  /* 0x00000000000979c3 */ /* 0x000e220000008800 */
[----:B------:R-:W-:Y:S01]  /*0290*/  UMOV UR4, 0x400 ;  /* 0x0000040000047882 */ /* 0x000fe20000000000 */
[----:B------:R-:W-:Y:S01]  /*02a0*/  UMOV UR5, 0x1 ;  /* 0x0000000100057882 */ /* 0x000fe20000000000 */
[----:B------:R-:W-:Y:S02]  /*02b0*/  UMOV UR6, 0x4 ;  /* 0x0000000400067882 */ /* 0x000fe40000000000 */
[----:B------:R-:W-:-:S04]  /*02c0*/  UIADD3 UR6, -UR6, 0x100000, URZ ;  /* 0x0010000006067890 */ /* 0x000fc8000fffe13f */
[----:B------:R-:W-:Y:S02]  /*02d0*/  USHF.L.U32 UR7, UR6, 0xb, URZ ;  /* 0x0000000b06077899 */ /* 0x000fe4000800063f */
[----:B------:R-:W-:Y:S02]  /*02e0*/  USHF.L.U32 UR6, UR6, 0x1, URZ ;  /* 0x0000000106067899 */ /* 0x000fe4000800063f */
[----:B0-----:R-:W-:Y:S02]  /*02f0*/  ULEA UR9, UR9, UR4, 0x18 ;  /* 0x0000000409097291 */ /* 0x001fe4000f8ec03f */
[----:B------:R-:W-:-:S04]  /*0300*/  UIADD3 UR4, -UR5, 0x100000, URZ ;  /* 0x0010000005047890 */ /* 0x000fc8000fffe13f */
[----:B------:R-:W-:Y:S02]  /*0310*/  USHF.L.U32 UR5, UR4, 0xb, URZ ;  /* 0x0000000b04057899 */ /* 0x000fe4000800063f */
[----:B------:R-:W-:Y:S01]  /*0320*/  USHF.L.U32 UR4, UR4, 0x1, URZ ;  /* 0x0000000104047899 */ /* 0x000fe2000800063f */
[----:B------:R-:W0:Y:S11]  /*0330*/  FENCE.VIEW.ASYNC.S ;  /* 0x00000000000073c6 */ /* 0x000e360000000000 */
[----:B0-----:R0:W1:Y:S01]  /*0340*/  SYNCS.EXCH.64 URZ, [UR9], UR4 ;  /* 0x00000004093f75b2 */ /* 0x0010620008000100 */
[----:B------:R0:W2:Y:S01]  /*0350*/  SYNCS.EXCH.64 URZ, [UR9+0x58], UR6 ;  /* 0x00005806093f75b2 */ /* 0x0000a20008000100 */
[----:B------:R0:W3:Y:S01]  /*0360*/  SYNCS.EXCH.64 URZ, [UR9+0x8], UR4 ;  /* 0x00000804093f75b2 */ /* 0x0000e20008000100 */
[----:B------:R0:W4:Y:S01]  /*0370*/  SYNCS.EXCH.64 URZ, [UR9+0x60], UR6 ;  /* 0x00006006093f75b2 */ /* 0x0001220008000100 */
[----:B------:R0:W0:Y:S01]  /*0380*/  SYNCS.EXCH.64 URZ, [UR9+0x10], UR4 ;  /* 0x00001004093f75b2 */ /* 0x0000220008000100 */
        /* <DEDUP_REMOVED lines=17> */
[----:B------:R-:W-:Y:S01]  /*04a0*/  NOP ;  /* 0x0000000000007918 */ /* 0x000fe20000000000 */
.L_x_3:
[----:B0-----:R-:W-:Y:S05]  /*04b0*/  BSYNC B0 ;  /* 0x0000000000007941 */ /* 0x001fea0003800000 */
.L_x_2:
[----:B------:R-:W-:Y:S01]  /*04c0*/  SHF.R.S32.HI R2, RZ, 0x1f, R4 ;  /* 0x0000001fff027819 */ /* 0x000fe20000011404 */
[----:B------:R-:W0:Y:S01]  /*04d0*/  SHFL.IDX PT, R0, R0, RZ, 0x1f ;  /* 0x00001fff00007589 */ /* 0x000e2200000e0000 */
[----:B------:R-:W5:Y:S01]  /*04e0*/  S2UR UR9, SR_CTAID.X ;  /* 0x00000000000979c3 */ /* 0x000f620000002500 */
[----:B------:R-:W-:Y:S02]  /*04f0*/  ELECT P0, URZ, PT ;  /* 0x00000000003f782f */ /* 0x000fe40003800000 */
[----:B------:R-:W-:Y:S01]  /*0500*/  LEA.HI R2, R2, R4, RZ, 0x7 ;  /* 0x0000000402027211 */ /* 0x000fe200078f38ff */
[----:B------:R-:W-:Y:S01]  /*0510*/  ULDC UR4, c[0x0][0x150] ;  /* 0x0000540000047ab9 */ /* 0x000fe20000000800 */
[----:B------:R-:W-:Y:S01]  /*0520*/  SHF.R.S32.HI R6, RZ, 0x1f, R3 ;  /* 0x0000001fff067819 */ /* 0x000fe20000011403 */
[----:B------:R-:W-:Y:S01]  /*0530*/  NOP ;  /* 0x0000000000007918 */ /* 0x000fe20000000000 */
[----:B------:R-:W-:Y:S01]  /*0540*/  LOP3.LUT R2, R2, 0xffffff80, RZ, 0xc0, !PT ;  /* 0xffffff8002027812 */ /* 0x000fe200078ec0ff */
[----:B------:R-:W-:Y:S01]  /*0550*/  NOP ;  /* 0x0000000000007918 */ /* 0x000fe20000000000 */
[----:B------:R-:W-:Y:S01]  /*0560*/  LEA.HI R6, R6, R3, RZ, 0x2 ;  /* 0x0000000306067211 */ /* 0x000fe200078f10ff */
[----:B------:R-:W1:Y:S02]  /*0570*/  LDC R8, c[0x0][0x144] ;  /* 0x00005100ff087b82 */ /* 0x000e640000000800 */
[----:B------:R-:W-:Y:S01]  /*0580*/  IMAD.IADD R4, R4, 0x1, -R2 ;  /* 0x0000000104047824 */ /* 0x000fe200078e0a02 */
[----:B------:R-:W-:Y:S01]  /*0590*/  LOP3.LUT R6, R6, 0x3ffffffc, RZ, 0xc0, !PT ;  /* 0x3ffffffc06067812 */ /* 0x000fe200078ec0ff */
[----:B------:R-:W2:Y:S03]  /*05a0*/  S2R R2, SR_CTAID.Y ;  /* 0x0000000000027919 */ /* 0x000ea60000002600 */
[----:B------:R-:W-:Y:S01]  /*05b0*/  SHF.R.S32.HI R5, RZ, 0x1f, R4 ;  /* 0x0000001fff057819 */ /* 0x000fe20000011404 */
[----:B------:R-:W-:Y:S01]  /*05c0*/  IMAD.IADD R6, R3, 0x1, -R6 ;  /* 0x0000000103067824 */ /* 0x000fe200078e0a06 */
[----:B------:R-:W3:Y:S02]  /*05d0*/  LDC R13, c[0x0][0x148] ;  /* 0x00005200ff0d7b82 */ /* 0x000ee40000000800 */
[----:B------:R-:W-:-:S02]  /*05e0*/  LEA.HI R5, R5, R4, RZ, 0x3 ;  /* 0x0000000405057211 */ /* 0x000fc400078f18ff */
[----:B0-----:R-:W-:Y:S02]  /*05f0*/  ISETP.NE.OR P0, PT, R0, RZ, !P0 ;  /* 0x000000ff0000720c */ /* 0x001fe40004705670 */
[--C-:B------:R-:W-:Y:S02]  /*0600*/  SHF.R.S32.HI R0, RZ, 0x3, R5.reuse ;  /* 0x00000003ff007819 */ /* 0x100fe40000011405 */
[----:B------:R-:W-:Y:S02]  /*0610*/  SHF.R.S32.HI R5, RZ, 0x1f, R5 ;  /* 0x0000001fff057819 */ /* 0x000fe40000011405 */
[----:B-----5:R-:W-:Y:S02]  /*0620*/  I2FP.F32.U32 R7, UR9 ;  /* 0x0000000900077c45 */ /* 0x020fe40008201000 */
[----:B------:R-:W-:-:S03]  /*0630*/  LEA.HI R5, R5, R0, RZ, 0x2 ;  /* 0x0000000005057211 */ /* 0x000fc600078f10ff */
[----:B------:R-:W-:Y:S01]  /*0640*/  FMUL R7, R7, UR4 ;  /* 0x0000000407077c20 */ /* 0x000fe20008400000 */
[----:B------:R-:W-:Y:S01]  /*0650*/  LOP3.LUT R5, R5, 0xfffffffc, RZ, 0xc0, !PT ;  /* 0xfffffffc05057812 */ /* 0x000fe200078ec0ff */
[----:B------:R-:W-:Y:S01]  /*0660*/  VOTEU.ALL UP0, P0 ;  /* 0x00000000003f7886 */ /* 0x000fe20000000000 */
[----:B------:R-:W-:Y:S01]  /*0670*/  ULDC UR4, c[0x0][0x154] ;  /* 0x0000550000047ab9 */ /* 0x000fe20000000800 */
[----:B------:R-:W-:Y:S02]  /*0680*/  VOTEU.ALL UP1, P0 ;  /* 0x00000000003f7886 */ /* 0x000fe40000020000 */
[----:B------:R-:W0:Y:S01]  /*0690*/  F2I.U32.TRUNC.NTZ R7, R7 ;  /* 0x0000000700077305 */ /* 0x000e22000020f000 */
[----:B------:R-:W-:Y:S01]  /*06a0*/  IMAD.IADD R5, R0, 0x1, -R5 ;  /* 0x0000000100057824 */ /* 0x000fe200078e0a05 */
[----:B------:R-:W5:Y:S01]  /*06b0*/  @!UP0 S2UR UR7, SR_CgaCtaId ;  /* 0x00000000000789c3 */ /* 0x000f620000008800 */
[----:B------:R-:W-:Y:S02]  /*06c0*/  @!UP0 UMOV UR6, 0x400 ;  /* 0x0000040000068882 */ /* 0x000fe40000000000 */
[----:B------:R-:W-:Y:S01]  /*06d0*/  IMAD R5, R6, 0x4, R5 ;  /* 0x0000000406057824 */ /* 0x000fe200078e0205 */
[----:B--2---:R-:W-:-:S04]  /*06e0*/  I2FP.F32.U32 R6, R2 ;  /* 0x0000000200067245 */ /* 0x004fc80000201000 */
[----:B------:R-:W-:Y:S01]  /*06f0*/  LEA.HI R0, R5, R5, RZ, 0x1 ;  /* 0x0000000505007211 */ /* 0x000fe200078f08ff */
[----:B------:R-:W-:Y:S01]  /*0700*/  FMUL R6, R6, UR4 ;  /* 0x0000000406067c20 */ /* 0x000fe20008400000 */
[----:B------:R-:W-:Y:S02]  /*0710*/  UMOV UR4, 0x20 ;  /* 0x0000002000047882 */ /* 0x000fe40000000000 */
[----:B------:R-:W-:Y:S01]  /*0720*/  LOP3.LUT R0, R0, 0xfffffffe, RZ, 0xc0, !PT ;  /* 0xfffffffe00007812 */ /* 0x000fe200078ec0ff */
[----:B0-----:R-:W-:Y:S01]  /*0730*/  IMAD.MOV R11, RZ, RZ, -R7 ;  /* 0x000000ffff0b7224 */ /* 0x001fe200078e0a07 */
[----:B------:R-:W-:-:S04]  /*0740*/  @!UP0 UIADD3 UR4, -UR4, 0x100000, URZ ;  /* 0x0010000004048890 */ /* 0x000fc8000fffe13f */
[----:B------:R-:W-:Y:S02]  /*0750*/  @!UP0 USHF.L.U32 UR5, UR4, 0xb, URZ ;  /* 0x0000000b04058899 */ /* 0x000fe4000800063f */
[----:B------:R-:W-:Y:S01]  /*0760*/  @!UP0 USHF.L.U32 UR4, UR4, 0x1, URZ ;  /* 0x0000000104048899 */ /* 0x000fe2000800063f */
[----:B------:R-:W0:Y:S01]  /*0770*/  F2I.U32.TRUNC.NTZ R6, R6 ;  /* 0x0000000600067305 */ /* 0x000e22000020f000 */
[----:B------:R-:W2:Y:S01]  /*0780*/  LDC R7, c[0x0][0x140] ;  /* 0x00005000ff077b82 */ /* 0x000ea20000000800 */
[----:B-1----:R-:W-:Y:S02]  /*0790*/  IMAD R11, R8, R11, UR9 ;  /* 0x00000009080b7e24 */ /* 0x002fe4000f8e020b */
[----:B------:R-:W-:-:S05]  /*07a0*/  IMAD.IADD R0, R5, 0x1, -R0 ;  /* 0x0000000105007824 */ /* 0x000fca00078e0a00 */
[----:B------:R-:W-:Y:S01]  /*07b0*/  ISETP.NE.AND P2, PT, R0, R11, PT ;  /* 0x0000000b0000720c */ /* 0x000fe20003f45270 */
[C---:B------:R-:W-:Y:S01]  /*07c0*/  IMAD.SHL.U32 R0, R5.reuse, 0x4, RZ ;  /* 0x0000000405007824 */ /* 0x040fe200078e00ff */
[----:B-----5:R-:W-:Y:S01]  /*07d0*/  @!UP0 ULEA UR6, UR7, UR6, 0x18 ;  /* 0x0000000607068291 */ /* 0x020fe2000f8ec03f */
[----:B------:R-:W-:Y:S01]  /*07e0*/  VOTEU.ALL UP0, P0 ;  /* 0x00000000003f7886 */ /* 0x000fe20000000000 */
[----:B------:R-:W-:Y:S01]  /*07f0*/  LOP3.LUT P0, RZ, R4, 0x7, RZ, 0xc0, !PT ;  /* 0x0000000704ff7812 */ /* 0x000fe2000780c0ff */
[----:B0-----:R-:W-:Y:S01]  /*0800*/  IMAD.MOV R12, RZ, RZ, -R6 ;  /* 0x000000ffff0c7224 */ /* 0x001fe200078e0a06 */
[----:B------:R-:W-:-:S03]  /*0810*/  LOP3.LUT R9, R5, 0xc, R0, 0x78, !PT ;  /* 0x0000000c05097812 */ /* 0x000fc600078e7800 */
[----:B---3--:R-:W-:Y:S01]  /*0820*/  IMAD R5, R13, R12, R2 ;  /* 0x0000000c0d057224 */ /* 0x008fe200078e0202 */
[C---:B------:R-:W-:Y:S01]  /*0830*/  ISETP.LT.U32.AND P0, PT, R9.reuse, 0x2, !P0 ;  /* 0x000000020900780c */ /* 0x040fe20004701070 */
[----:B------:R0:W-:Y:S02]  /*0840*/  STL [R1+0x85c], R9 ;  /* 0x00085c0901007387 */ /* 0x0001e40000100800 */
[----:B------:R-:W-:Y:S02]  /*0850*/  @P2 LEA.HI R0, R9, R9, RZ, 0x1 ;  /* 0x0000000909002211 */ /* 0x000fe400078f08ff */
[----:B------:R-:W1:Y:S02]  /*0860*/  FENCE.VIEW.ASYNC.S ;  /* 0x00000000000073c6 */ /* 0x000e640000000000 */
[----:B-1----:R0:W1:Y:S01]  /*0870*/  @!UP0 SYNCS.EXCH.64 URZ, [UR6+0xc0], UR4 ;  /* 0x0000c004063f85b2 */ /* 0x0020620008000100 */
[----:B--2---:R-:W-:Y:S02]  /*0880*/  ISETP.EQ.U32.AND P5, PT, R7, 0x1, PT ;  /* 0x000000010700780c */ /* 0x004fe40003fa2070 */
[----:B------:R-:W-:-:S04]  /*0890*/  @P2 SHF.R.S32.HI R0, RZ, 0x1, R0 ;  /* 0x00000001ff002819 */ /* 0x000fc80000011400 */
[----:B------:R-:W-:Y:S01]  /*08a0*/  @P2 ISETP.NE.AND P3, PT, R0, R5, PT ;  /* 0x000000050000220c */ /* 0x000fe20003f65270 */
[----:B------:R-:W-:Y:S01]  /*08b0*/  IMAD.MOV.U32 R0, RZ, RZ, 0x1 ;  /* 0x00000001ff007424 */ /* 0x000fe200078e00ff */
[----:B------:R-:W-:Y:S02]  /*08c0*/  SEL R5, RZ, 0x1, !P0 ;  /* 0x00000001ff057807 */ /* 0x000fe40004000000 */
[----:B------:R-:W-:-:S04]  /*08d0*/  @P2 SEL R0, RZ, 0x1, P3 ;  /* 0x00000001ff002807 */ /* 0x000fc80001800000 */
[----:B------:R-:W-:Y:S01]  /*08e0*/  LOP3.LUT R0, R0, R5, RZ, 0xc0, !PT ;  /* 0x0000000500007212 */ /* 0x000fe200078ec0ff */
[----:B------:R0:W2:Y:S01]  /*08f0*/  @!UP1 SYNCS.EXCH.64 URZ, [UR6+0xc8], UR4 ;  /* 0x0000c804063f95b2 */ /* 0x0000a20008000100 */
[----:B------:R-:W-:-:S03]  /*0900*/  NOP ;  /* 0x0000000000007918 */ /* 0x000fc60000000000 */
[----:B------:R0:W-:Y:S01]  /*0910*/  STL [R1+0x858], R0 ;  /* 0x0008580001007387 */ /* 0x0001e20000100800 */
[----:B-1----:R-:W-:Y:S05]  /*0920*/  @!P5 BRA `(.L_x_4) ;  /* 0x000000000008d947 */ /* 0x002fea0003800000 */
[----:B--2-4-:R-:W-:Y:S01]  /*0930*/  UCGABAR_ARV ;  /* 0x00000000000079c7 */ /* 0x014fe20008000000 */
[----:B------:R-:W-:Y:S05]  /*0940*/  BRA `(.L_x_5) ;  /* 0x0000000000047947 */ /* 0x000fea0003800000 */
.L_x_4:
[----:B--2-4-:R-:W-:Y:S01]  /*0950*/  NOP ;  /* 0x0000000000007918 */ /* 0x014fe20000000000 */
.L_x_5:
[----:B0-----:R-:W0:Y:S01]  /*0960*/  LDC R0, c[0x0][0x65c] ;  /* 0x00019700ff007b82 */ /* 0x001e220000000800 */
[----:B------:R-:W-:Y:S02]  /*0970*/  IMAD.U32 R4, RZ, RZ, UR9 ;  /* 0x00000009ff047e24 */ /* 0x000fe4000f8e00ff */
[----:B------:R-:W-:Y:S01]  /*0980*/  IMAD.MOV.U32 R5, RZ, RZ, RZ ;  /* 0x000000ffff057224 */ /* 0x000fe200078e00ff */
[----:B0-----:R-:W-:-:S13]  /*0990*/  ISETP.NE.AND P4, PT, R0, 0x1, PT ;  /* 0x000000010000780c */ /* 0x001fda0003f85270 */
[----:B------:R-:W0:Y:S01]  /*09a0*/  @P4 LDC R7, c[0x0][0x10] ;  /* 0x00000400ff074b82 */ /* 0x000e220000000800 */
[----:B------:R-:W-:Y:S02]  /*09b0*/  @P4 IMAD.MOV.U32 R3, RZ, RZ, RZ ;  /* 0x000000ffff034224 */ /* 0x000fe400078e00ff */
[----:B------:R-:W-:-:S05]  /*09c0*/  @P4 IMAD.MOV.U32 R15, RZ, RZ, RZ ;  /* 0x000000ffff0f4224 */ /* 0x000fca00078e00ff */
[----:B------:R-:W1:Y:S01]  /*09d0*/  @!P4 LDC R9, c[0x0][0xc] ;  /* 0x00000300ff09cb82 */ /* 0x000e620000000800 */
[----:B0-----:R-:W-:-:S04]  /*09e0*/  @P4 IMAD.WIDE.U32 R6, R7, UR9, R2 ;  /* 0x0000000907064c25 */ /* 0x001fc8000f8e0002 */
[----:B------:R-:W-:Y:S02]  /*09f0*/  @P4 IMAD.MOV.U32 R8, RZ, RZ, R6 ;  /* 0x000000ffff084224 */ /* 0x000fe400078e0006 */
[----:B------:R-:W-:Y:S02]  /*0a00*/  @P4 IMAD.IADD R16, R7, 0x1, R15 ;  /* 0x0000000107104824 */ /* 0x000fe400078e020f */
[----:B-1----:R-:W-:-:S04]  /*0a10*/  @!P4 IMAD.WIDE.U32 R4, R2, R9, R4 ;  /* 0x000000090204c225 */ /* 0x002fc800078e0004 */
[----:B------:R-:W-:Y:S02]  /*0a20*/  @!P4 IMAD.MOV.U32 R8, RZ, RZ, R4 ;  /* 0x000000ffff08c224 */ /* 0x000fe400078e0004 */
[----:B------:R-:W-:-:S03]  /*0a30*/  @!P4 IMAD.MOV.U32 R16, RZ, RZ, R5 ;  /* 0x000000ffff10c224 */ /* 0x000fc600078e0005 */
[----:B------:R0:W-:Y:S04]  /*0a40*/  STL [R1+0x864], R8 ;  /* 0x0008640801007387 */ /* 0x0001e80000100800 */
[----:B------:R0:W-:Y:S01]  /*0a50*/  STL [R1+0x860], R16 ;  /* 0x0008601001007387 */ /* 0x0001e20000100800 */
[----:B------:R-:W-:Y:S05]  /*0a60*/  @!P5 BRA `(.L_x_6) ;  /* 0x00000000000cd947 */ /* 0x000fea0003800000 */
[----:B------:R-:W-:Y:S01]  /*0a70*/  UCGABAR_WAIT ;  /* 0x0000000000007dc7 */ /* 0x000fe20008000000 */
[----:B------:R-:W-:Y:S01]  /*0a80*/  CCTL.IVALL ;  /* 0x00000000ff00798f */ /* 0x000fe20002000000 */
[----:B------:R-:W-:Y:S05]  /*0a90*/  BRA `(.L_x_7) ;  /* 0x0000000000047947 */ /* 0x000fea0003800000 */
.L_x_6:
[----:B------:R-:W-:Y:S06]  /*0aa0*/  BAR.SYNC.DEFER_BLOCKING 0x0 ;  /* 0x0000000000007b1d */ /* 0x000fec0000010000 */
.L_x_7:
[----:B------:R-:W-:Y:S05]  /*0ab0*/  @!P1 BRA `(.L_x_8) ;  /* 0x0000033000c89947 */ /* 0x000fea0003800000 */
[----:B------:R-:W-:-:S06]  /*0ac0*/  UISETP.GT.U32.AND UP0, UPT, UR10, 0x1, UPT ;  /* 0x000000010a00788c */ /* 0x000fcc000bf04070 */
[----:B------:R-:W-:-:S13]  /*0ad0*/  PLOP3.LUT P0, PT, PT, PT, UP0, 0x80, 0x0 ;  /* 0x000000000000781c */ /* 0x000fda0003f0f008 */
[----:B------:R-:W-:Y:S05]  /*0ae0*/  @P0 EXIT ;  /* 0x000000000000094d */ /* 0x000fea0003800000 */
[----:B------:R-:W-:Y:S01]  /*0af0*/  IMAD.MOV.U32 R5, RZ, RZ, -0x1 ;  /* 0xffffffffff057424 */ /* 0x000fe200078e00ff */
[----:B------:R-:W-:Y:S01]  /*0b00*/  ULDC.64 UR4, c[0x0][0x650] ;  /* 0x0001940000047ab9 */ /* 0x000fe20000000a00 */
[----:B------:R-:W-:Y:S01]  /*0b10*/  IMAD.MOV.U32 R4, RZ, RZ, -0x1 ;  /* 0xffffffffff047424 */ /* 0x000fe200078e00ff */
[----:B------:R-:W-:Y:S01]  /*0b20*/  ISETP.GE.U32.AND P0, PT, R8, UR4, PT ;  /* 0x0000000408007c0c */ /* 0x000fe2000bf06070 */
[----:B------:R-:W-:Y:S01]  /*0b30*/  UMOV UR14, 0xffffffff ;  /* 0xffffffff000e7882 */ /* 0x000fe20000000000 */
[----:B------:R1:W-:Y:S01]  /*0b40*/  STL [R1+0x868], R5 ;  /* 0x0008680501007387 */ /* 0x0003e20000100800 */
[----:B------:R-:W-:Y:S02]  /*0b50*/  PRMT R0, RZ, 0x7610, R0 ;  /* 0x00007610ff007816 */ /* 0x000fe40000000000 */
[----:B------:R-:W-:Y:S01]  /*0b60*/  ISETP.GE.U32.AND.EX P0, PT, R16, UR5, PT, P0 ;  /* 0x0000000510007c0c */ /* 0x000fe2000bf06100 */
[----:B------:R1:W-:-:S12]  /*0b70*/  STL [R1+0x86c], R4 ;  /* 0x00086c0401007387 */ /* 0x0003d80000100800 */
[----:B-1----:R-:W-:Y:S05]  /*0b80*/  @P0 BRA `(.L_x_9) ;  /* 0x00000004003c0947 */ /* 0x002fea0003800000 */
[----:B------:R-:W-:Y:S01]  /*0b90*/  ULDC.64 UR14, c[0x0][0x628] ;  /* 0x00018a00000e7ab9 */ /* 0x000fe20000000a00 */
[----:B------:R-:W1:Y:S01]  /*0ba0*/  LDC.64 R6, c[0x0][0x620] ;  /* 0x00018800ff067b82 */ /* 0x000e620000000a00 */
[----:B------:R-:W-:Y:S01]  /*0bb0*/  ISETP.NE.U32.AND P0, PT, RZ, UR14, PT ;  /* 0x0000000eff007c0c */ /* 0x000fe2000bf05070 */
[----:B------:R-:W-:Y:S01]  /*0bc0*/  ULDC UR11, c[0x0][0x630] ;  /* 0x00018c00000b7ab9 */ /* 0x000fe20000000800 */
[----:B------:R-:W-:Y:S02]  /*0bd0*/  R2UR UR4, R8 ;  /* 0x00000000080472ca */ /* 0x000fe400000e0000 */
[----:B------:R-:W-:Y:S02]  /*0be0*/  ISETP.NE.AND.EX P0, PT, RZ, UR15, PT, P0 ;  /* 0x0000000fff007c0c */ /* 0x000fe4000bf05300 */
[----:B------:R-:W-:-:S11]  /*0bf0*/  R2UR UR5, R16 ;  /* 0x00000000100572ca */ /* 0x000fd600000e0000 */
[----:B------:R-:W-:Y:S05]  /*0c00*/  @!P0 BRA `(.L_x_10) ;  /* 0x0000000000308947 */ /* 0x000fea0003800000 */
[----:B------:R-:W-:Y:S01]  /*0c10*/  R2UR UR4, R8 ;  /* 0x00000000080472ca */ /* 0x000fe200000e0000 */
[----:B------:R-:W-:Y:S01]  /*0c20*/  ULDC UR8, c[0x0][0x634] ;  /* 0x00018d0000087ab9 */ /* 0x000fe20000000800 */
[----:B------:R-:W-:-:S11]  /*0c30*/  R2UR UR10, R16 ;  /* 0x00000000100a72ca */ /* 0x000fd600000e0000 */
[----:B------:R-:W-:-:S04]  /*0c40*/  UIADD3 UR8, UP0, UR4, UR8, URZ ;  /* 0x0000000804087290 */ /* 0x000fc8000ff1e03f */
[----:B------:R-:W-:-:S04]  /*0c50*/  UIADD3.X UR10, URZ, UR10, URZ, UP0, !UPT ;  /* 0x0000000a3f0a7290 */ /* 0x000fc800087fe43f */
[----:B------:R-:W-:-:S04]  /*0c60*/  UIMAD.WIDE.U32 UR4, UR10, UR14, URZ ;  /* 0x0000000e0a0472a5 */ /* 0x000fc8000f8e003f */
[----:B------:R-:W-:Y:S02]  /*0c70*/  UIMAD.WIDE.U32 UR6, UP0, UR8, UR15, UR4 ;  /* 0x0000000f080672a5 */ /* 0x000fe4000f800004 */
[----:B------:R-:W-:Y:S02]  /*0c80*/  UIMAD.WIDE.U32 UR4, UR8, UR14, URZ ;  /* 0x0000000e080472a5 */ /* 0x000fe4000f8e003f */
[----:B------:R-:W-:Y:S02]  /*0c90*/  UIADD3.X UR9, URZ, URZ, URZ, UP0, !UPT ;  /* 0x0000003f3f097290 */ /* 0x000fe400087fe43f */
[----:B------:R-:W-:Y:S01]  /*0ca0*/  UIADD3 URZ, UP0, UR5, UR6, URZ ;  /* 0x00000006053f7290 */ /* 0x000fe2000ff1e03f */
[----:B------:R-:W-:-:S03]  /*0cb0*/  UMOV UR8, UR7 ;  /* 0x0000000700087c82 */ /* 0x000fc60008000000 */
[----:B------:R-:W-:-:S12]  /*0cc0*/  UIMAD.WIDE.U32.X UR4, UR10, UR15, UR8, UP0 ;  /* 0x0000000f0a0472a5 */ /* 0x000fd800080e0408 */
.L_x_10:
[----:B------:R-:W-:Y:S01]  /*0cd0*/  USHF.R.U64 UR14, UR4, UR11, UR5 ;  /* 0x0000000b040e7299 */ /* 0x000fe20008001205 */
[----:B------:R-:W2:Y:S01]  /*0ce0*/  LDC.64 R20, c[0x0][0x640] ;  /* 0x00019000ff147b82 */ /* 0x000ea20000000a00 */
[----:B------:R-:W-:Y:S01]  /*0cf0*/  USHF.R.U32.HI UR4, URZ, UR11, UR5 ;  /* 0x0000000b3f047299 */ /* 0x000fe20008011605 */
[----:B------:R-:W-:Y:S02]  /*0d00*/  IMAD.MOV.U32 R4, RZ, RZ, R8 ;  /* 0x000000ffff047224 */ /* 0x000fe400078e0008 */
[----:B------:R-:W-:Y:S01]  /*0d10*/  IMAD R12, R13, R12, R2 ;  /* 0x0000000c0d0c7224 */ /* 0x000fe200078e0202 */
[----:B------:R-:W-:Y:S01]  /*0d20*/  IADD3 R3, P0, RZ, -UR14, RZ ;  /* 0x8000000eff037c10 */ /* 0x000fe2000ff1e0ff */
[----:B------:R-:W-:Y:S02]  /*0d30*/  IMAD.MOV.U32 R13, RZ, RZ, 0x1 ;  /* 0x00000001ff0d7424 */ /* 0x000fe400078e00ff */
[----:B------:R-:W3:Y:S02]  /*0d40*/  LDC R10, c[0x0][0x618] ;  /* 0x00018600ff0a7b82 */ /* 0x000ee40000000800 */
[----:B------:R-:W-:-:S04]  /*0d50*/  IMAD.X R5, RZ, RZ, ~UR4, P0 ;  /* 0x80000004ff057e24 */ /* 0x000fc800080e06ff */
[-C--:B-1----:R-:W-:Y:S02]  /*0d60*/  IMAD R0, R5, R6.reuse, RZ ;  /* 0x0000000605007224 */ /* 0x082fe400078e02ff */
[----:B------:R-:W1:Y:S01]  /*0d70*/  LDC R14, c[0x0][0x608] ;  /* 0x00018200ff0e7b82 */ /* 0x000e620000000800 */
[----:B------:R-:W-:Y:S02]  /*0d80*/  IMAD.MOV.U32 R5, RZ, RZ, R16 ;  /* 0x000000ffff057224 */ /* 0x000fe400078e0010 */
[----:B------:R-:W-:-:S05]  /*0d90*/  IMAD.WIDE.U32 R4, R3, R6, R4 ;  /* 0x0000000603047225 */ /* 0x000fca00078e0004 */
[----:B------:R-:W4:Y:S01]  /*0da0*/  LDC R18, c[0x0][0x658] ;  /* 0x00019600ff127b82 */ /* 0x000f220000000800 */
[----:B------:R-:W-:Y:S01]  /*0db0*/  IMAD R3, R3, R7, R0 ;  /* 0x0000000703037224 */ /* 0x000fe200078e0200 */
[----:B--2---:R-:W-:-:S03]  /*0dc0*/  ISETP.NE.U32.AND P0, PT, R20, RZ, PT ;  /* 0x000000ff1400720c */ /* 0x004fc60003f05070 */
[----:B------:R-:W-:Y:S01]  /*0dd0*/  IMAD.IADD R3, R5, 0x1, R3 ;  /* 0x0000000105037824 */ /* 0x000fe200078e0203 */
[----:B------:R-:W-:Y:S01]  /*0de0*/  ISETP.NE.AND.EX P0, PT, R21, RZ, PT, P0 ;  /* 0x000000ff1500720c */ /* 0x000fe20003f05300 */
[----:B------:R-:W-:Y:S01]  /*0df0*/  IMAD.MOV.U32 R5, RZ, RZ, -0x1 ;  /* 0xffffffffff057424 */ /* 0x000fe200078e00ff */
[----:B0-----:R-:W0:Y:S02]  /*0e00*/  LDC R16, c[0x0][0x600] ;  /* 0x00018000ff107b82 */ /* 0x001e240000000800 */
[-CC-:B---3--:R-:W-:Y:S02]  /*0e10*/  SHF.R.U64 R8, R4, R10.reuse, R3.reuse ;  /* 0x0000000a04087219 */ /* 0x188fe40000001203 */
[----:B------:R-:W-:-:S04]  /*0e20*/  SHF.R.U32.HI R3, RZ, R10, R3 ;  /* 0x0000000aff037219 */ /* 0x000fc80000011603 */
[----:B------:R-:W2:Y:S01]  /*0e30*/  LDC R15, c[0x0][0x648] ;  /* 0x00019200ff0f7b82 */ /* 0x000ea20000000800 */
[-CC-:B-1----:R-:W-:Y:S02]  /*0e40*/  SHF.R.U64 R23, R8, R14.reuse, R3.reuse ;  /* 0x0000000e08177219 */ /* 0x182fe40000001203 */
[----:B------:R-:W-:-:S05]  /*0e50*/  SHF.R.U32.HI R3, RZ, R14, R3 ;  /* 0x0000000eff037219 */ /* 0x000fca0000011603 */
[----:B------:R-:W1:Y:S01]  /*0e60*/  LDC R17, c[0x0][0x638] ;  /* 0x00018e00ff117b82 */ /* 0x000e620000000800 */
[-CC-:B----4-:R-:W-:Y:S02]  /*0e70*/  SHF.R.U64 R10, R23, R18.reuse, R3.reuse ;  /* 0x00000012170a7219 */ /* 0x190fe40000001203 */
[-C--:B------:R-:W-:Y:S02]  /*0e80*/  SHF.L.U32 R0, R5, R18.reuse, RZ ;  /* 0x0000001205007219 */ /* 0x080fe400000006ff */
[----:B------:R-:W-:Y:S01]  /*0e90*/  SHF.R.U32.HI R3, RZ, R18, R3 ;  /* 0x00000012ff037219 */ /* 0x000fe20000011603 */
[----:B------:R-:W-:Y:S01]  /*0ea0*/  IMAD.MOV.U32 R2, RZ, RZ, R10 ;  /* 0x000000ffff027224 */ /* 0x000fe200078e000a */
[----:B------:R-:W-:Y:S01]  /*0eb0*/  LOP3.LUT R0, RZ, R0, RZ, 0x33, !PT ;  /* 0x00000000ff007212 */ /* 0x000fe200078e33ff */
[----:B------:R-:W3:Y:S01]  /*0ec0*/  LDC R19, c[0x0][0x610] ;  /* 0x00018400ff137b82 */ /* 0x000ee20000000800 */
[----:B------:R-:W-:Y:S05]  /*0ed0*/  @!P0 BRA `(.L_x_11) ;  /* 0x0000000000288947 */ /* 0x000fea0003800000 */
[----:B------:R-:W4:Y:S02]  /*0ee0*/  LDC R7, c[0x0][0x64c] ;  /* 0x00019300ff077b82 */ /* 0x000f240000000800 */
[----:B----4-:R-:W-:-:S05]  /*0ef0*/  IADD3 R7, P0, R10, R7, RZ ;  /* 0x000000070a077210 */ /* 0x010fca0007f1e0ff */
[----:B------:R-:W-:-:S04]  /*0f00*/  IMAD.X R9, RZ, RZ, R3, P0 ;  /* 0x000000ffff097224 */ /* 0x000fc800000e0603 */
[----:B------:R-:W-:-:S04]  /*0f10*/  IMAD.WIDE.U32 R2, R9, R20, RZ ;  /* 0x0000001409027225 */ /* 0x000fc800078e00ff */
[----:B------:R-:W-:-:S04]  /*0f20*/  IMAD.WIDE.U32 R4, P0, R7, R21, R2 ;  /* 0x0000001507047225 */ /* 0x000fc80007800002 */
[----:B------:R-:W-:-:S04]  /*0f30*/  IMAD.WIDE.U32 R2, R7, R20, RZ ;  /* 0x0000001407027225 */ /* 0x000fc800078e00ff */
[----:B------:R-:W-:Y:S01]  /*0f40*/  IMAD.X R7, RZ, RZ, RZ, P0 ;  /* 0x000000ffff077224 */ /* 0x000fe200000e06ff */
[----:B------:R-:W-:Y:S01]  /*0f50*/  IADD3 RZ, P0, R3, R4, RZ ;  /* 0x0000000403ff7210 */ /* 0x000fe20007f1e0ff */
[----:B------:R-:W-:-:S04]  /*0f60*/  IMAD.MOV.U32 R6, RZ, RZ, R5 ;  /* 0x000000ffff067224 */ /* 0x000fc800078e0005 */
[----:B------:R-:W-:-:S08]  /*0f70*/  IMAD.WIDE.U32.X R2, R9, R21, R6, P0 ;  /* 0x0000001509027225 */ /* 0x000fd000000e0406 */
.L_x_11:
[----:B--2---:R-:W-:Y:S01]  /*0f80*/  SHF.R.U64 R4, R2, R15, R3 ;  /* 0x0000000f02047219 */ /* 0x004fe20000001203 */
[----:B0-----:R-:W-:Y:S01]  /*0f90*/  VIADD R5, R16, 0xffffffff ;  /* 0xffffffff10057836 */ /* 0x001fe20000000000 */
[----:B------:R-:W-:Y:S02]  /*0fa0*/  SHF.L.U32 R2, R13, R18, RZ ;  /* 0x000000120d027219 */ /* 0x000fe400000006ff */
[----:B------:R-:W-:Y:S01]  /*0fb0*/  LOP3.LUT R3, R23, R0, RZ, 0xc0, !PT ;  /* 0x0000000017037212 */ /* 0x000fe200078ec0ff */
[----:B------:R-:W-:Y:S01]  /*0fc0*/  IMAD.MOV R6, RZ, RZ, -R4 ;  /* 0x000000ffff067224 */ /* 0x000fe200078e0a04 */
[----:B------:R-:W-:Y:S02]  /*0fd0*/  SEL R0, R11, R12, !P4 ;  /* 0x0000000c0b007207 */ /* 0x000fe40006000000 */
[----:B------:R-:W-:Y:S01]  /*0fe0*/  LOP3.LUT R5, R8, R5, RZ, 0xc0, !PT ;  /* 0x0000000508057212 */ /* 0x000fe200078ec0ff */
[----:B------:R-:W-:Y:S02]  /*0ff0*/  IMAD R7, R2, R4, R3 ;  /* 0x0000000402077224 */ /* 0x000fe400078e0203 */
[----:B-1----:R-:W-:-:S02]  /*1000*/  IMAD R3, R6, R17, R10 ;  /* 0x0000001106037224 */ /* 0x002fc400078e020a */
[----:B---3--:R-:W-:Y:S02]  /*1010*/  IMAD R2, R7, R19, R0 ;  /* 0x0000001307027224 */ /* 0x008fe400078e0200 */
[----:B------:R-:W-:Y:S02]  /*1020*/  IMAD R3, R3, R16, R5 ;  /* 0x0000001003037224 */ /* 0x000fe400078e0205 */
[----:B------:R-:W-:-:S03]  /*1030*/  IMAD.MOV.U32 R0, RZ, RZ, 0x1 ;  /* 0x00000001ff007424 */ /* 0x000fc600078e00ff */
[----:B------:R-:W-:Y:S02]  /*1040*/  SEL R4, R3, R2, !P4 ;  /* 0x0000000203047207 */ /* 0x000fe40006000000 */
[----:B------:R-:W-:-:S03]  /*1050*/  SEL R2, R2, R3, !P4 ;  /* 0x0000000302027207 */ /* 0x000fc60006000000 */
[----:B------:R1:W-:Y:S04]  /*1060*/  STL [R1+0x86c], R4 ;  /* 0x00086c0401007387 */ /* 0x0003e80000100800 */
[----:B------:R1:W-:Y:S02]  /*1070*/  STL [R1+0x868], R2 ;  /* 0x0008680201007387 */ /* 0x0003e40000100800 */
.L_x_9:
[----:B------:R-:W-:-:S08]  /*1080*/  NOP ;  /* 0x0000000000007918 */ /* 0x000fd00000000000 */
[----:B------:R-:W2:Y:S02]  /*1090*/  USETMAXREG.TRY_ALLOC.CTAPOOL UP0, 0xf0 ;  /* 0x000000f0000079c8 */ /* 0x000ea40008000600 */
[----:B--2---:R-:W-:-:S13]  /*10a0*/  PLOP3.LUT P0, PT, PT, PT, UP0, 0x80, 0x0 ;  /* 0x000000000000781c */ /* 0x004fda0003f0f008 */
[----:B------:R-:W-:Y:S05]  /*10b0*/  @!P0 BRA `(.L_x_9) ;  /* 0xfffffffc00f08947 */ /* 0x000fea000383ffff */
[----:B------:R-:W-:Y:S01]  /*10c0*/  ULDC.64 UR4, c[0x0][0x598] ;  /* 0x0001660000047ab9 */ /* 0x000fe20000000a00 */
[----:B------:R-:W-:Y:S01]  /*10d0*/  ULDC.64 UR22, c[0x0][0x208] ;  /* 0x0000820000167ab9 */ /* 0x000fe20000000a00 */
[----:B------:R-:W-:-:S04]  /*10e0*/  ISETP.NE.U32.AND P0, PT, RZ, UR4, PT ;  /* 0x00000004ff007c0c */ /* 0x000fc8000bf05070 */
[----:B------:R-:W-:-:S13]  /*10f0*/  ISETP.NE.AND.EX P0, PT, RZ, UR5, PT, P0 ;  /* 0x00000005ff007c0c */ /* 0x000fda000bf05300 */
[----:B------:R-:W-:Y:S05]  /*1100*/  @!P0 BRA `(.L_x_12) ;  /* 0x0000000000208947 */ /* 0x000fea0003800000 */
[----:B-1----:R-:W1:Y:S02]  /*1110*/  LDC.64 R2, c[0x0][0x598] ;  /* 0x00016600ff027b82 */ /* 0x002e640000000a00 */
[----:B-1----:R-:W2:Y:S02]  /*1120*/  LDG.E.64 R2, desc[UR22][R2.64] ;  /* 0x0000001602027981 */ /* 0x002ea4000c1e1b00 */
[----:B--2---:R-:W-:-:S04]  /*1130*/  ISETP.NE.U32.AND P0, PT, R2, RZ, PT ;  /* 0x000000ff0200720c */ /* 0x004fc80003f05070 */
[----:B------:R-:W-:-:S13]  /*1140*/  ISETP.NE.AND.EX P0, PT, R3, RZ, PT, P0 ;  /* 0x000000ff0300720c */ /* 0x000fda0003f05300 */
[----:B------:R-:W-:Y:S05]  /*1150*/  @!P0 BRA `(.L_x_12) ;  /* 0x00000000000c8947 */ /* 0x000fea0003800000 */
[----:B------:R-:W2:Y:S02]  /*1160*/  LD.E R2, desc[UR22][R2.64] ;  /* 0x0000001602027980 */ /* 0x000ea4000c101900 */
[----:B--2---:R-:W-:Y:S01]  /*1170*/  R2UR UR21, R2 ;  /* 0x00000000021572ca */ /* 0x004fe200000e0000 */
[----:B------:R-:W-:-:S14]  /*1180*/  BRA `(.L_x_13) ;  /* 0x0000000000247947 */ /* 0x000fdc0003800000 */
.L_x_12:
[----:B------:R-:W-:Y:S02]  /*1190*/  ULDC.64 UR4, c[0x0][0x588] ;  /* 0x0001620000047ab9 */ /* 0x000fe40000000a00 */
[----:B------:R-:W-:-:S04]  /*11a0*/  ISETP.NE.U32.AND P0, PT, RZ, UR4, PT ;  /* 0x00000004ff007c0c */ /* 0x000fc8000bf05070 */
[----:B------:R-:W-:-:S13]  /*11b0*/  ISETP.NE.AND.EX P0, PT, RZ, UR5, PT, P0 ;  /* 0x00000005ff007c0c */ /* 0x000fda000bf05300 */
[----:B------:R-:W-:Y:S05]  /*11c0*/  @!P0 BRA `(.L_x_14) ;  /* 0x0000000000108947 */ /* 0x000fea0003800000 */
[----:B-1----:R-:W1:Y:S02]  /*11d0*/  LDC.64 R2, c[0x0][0x588] ;  /* 0x00016200ff027b82 */ /* 0x002e640000000a00 */
[----:B-1----:R-:W2:Y:S02]  /*11e0*/  LDG.E R2, desc[UR22][R2.64] ;  /* 0x0000001602027981 */ /* 0x002ea4000c1e1900 */
[----:B--2---:R-:W-:Y:S01]  /*11f0*/  R2UR UR21, R2 ;  /* 0x00000000021572ca */ /* 0x004fe200000e0000 */
[----:B------:R-:W-:-:S14]  /*1200*/  BRA `(.L_x_13) ;  /* 0x0000000000047947 */ /* 0x000fdc0003800000 */
.L_x_14:
[----:B------:R-:W-:-:S05]  /*1210*/  ULDC UR21, c[0x0][0x580] ;  /* 0x0001600000157ab9 */ /* 0x000fca0000000800 */
.L_x_13:
[----:B------:R-:W-:Y:S02]  /*1220*/  ULDC.64 UR4, c[0x0][0x5a0] ;  /* 0x0001680000047ab9 */ /* 0x000fe40000000a00 */
        /* <DEDUP_REMOVED lines=11> */
.L_x_15:
        /* <DEDUP_REMOVED lines=8> */
.L_x_17:
[----:B------:R-:W-:-:S05]  /*1360*/  ULDC UR24, c[0x0][0x584] ;  /* 0x0001610000187ab9 */ /* 0x000fca0000000800 */
.L_x_16:
[----:B------:R-:W-:-:S13]  /*1370*/  LOP3.LUT P0, RZ, R0, 0xff, RZ, 0xc0, !PT ;  /* 0x000000ff00ff7812 */ /* 0x000fda000780c0ff */
[----:B------:R-:W-:Y:S05]  /*1380*/  @!P0 EXIT ;  /* 0x000000000000894d */ /* 0x000fea0003800000 */
[----:B------:R-:W-:Y:S01]  /*1390*/  ULDC UR4, c[0x0][0x28c] ;  /* 0x0000a30000047ab9 */ /* 0x000fe20000000800 */
[----:B------:R-:W-:Y:S02]  /*13a0*/  ULOP3.LUT UR25, UR13, 0x1, URZ, 0xfc, !UPT ;  /* 0x000000010d197892 */ /* 0x000fe4000f8efc3f */
[----:B------:R-:W-:-:S04]  /*13b0*/  UIADD3 UR4, UR4, 0x1f, URZ ;  /* 0x0000001f04047890 */ /* 0x000fc8000fffe03f */
[----:B------:R-:W-:-:S04]  /*13c0*/  USHF.R.S32.HI UR5, URZ, 0x1f, UR4 ;  /* 0x0000001f3f057899 */ /* 0x000fc80008011404 */
[----:B------:R-:W-:-:S03]  /*13d0*/  ULEA.HI UR5, UR5, UR4, URZ, 0x5 ;  /* 0x0000000405057291 */ /* 0x000fc6000f8f283f */
[----:B------:R-:W-:Y:S01]  /*13e0*/  UMOV UR4, URZ ;  /* 0x0000003f00047c82 */ /* 0x000fe20008000000 */
[----:B------:R-:W-:-:S03]  /*13f0*/  USHF.R.S32.HI UR12, URZ, 0x5, UR5 ;  /* 0x000000053f0c7899 */ /* 0x000fc60008011405 */
[----:B------:R-:W-:-:S09]  /*1400*/  UMOV UR5, URZ ;  /* 0x0000003f00057c82 */ /* 0x000fd20008000000 */
.L_x_812:
[----:B------:R-:W-:Y:S01]  /*1410*/  STL [R1+0x854], RZ ;  /* 0x000854ff01007387 */ /* 0x000fe20000100800 */
[----:B--2---:R-:W2:Y:S01]  /*1420*/  S2UR UR11, SR_CgaCtaId ;  /* 0x00000000000b79c3 */ /* 0x004ea20000008800 */
[----:B------:R-:W-:Y:S01]  /*1430*/  UMOV UR15, 0x400 ;  /* 0x00000400000f7882 */ /* 0x000fe20000000000 */
[----:B------:R-:W-:Y:S01]  /*1440*/  UMOV UR6, URZ ;  /* 0x0000003f00067c82 */ /* 0x000fe20008000000 */
[----:B------:R-:W-:Y:S01]  /*1450*/  STL [R1+0x850], RZ ;  /* 0x000850ff01007387 */ /* 0x000fe20000100800 */
[----:B------:R-:W-:Y:S01]  /*1460*/  UMOV UR7, URZ ;  /* 0x0000003f00077c82 */ /* 0x000fe20008000000 */
[----:B------:R-:W-:Y:S01]  /*1470*/  UMOV UR8, URZ ;  /* 0x0000003f00087c82 */ /* 0x000fe20008000000 */
[----:B------:R-:W-:Y:S01]  /*1480*/  UMOV UR26, UR5 ;  /* 0x00000005001a7c82 */ /* 0x000fe20008000000 */
[----:B------:R-:W-:Y:S01]  /*1490*/  STL [R1+0x84c], RZ ;  /* 0x00084cff01007387 */ /* 0x000fe20000100800 */
[----:B01----:R-:W1:Y:S01]  /*14a0*/  LDC R2, c[0x0][0x28c] ;  /* 0x0000a300ff027b82 */ /* 0x003e620000000800 */
[----:B------:R-:W-:-:S02]  /*14b0*/  CS2R R236, SRZ ;  /* 0x0000000000ec7805 */ /* 0x000fc4000001ff00 */
[----:B------:R-:W-:Y:S01]  /*14c0*/  CS2R R234, SRZ ;  /* 0x0000000000ea7805 */ /* 0x000fe2000001ff00 */
[----:B------:R-:W-:Y:S01]  /*14d0*/  STL [R1+0x848], RZ ;  /* 0x000848ff01007387 */ /* 0x000fe20000100800 */
[----:B------:R-:W-:Y:S02]  /*14e0*/  CS2R R232, SRZ ;  /* 0x0000000000e87805 */ /* 0x000fe4000001ff00 */
[----:B------:R-:W-:Y:S02]  /*14f0*/  CS2R R230, SRZ ;  /* 0x0000000000e67805 */ /* 0x000fe4000001ff00 */
[----:B------:R-:W-:Y:S01]  /*1500*/  CS2R R228, SRZ ;  /* 0x0000000000e47805 */ /* 0x000fe2000001ff00 */
[----:B------:R-:W-:Y:S01]  /*1510*/  STL [R1+0x844], RZ ;  /* 0x000844ff01007387 */ /* 0x000fe20000100800 */
[----:B------:R-:W-:Y:S02]  /*1520*/  CS2R R226, SRZ ;  /* 0x0000000000e27805 */ /* 0x000fe4000001ff00 */
[----:B------:R-:W-:-:S02]  /*1530*/  CS2R R224, SRZ ;  /* 0x0000000000e07805 */ /* 0x000fc4000001ff00 */
[----:B------:R-:W-:Y:S01]  /*1540*/  CS2R R222, SRZ ;  /* 0x0000000000de7805 */ /* 0x000fe2000001ff00 */
[----:B------:R-:W-:Y:S01]  /*1550*/  STL [R1+0x840], RZ ;  /* 0x000840ff01007387 */ /* 0x000fe20000100800 */
[----:B------:R-:W-:Y:S02]  /*1560*/  CS2R R220, SRZ ;  /* 0x0000000000dc7805 */ /* 0x000fe4000001ff00 */
[----:B------:R-:W-:Y:S02]  /*1570*/  CS2R R218, SRZ ;  /* 0x0000000000da7805 */ /* 0x000fe4000001ff00 */
[----:B------:R-:W-:Y:S01]  /*1580*/  CS2R R216, SRZ ;  /* 0x0000000000d87805 */ /* 0x000fe2000001ff00 */
[----:B------:R-:W-:Y:S01]  /*1590*/  STL [R1+0x83c], RZ ;  /* 0x00083cff01007387 */ /* 0x000fe20000100800 */
[----:B--2---:R-:W-:Y:S01]  /*15a0*/  ULEA UR15, UR11, UR15, 0x18 ;  /* 0x0000000f0b0f7291 */ /* 0x004fe2000f8ec03f */
[----:B------:R-:W-:Y:S02]  /*15b0*/  CS2R R22, SRZ ;  /* 0x0000000000167805 */ /* 0x000fe4000001ff00 */
[----:B------:R-:W-:Y:S01]  /*15c0*/  CS2R R20, SRZ ;  /* 0x0000000000147805 */ /* 0x000fe2000001ff00 */
[----:B------:R-:W-:Y:S01]  /*15d0*/  STL [R1+0x838], RZ ;  /* 0x000838ff01007387 */ /* 0x000fe20000100800 */
[----:B------:R-:W-:-:S02]  /*15e0*/  CS2R R18, SRZ ;  /* 0x0000000000127805 */ /* 0x000fc4000001ff00 */
[----:B0-----:R-:W-:Y:S02]  /*15f0*/  CS2R R16, SRZ ;  /* 0x0000000000107805 */ /* 0x001fe4000001ff00 */
[----:B------:R-:W-:Y:S01]  /*1600*/  CS2R R14, SRZ ;  /* 0x00000000000e7805 */ /* 0x000fe2000001ff00 */
[----:B------:R-:W-:Y:S01]  /*1610*/  STL [R1+0x834], RZ ;  /* 0x000834ff01007387 */ /* 0x000fe20000100800 */
[----:B-1----:R-:W-:Y:S02]  /*1620*/  ISETP.GE.AND P0, PT, R2, 0x1, PT ;  /* 0x000000010200780c */ /* 0x002fe40003f06270 */
[----:B------:R-:W-:Y:S02]  /*1630*/  CS2R R12, SRZ ;  /* 0x00000000000c7805 */ /* 0x000fe4000001ff00 */
[----:B------:R-:W-:Y:S01]  /*1640*/  CS2R R10, SRZ ;  /* 0x00000000000a7805 */ /* 0x000fe2000001ff00 */
[----:B------:R-:W-:Y:S01]  /*1650*/  STL [R1+0x830], RZ ;  /* 0x000830ff01007387 */ /* 0x000fe20000100800 */
[----:B------:R-:W-:-:S02]  /*1660*/  CS2R R8, SRZ ;  /* 0x0000000000087805 */ /* 0x000fc4000001ff00 */
[----:B------:R-:W-:Y:S02]  /*1670*/  CS2R R6, SRZ ;  /* 0x0000000000067805 */ /* 0x000fe4000001ff00 */
[----:B------:R-:W-:Y:S01]  /*1680*/  CS2R R4, SRZ ;  /* 0x0000000000047805 */ /* 0x000fe2000001ff00 */
[----:B------:R-:W-:Y:S01]  /*1690*/  STL [R1+0x82c], RZ ;  /* 0x00082cff01007387 */ /* 0x000fe20000100800 */
[----:B------:R-:W-:Y:S02]  /*16a0*/  CS2R R120, SRZ ;  /* 0x0000000000787805 */ /* 0x000fe4000001ff00 */
        /* <DEDUP_REMOVED lines=126> */
[----:B------:R-:W-:Y:S04]  /*1e90*/  STL [R1+0x7ac], RZ ;  /* 0x0007acff01007387 */ /* 0x000fe80000100800 */
        /* <DEDUP_REMOVED lines=395> */
[----:B------:R-:W-:Y:S04]  /*3750*/  STL [R1], RZ ;  /* 0x000000ff01007387 */ /* 0x000fe80000100800 */
[----:B------:R-:W-:Y:S04]  /*3760*/  STL [R1+0x4], RZ ;  /* 0x000004ff01007387 */ /* 0x000fe80000100800 */
[----:B------:R-:W-:Y:S04]  /*3770*/  STL [R1+0x8], RZ ;  /* 0x000008ff01007387 */ /* 0x000fe80000100800 */
[----:B------:R-:W-:Y:S04]  /*3780*/  STL [R1+0xc], RZ ;  /* 0x00000cff01007387 */ /* 0x000fe80000100800 */
[----:B------:R-:W-:Y:S04]  /*3790*/  STL [R1+0x10], RZ ;  /* 0x000010ff01007387 */ /* 0x000fe80000100800 */
[----:B------:R-:W-:Y:S04]  /*37a0*/  STL [R1+0x14], RZ ;  /* 0x000014ff01007387 */ /* 0x000fe80000100800 */
[----:B------:R-:W-:Y:S04]  /*37b0*/  STL [R1+0x18], RZ ;  /* 0x000018ff01007387 */ /* 0x000fe80000100800 */
[----:B------:R-:W-:Y:S04]  /*37c0*/  STL [R1+0x1c], RZ ;  /* 0x00001cff01007387 */ /* 0x000fe80000100800 */
[----:B------:R-:W-:Y:S01]  /*37d0*/  STL [R1+0x20], RZ ;  /* 0x000020ff01007387 */ /* 0x000fe20000100800 */
[----:B------:R-:W0:Y:S03]  /*37e0*/  S2R R0, SR_TID.X ;  /* 0x0000000000007919 */ /* 0x000e260000002100 */
        /* <DEDUP_REMOVED lines=8> */
[----:B0-----:R-:W-:-:S03]  /*3870*/  LOP3.LUT R0, R0, 0x80, RZ, 0xc0, !PT ;  /* 0x0000008000007812 */ /* 0x001fc600078ec0ff */
[----:B------:R-:W-:Y:S01]  /*3880*/  STL [R1+0x44], RZ ;  /* 0x000044ff01007387 */ /* 0x000fe20000100800 */
[----:B------:R-:W-:-:S03]  /*3890*/  SHF.R.U32.HI R0, RZ, 0x7, R0 ;  /* 0x00000007ff007819 */ /* 0x000fc60000011600 */
        /* <DEDUP_REMOVED lines=33> */
[----:B------:R-:W0:Y:S04]  /*3ab0*/  SHFL.IDX PT, R0, R0, RZ, 0x1f ;  /* 0x00001fff00007589 */ /* 0x000e2800000e0000 */
[----:B------:R1:W-:Y:S04]  /*3ac0*/  STL [R1+0xcc], RZ ;  /* 0x0000ccff01007387 */ /* 0x0003e80000100800 */
[----:B------:R1:W-:Y:S04]  /*3ad0*/  STL [R1+0xd0], RZ ;  /* 0x0000d0ff01007387 */ /* 0x0003e80000100800 */
[----:B------:R1:W-:Y:S04]  /*3ae0*/  STL [R1+0xd4], RZ ;  /* 0x0000d4ff01007387 */ /* 0x0003e80000100800 */
[----:B------:R1:W-:Y:S04]  /*3af0*/  STL [R1+0xd8], RZ ;  /* 0x0000d8ff01007387 */ /* 0x0003e80000100800 */
[----:B------:R1:W-:Y:S04]  /*3b00*/  STL [R1+0xdc], RZ ;  /* 0x0000dcff01007387 */ /* 0x0003e80000100800 */
[----:B------:R1:W-:Y:S01]  /*3b10*/  STL [R1+0xe0], RZ ;  /* 0x0000e0ff01007387 */ /* 0x0003e20000100800 */
[----:B0-----:R-:W-:Y:S01]  /*3b20*/  R2UR UR9, R0 ;  /* 0x00000000000972ca */ /* 0x001fe200000e0000 */
[----:B------:R-:W-:-:S02]  /*3b30*/  IMAD.U32 R0, RZ, RZ, UR4 ;  /* 0x00000004ff007e24 */ /* 0x000fc4000f8e00ff */
[----:B------:R1:W-:Y:S04]  /*3b40*/  STL [R1+0xe4], RZ ;  /* 0x0000e4ff01007387 */ /* 0x0003e80000100800 */
[----:B------:R1:W-:Y:S04]  /*3b50*/  STL [R1+0xe8], RZ ;  /* 0x0000e8ff01007387 */ /* 0x0003e80000100800 */
[----:B------:R1:W-:Y:S02]  /*3b60*/  STL [R1+0xec], RZ ;  /* 0x0000ecff01007387 */ /* 0x0003e40000100800 */
[----:B------:R-:W-:-:S02]  /*3b70*/  ULEA.HI UR10, UR9, UR9, URZ, 0x1 ;  /* 0x00000009090a7291 */ /* 0x000fc4000f8f083f */
[----:B------:R1:W-:Y:S02]  /*3b80*/  STL [R1+0xf0], RZ ;  /* 0x0000f0ff01007387 */ /* 0x0003e40000100800 */
[----:B------:R-:W-:Y:S02]  /*3b90*/  ULOP3.LUT UR10, UR10, 0x1ffffe, URZ, 0xc0, !UPT ;  /* 0x001ffffe0a0a7892 */ /* 0x000fe4000f8ec03f */
[----:B------:R1:W-:Y:S02]  /*3ba0*/  STL [R1+0xf4], RZ ;  /* 0x0000f4ff01007387 */ /* 0x0003e40000100800 */
[----:B------:R-:W-:Y:S02]  /*3bb0*/  UIADD3 UR10, UR9, -UR10, URZ ;  /* 0x8000000a090a7290 */ /* 0x000fe4000fffe03f */
[----:B------:R1:W-:Y:S02]  /*3bc0*/  STL [R1+0xf8], RZ ;  /* 0x0000f8ff01007387 */ /* 0x0003e40000100800 */
[----:B------:R-:W-:-:S02]  /*3bd0*/  ULEA UR10, UR10, UR15, 0xb ;  /* 0x0000000f0a0a7291 */ /* 0x000fc4000f8e583f */
[----:B------:R1:W-:Y:S02]  /*3be0*/  STL [R1+0xfc], RZ ;  /* 0x0000fcff01007387 */ /* 0x0003e40000100800 */
[----:B------:R-:W-:Y:S02]  /*3bf0*/  UIADD3 UR10, UR10, 0x180, URZ ;  /* 0x000001800a0a7890 */ /* 0x000fe4000fffe03f */
[----:B------:R1:W-:Y:S02]  /*3c00*/  STL [R1+0x100], RZ ;  /* 0x000100ff01007387 */ /* 0x0003e40000100800 */
[----:B------:R-:W-:Y:S02]  /*3c10*/  USHF.R.U32.HI UR10, URZ, 0x4, UR10 ;  /* 0x000000043f0a7899 */ /* 0x000fe4000801160a */
[----:B------:R1:W-:Y:S02]  /*3c20*/  STL [R1+0x104], RZ ;  /* 0x000104ff01007387 */ /* 0x0003e40000100800 */
[----:B------:R-:W-:-:S02]  /*3c30*/  ULOP3.LUT UR20, UR10, 0x3fff, URZ, 0xc0, !UPT ;  /* 0x00003fff0a147892 */ /* 0x000fc4000f8ec03f */
[----:B------:R1:W-:Y:S04]  /*3c40*/  STL [R1+0x108], RZ ;  /* 0x000108ff01007387 */ /* 0x0003e80000100800 */
        /* <DEDUP_REMOVED lines=28> */
[----:B------:R1:W-:Y:S01]  /*3e10*/  STL [R1+0x17c], RZ ;  /* 0x00017cff01007387 */ /* 0x0003e20000100800 */
[----:B------:R-:W-:Y:S05]  /*3e20*/  @!P0 BRA `(.L_x_18) ;  /* 0x0000006000908947 */ /* 0x000fea0003800000 */
[----:B------:R-:W-:-:S06]  /*3e30*/  UISETP.NE.AND UP0, UPT, UR25, 0x3, UPT ;  /* 0x000000031900788c */ /* 0x000fcc000bf05270 */
[----:B------:R-:W-:-:S13]  /*3e40*/  PLOP3.LUT P1, PT, PT, PT, UP0, 0x80, 0x0 ;  /* 0x000000000000781c */ /* 0x000fda0003f2f008 */
[----:B------:R-:W-:Y:S05]  /*3e50*/  @!P1 BRA `(.L_x_19) ;  /* 0x0000000000049947 */ /* 0x000fea0003800000 */
[----:B------:R-:W-:Y:S01]  /*3e60*/  BPT.TRAP 0x1 ;  /* 0x000000040000795c */ /* 0x000fe20000300000 */
.L_x_19:
[----:B------:R-:W-:Y:S01]  /*3e70*/  ULEA UR7, UR5, UR15, 0x3 ;  /* 0x0000000f05077291 */ /* 0x000fe2000f8e183f */
[----:B------:R-:W-:-:S05]  /*3e80*/  IMAD.U32 R0, RZ, RZ, UR4 ;  /* 0x00000004ff007e24 */ /* 0x000fca000f8e00ff */
[----:B------:R-:W-:-:S04]  /*3e90*/  SHF.L.U32 R0, R0, 0x1f, RZ ;  /* 0x0000001f00007819 */ /* 0x000fc800000006ff */
[----:B------:R0:W2:Y:S01]  /*3ea0*/  SYNCS.PHASECHK.TRANS64.TRYWAIT P0, [UR7], R0 ;  /* 0x00000000ff0075a7 */ /* 0x0000a20008000147 */
[----:B------:R-:W-:Y:S05]  /*3eb0*/  @!P1 BRA `(.L_x_20) ;  /* 0x0000000000049947 */ /* 0x000fea0003800000 */
[----:B------:R-:W-:Y:S01]  /*3ec0*/  BPT.TRAP 0x1 ;  /* 0x000000040000795c */ /* 0x000fe20000300000 */
.L_x_20:
[----:B------:R3:W-:Y:S01]  /*3ed0*/  STL [R1+0x854], RZ ;  /* 0x000854ff01007387 */ /* 0x0007e20000100800 */
[----:B------:R-:W-:Y:S01]  /*3ee0*/  UMOV UR6, 0x1 ;  /* 0x0000000100067882 */ /* 0x000fe20000000000 */
[----:B--2---:R-:W-:Y:S05]  /*3ef0*/  @P0 BRA `(.L_x_21) ;  /* 0x0000000000080947 */ /* 0x004fea0003800000 */
[----:B------:R-:W2:Y:S02]  /*3f00*/  SYNCS.PHASECHK.TRANS64.TRYWAIT P0, [UR7], R0 ;  /* 0x00000000ff0075a7 */ /* 0x000ea40008000147 */
[----:B--2---:R-:W-:Y:S05]  /*3f10*/  @!P0 BRA `(.L_x_22) ;  /* 0x0000031800388947 */ /* 0x004fea0003800000 */
.L_x_21:
[----:B------:R-:W-:Y:S01]  /*3f20*/  UIADD3 UR7, UR15, 0x16180, URZ ;  /* 0x000161800f077890 */ /* 0x000fe2000fffe03f */
[----:B------:R-:W-:Y:S01]  /*3f30*/  WARPGROUP.ARRIVE ;  /* 0x00000000000079c5 */ /* 0x000fe20000000000 */
[----:B------:R-:W-:Y:S01]  /*3f40*/  ULOP3.LUT UR8, UR20, 0x10000, URZ, 0xfc, !UPT ;  /* 0x0001000014087892 */ /* 0x000fe2000f8efc3f */
[----:B------:R-:W-:Y:S01]  /*3f50*/  STL [R1+0x850], RZ ;  /* 0x000850ff01007387 */ /* 0x000fe20000100800 */
[----:B------:R-:W-:Y:S02]  /*3f60*/  USHF.R.U32.HI UR7, URZ, 0x4, UR7 ;  /* 0x000000043f077899 */ /* 0x000fe40008011607 */
[----:B------:R-:W-:Y:S01]  /*3f70*/  ULEA UR8, UR5, UR8, 0x9 ;  /* 0x0000000805087291 */ /* 0x000fe2000f8e483f */
[----:B------:R-:W-:Y:S01]  /*3f80*/  STL [R1+0x84c], RZ ;  /* 0x00084cff01007387 */ /* 0x000fe20000100800 */
[----:B------:R-:W-:Y:S01]  /*3f90*/  ULOP3.LUT UR7, UR7, 0x3fff, URZ, 0xc0, !UPT ;  /* 0x00003fff07077892 */ /* 0x000fe2000f8ec03f */
[----:B------:R-:W-:Y:S01]  /*3fa0*/  UMOV UR9, 0xc0000010 ;  /* 0xc000001000097882 */ /* 0x000fe20000000000 */
[----:B------:R-:W-:-:S02]  /*3fb0*/  UMOV UR11, 0xc0000010 ;  /* 0xc0000010000b7882 */ /* 0x000fc40000000000 */
[----:B------:R-:W-:Y:S01]  /*3fc0*/  ULOP3.LUT UR7, UR7, 0x10000, URZ, 0xfc, !UPT ;  /* 0x0001000007077892 */ /* 0x000fe2000f8efc3f */
[----:B------:R-:W-:Y:S01]  /*3fd0*/  STL [R1+0x848], RZ ;  /* 0x000848ff01007387 */ /* 0x000fe20000100800 */
[----:B------:R-:W-:Y:S01]  /*3fe0*/  UMOV UR16, UR8 ;  /* 0x0000000800107c82 */ /* 0x000fe20008000000 */
[----:B------:R-:W-:Y:S01]  /*3ff0*/  UMOV UR17, UR9 ;  /* 0x0000000900117c82 */ /* 0x000fe20008000000 */
[----:B------:R-:W-:Y:S01]  /*4000*/  UIMAD UR10, UR5, 0x300, UR7 ;  /* 0x00000300050a78a4 */ /* 0x000fe2000f8e0207 */
[----:B------:R-:W-:Y:S01]  /*4010*/  STL [R1+0x844], RZ ;  /* 0x000844ff01007387 */ /* 0x000fe20000100800 */
[----:B------:R-:W-:Y:S01]  /*4020*/  UMOV UR19, 0xc0000010 ;  /* 0xc000001000137882 */ /* 0x000fe20000000000 */
[----:B------:R-:W-:Y:S01]  /*4030*/  ULDC UR7, c[0x0][0x50c] ;  /* 0x0001430000077ab9 */ /* 0x000fe20000000800 */
[----:B------:R-:W-:Y:S01]  /*4040*/  UIADD3 UR18, UR10, 0x180, URZ ;  /* 0x000001800a127890 */ /* 0x000fe2000fffe03f */
[----:B------:R-:W-:Y:S04]  /*4050*/  STL [R1+0x840], RZ ;  /* 0x000840ff01007387 */ /* 0x000fe80000100800 */
[----:B------:R-:W-:Y:S01]  /*4060*/  QGMMA.64x192x32.F32.E4M3.E4M3 R24, gdesc[UR8], RZ, !UPT, gsb0 ;  /* 0x02e00000081879f3 */ /* 0x000fe2000c0008ff */
        /* <DEDUP_REMOVED lines=50> */
[----:B------:R-:W-:-:S02]  /*4390*/  WARPGROUP.DEPBAR.LE gsb0, 0x0 ;  /* 0x00008000000079c5 */ /* 0x000fc40000010000 */
[----:B------:R-:W-:Y:S01]  /*43a0*/  WARPGROUP.ARRIVE ;  /* 0x00000000000079c5 */ /* 0x000fe20000000000 */
[----:B------:R-:W-:Y:S04]  /*43b0*/  STL [R1+0x774], RZ ;  /* 0x000774ff01007387 */ /* 0x000fe80000100800 */
[----:B------:R-:W-:Y:S01]  /*43c0*/  STL [R1+0x770], RZ ;  /* 0x000770ff01007387 */ /* 0x000fe20000100800 */
[----:B------:R-:W-:Y:S01]  /*43d0*/  QGMMA.64x192x32.F32.E4M3.E4M3 R120, gdesc[UR16], RZ, !UPT, gsb0 ;  /* 0x02e00000107879f3 */ /* 0x000fe2000c0008ff */
[----:B------:R-:W-:Y:S02]  /*43e0*/  UIADD3 UR16, UR8, 0x100, URZ ;  /* 0x0000010008107890 */ /* 0x000fe4000fffe03f */
[----:B------:R-:W-:Y:S01]  /*43f0*/  STL [R1+0x76c], RZ ;  /* 0x00076cff01007387 */ /* 0x000fe20000100800 */
[----:B------:R-:W-:-:S02]  /*4400*/  UMOV UR17, 0xc0000010 ;  /* 0xc000001000117882 */ /* 0x000fc40000000000 */
[----:B------:R-:W-:Y:S01]  /*4410*/  UMOV UR9, UR17 ;  /* 0x0000001100097c82 */ /* 0x000fe20008000000 */
[----:B------:R-:W-:Y:S01]  /*4420*/  STL [R1+0x768], RZ ;  /* 0x000768ff01007387 */ /* 0x000fe20000100800 */
[----:B------:R-:W-:-:S03]  /*4430*/  UMOV UR8, UR16 ;  /* 0x0000001000087c82 */ /* 0x000fc60008000000 */
        /* <DEDUP_REMOVED lines=47> */
[----:B------:R-:W-:-:S03]  /*4730*/  WARPGROUP.DEPBAR.LE gsb0, 0x0 ;  /* 0x00008000000079c5 */ /* 0x000fc60000010000 */
        /* <DEDUP_REMOVED lines=125> */
[----:B------:R-:W-:Y:S04]  /*4f10*/  STL.64 [R1+0x180], R24 ;  /* 0x0001801801007387 */ /* 0x000fe80000100a00 */
        /* <DEDUP_REMOVED lines=46> */
[----:B------:R4:W-:Y:S04]  /*5200*/  STL.64 [R1+0x2f8], R118 ;  /* 0x0002f87601007387 */ /* 0x0009e80000100a00 */
[----:B------:R-:W-:Y:S04]  /*5210*/  STL [R1+0x4b4], RZ ;  /* 0x0004b4ff01007387 */ /* 0x000fe80000100800 */
[----:B------:R-:W-:Y:S01]  /*5220*/  STL [R1+0x4b0], RZ ;  /* 0x0004b0ff01007387 */ /* 0x000fe20000100800 */
[----:B----4-:R-:W-:-:S03]  /*5230*/  WARPGROUP.ARRIVE ;  /* 0x00000000000079c5 */ /* 0x010fc60000000000 */
[----:B------:R-:W-:Y:S04]  /*5240*/  STL [R1+0x4ac], RZ ;  /* 0x0004acff01007387 */ /* 0x000fe80000100800 */
[----:B------:R-:W-:Y:S01]  /*5250*/  STL [R1+0x4a8], RZ ;  /* 0x0004a8ff01007387 */ /* 0x000fe20000100800 */
[----:B------:R-:W-:Y:S03]  /*5260*/  QGMMA.64x192x32.F32.E4M3.E4M3 R24, gdesc[UR16], RZ, !UPT, gsb0 ;  /* 0x02e00000101879f3 */ /* 0x000fe6000c0008ff */
        /* <DEDUP_REMOVED lines=48> */
[----:B------:R4:W-:Y:S01]  /*5570*/  STL.64 [R1+0x878], R140 ;  /* 0x0008788c01007387 */ /* 0x0009e20000100a00 */
[----:B------:R-:W-:-:S03]  /*5580*/  WARPGROUP.DEPBAR.LE gsb0, 0x0 ;  /* 0x00008000000079c5 */ /* 0x000fc60000010000 */
        /* <DEDUP_REMOVED lines=36> */
[----:B------:R-:W-:Y:S01]  /*57d0*/  STL.64 [R1], R140 ;  /* 0x0000008c01007387 */ /* 0x000fe20000100a00 */
[----:B------:R-:W-:Y:S01]  /*57e0*/  UISETP.NE.AND UP0, UPT, UR7, 0x1, UPT ;  /* 0x000000010700788c */ /* 0x000fe2000bf05270 */
[----:B--2---:R-:W-:Y:S02]  /*57f0*/  IMAD.MOV.U32 R3, RZ, RZ, R233 ;  /* 0x000000ffff037224 */ /* 0x004fe400078e00e9 */
[----:B------:R-:W-:Y:S01]  /*5800*/  STL.64 [R1+0x8], R142 ;  /* 0x0000088e01007387 */ /* 0x000fe20000100a00 */
[----:B------:R-:W-:Y:S01]  /*5810*/  IMAD.MOV.U32 R2, RZ, RZ, R234 ;  /* 0x000000ffff027224 */ /* 0x000fe200078e00ea */
[----:B------:R-:W-:Y:S01]  /*5820*/  CS2R R236, SRZ ;  /* 0x0000000000ec7805 */ /* 0x000fe2000001ff00 */
[----:B0-----:R-:W-:Y:S01]  /*5830*/  IMAD.MOV.U32 R0, RZ, RZ, R235 ;  /* 0x000000ffff007224 */ /* 0x001fe200078e00eb */
        /* <DEDUP_REMOVED lines=46> */
[----:B0-----:R0:W5:Y:S04]  /*5b20*/  LDL.LU.64 R214, [R1+0x9a0] ;  /* 0x0009a00001d67983 */ /* 0x0011680000300a00 */
[----:B------:R0:W5:Y:S04]  /*5b30*/  LDL.LU.64 R212, [R1+0x998] ;  /* 0x0009980001d47983 */ /* 0x0001680000300a00 */
        /* <DEDUP_REMOVED lines=35> */
[----:B------:R0:W5:Y:S01]  /*5d70*/  LDL.LU.64 R140, [R1+0x878] ;  /* 0x00087800018c7983 */ /* 0x0001620000300a00 */
[----:B------:R-:W-:Y:S01]  /*5d80*/  USEL UR7, URZ, 0x1, UP0 ;  /* 0x000000013f077887 */ /* 0x000fe20008000000 */
[----:B--2---:R-:W-:-:S02]  /*5d90*/  CS2R R234, SRZ ;  /* 0x0000000000ea7805 */ /* 0x004fc4000001ff00 */
[----:B------:R-:W-:Y:S01]  /*5da0*/  CS2R R232, SRZ ;  /* 0x0000000000e87805 */ /* 0x000fe2000001ff00 */
[----:B------:R0:W-:Y:S01]  /*5db0*/  STL [R1+0x3f4], RZ ;  /* 0x0003f4ff01007387 */ /* 0x0001e20000100800 */
[----:B------:R-:W-:Y:S02]  /*5dc0*/  CS2R R230, SRZ ;  /* 0x0000000000e67805 */ /* 0x000fe4000001ff00 */
[----:B------:R-:W-:Y:S02]  /*5dd0*/  CS2R R228, SRZ ;  /* 0x0000000000e47805 */ /* 0x000fe4000001ff00 */
[----:B------:R-:W-:Y:S01]  /*5de0*/  ISETP.NE.AND P0, PT, RZ, UR7, PT ;  /* 0x00000007ff007c0c */ /* 0x000fe2000bf05270 */
[----:B------:R0:W-:Y:S01]  /*5df0*/  STL [R1+0x3f0], RZ ;  /* 0x0003f0ff01007387 */ /* 0x0001e20000100800 */
[----:B------:R-:W-:Y:S02]  /*5e00*/  CS2R R226, SRZ ;  /* 0x0000000000e27805 */ /* 0x000fe4000001ff00 */
[----:B------:R-:W-:-:S02]  /*5e10*/  CS2R R224, SRZ ;  /* 0x0000000000e07805 */ /* 0x000fc4000001ff00 */
[----:B------:R-:W-:Y:S01]  /*5e20*/  CS2R R222, SRZ ;  /* 0x0000000000de7805 */ /* 0x000fe2000001ff00 */
[----:B------:R0:W-:Y:S01]  /*5e30*/  STL [R1+0x3ec], RZ ;  /* 0x0003ecff01007387 */ /* 0x0001e20000100800 */
[----:B------:R-:W-:Y:S02]  /*5e40*/  CS2R R220, SRZ ;  /* 0x0000000000dc7805 */ /* 0x000fe4000001ff00 */
[----:B------:R-:W-:Y:S02]  /*5e50*/  CS2R R218, SRZ ;  /* 0x0000000000da7805 */ /* 0x000fe4000001ff00 */
[----:B------:R-:W-:Y:S01]  /*5e60*/  CS2R R216, SRZ ;  /* 0x0000000000d87805 */ /* 0x000fe2000001ff00 */
        /* <DEDUP_REMOVED lines=13> */
[----:B------:R-:W-:-:S03]  /*5f40*/  CS2R R4, SRZ ;  /* 0x0000000000047805 */ /* 0x000fc6000001ff00 */
        /* <DEDUP_REMOVED lines=56> */
[----:B------:R-:W2:Y:S04]  /*62d0*/  LDL R4, [R1+0x180] ;  /* 0x0001800001047983 */ /* 0x000ea80000100800 */
[----:B------:R-:W4:Y:S04]  /*62e0*/  LDL R5, [R1+0x184] ;  /* 0x0001840001057983 */ /* 0x000f280000100800 */
[----:B------:R-:W3:Y:S04]  /*62f0*/  LDL R6, [R1+0x188] ;  /* 0x0001880001067983 */ /* 0x000ee80000100800 */
        /* <DEDUP_REMOVED lines=37> */
[----:B------:R1:W-:Y:S04]  /*6550*/  STL [R1+0x8f0], R89 ;  /* 0x0008f05901007387 */ /* 0x0003e80000100800 */
[----:B-1----:R-:W3:Y:S04]  /*6560*/  LDL R89, [R1+0x284] ;  /* 0x0002840001597983 */ /* 0x002ee80000100800 */
[----:B------:R1:W-:Y:S04]  /*6570*/  STL [R1+0x8ec], R90 ;  /* 0x0008ec5a01007387 */ /* 0x0003e80000100800 */
[----:B-1----:R-:W2:Y:S04]  /*6580*/  LDL R90, [R1+0x280] ;  /* 0x00028000015a7983 */ /* 0x002ea80000100800 */
[----:B------:R1:W-:Y:S04]  /*6590*/  STL [R1+0x8e8], R91 ;  /* 0x0008e85b01007387 */ /* 0x0003e80000100800 */
[----:B-1----:R-:W4:Y:S04]  /*65a0*/  LDL R91, [R1+0x27c] ;  /* 0x00027c00015b7983 */ /* 0x002f280000100800 */
[----:B------:R1:W-:Y:S04]  /*65b0*/  STL [R1+0x8e4], R92 ;  /* 0x0008e45c01007387 */ /* 0x0003e80000100800 */
[----:B-1----:R-:W3:Y:S04]  /*65c0*/  LDL R92, [R1+0x278] ;  /* 0x00027800015c7983 */ /* 0x002ee80000100800 */
[----:B------:R1:W-:Y:S04]  /*65d0*/  STL [R1+0x8e0], R93 ;  /* 0x0008e05d01007387 */ /* 0x0003e80000100800 */
[----:B-1----:R-:W2:Y:S04]  /*65e0*/  LDL R93, [R1+0x274] ;  /* 0x00027400015d7983 */ /* 0x002ea80000100800 */
        /* <DEDUP_REMOVED lines=41> */
[----:B-1----:R-:W2:Y:S01]  /*6880*/  LDL R114, [R1+0x220] ;  /* 0x0002200001727983 */ /* 0x002ea20000100800 */
[----:B---3--:R-:W-:-:S01]  /*6890*/  FADD R92, RZ, R92 ;  /* 0x0000005cff5c7221 */ /* 0x008fc20000000000 */
[----:B----4-:R-:W-:Y:S01]  /*68a0*/  FADD R91, RZ, R91 ;  /* 0x0000005bff5b7221 */ /* 0x010fe20000000000 */
[----:B--2---:R-:W-:-:S01]  /*68b0*/  FADD R90, RZ, R90 ;  /* 0x0000005aff5a7221 */ /* 0x004fc20000000000 */
[----:B------:R-:W-:Y:S01]  /*68c0*/  STL [R1+0x888], R115 ;  /* 0x0008887301007387 */ /* 0x000fe20000100800 */
[----:B------:R-:W-:-:S01]  /*68d0*/  FADD R3, RZ, R3 ;  /* 0x00000003ff037221 */ /* 0x000fc20000000000 */
[----:B------:R-:W-:Y:S01]  /*68e0*/  FADD R93, RZ, R93 ;  /* 0x0000005dff5d7221 */ /* 0x000fe20000000000 */
[----:B------:R-:W-:-:S01]  /*68f0*/  FADD R2, RZ, R2 ;  /* 0x00000002ff027221 */ /* 0x000fc20000000000 */
        /* <DEDUP_REMOVED lines=12> */
[----:B------:R1:W-:Y:S01]  /*69c0*/  STL [R1+0x878], R119 ;  /* 0x0008787701007387 */ /* 0x0003e20000100800 */
[----:B------:R-:W-:-:S01]  /*69d0*/  FADD R94, RZ, R94 ;  /* 0x0000005eff5e7221 */ /* 0x000fc20000000000 */
[----:B------:R-:W-:Y:S01]  /*69e0*/  FADD R12, RZ, R12 ;  /* 0x0000000cff0c7221 */ /* 0x000fe20000000000 */
[----:B------:R-:W-:-:S01]  /*69f0*/  FADD R13, RZ, R13 ;  /* 0x0000000dff0d7221 */ /* 0x000fc20000000000 */
[----:B------:R-:W-:Y:S01]  /*6a00*/  FADD R14, RZ, R14 ;  /* 0x0000000eff0e7221 */ /* 0x000fe20000000000 */
[----:B------:R-:W-:-:S01]  /*6a10*/  FADD R15, RZ, R15 ;  /* 0x0000000fff0f7221 */ /* 0x000fc20000000000 */
[----:B------:R-:W-:Y:S01]  /*6a20*/  FADD R16, RZ, R16 ;  /* 0x00000010ff107221 */ /* 0x000fe20000000000 */
[----:B------:R-:W-:-:S01]  /*6a30*/  FADD R17, RZ, R17 ;  /* 0x00000011ff117221 */ /* 0x000fc20000000000 */
[----:B------:R-:W-:Y:S01]  /*6a40*/  FADD R18, RZ, R18 ;  /* 0x00000012ff127221 */ /* 0x000fe20000000000 */
[----:B------:R-:W-:-:S01]  /*6a50*/  FADD R19, RZ, R19 ;  /* 0x00000013ff137221 */ /* 0x000fc20000000000 */
[----:B-1----:R-:W-:-:S02]  /*6a60*/  IMAD.MOV.U32 R119, RZ, RZ, R89 ;  /* 0x000000ffff777224 */ /* 0x002fc400078e0059 */
        /* <DEDUP_REMOVED lines=41> */
[----:B------:R-:W-:-:S05]  /*6d00*/  FADD R112, RZ, R112 ;  /* 0x00000070ff707221 */ /* 0x000fca0000000000 */
[----:B------:R1:W-:Y:S04]  /*6d10*/  STL [R1+0x300], R112 ;  /* 0x0003007001007387 */ /* 0x0003e80000100800 */
[----:B------:R2:W-:Y:S04]  /*6d20*/  STL [R1+0x304], R111 ;  /* 0x0003046f01007387 */ /* 0x0005e80000100800 */
[----:B------:R3:W-:Y:S01]  /*6d30*/  STL [R1+0x308], R110 ;  /* 0x0003086e01007387 */ /* 0x0007e20000100800 */
[----:B------:R-:W-:-:S03]  /*6d40*/  FADD R237, RZ, R113 ;  /* 0x00000071ffed7221 */ /* 0x000fc60000000000 */
[----:B------:R4:W-:Y:S04]  /*6d50*/  STL [R1+0x30c], R109 ;  /* 0x00030c6d01007387 */ /* 0x0009e80000100800 */
[----:B------:R0:W-:Y:S04]  /*6d60*/  STL [R1+0x310], R108 ;  /* 0x0003106c01007387 */ /* 0x0001e80000100800 */
[----:B------:R0:W-:Y:S01]  /*6d70*/  STL [R1+0x314], R107 ;  /* 0x0003146b01007387 */ /* 0x0001e20000100800 */
[----:B------:R-:W-:-:S03]  /*6d80*/  FADD R236, RZ, R114 ;  /* 0x00000072ffec7221 */ /* 0x000fc60000000000 */
[----:B------:R0:W-:Y:S04]  /*6d90*/  STL [R1+0x318], R106 ;  /* 0x0003186a01007387 */ /* 0x0001e80000100800 */
        /* <DEDUP_REMOVED lines=15> */
[----:B------:R-:W4:Y:S04]  /*6e90*/  LDL R118, [R1+0x288] ;  /* 0x0002880001767983 */ /* 0x000f280000100800 */
[----:B------:R0:W-:Y:S04]  /*6ea0*/  STL [R1+0x358], R90 ;  /* 0x0003585a01007387 */ /* 0x0001e80000100800 */
[----:B------:R-:W4:Y:S04]  /*6eb0*/  LDL R117, [R1+0x28c] ;  /* 0x00028c0001757983 */ /* 0x000f280000100800 */
[----:B------:R-:W4:Y:S04]  /*6ec0*/  LDL R116, [R1+0x290] ;  /* 0x0002900001747983 */ /* 0x000f280000100800 */
[----:B------:R-:W4:Y:S04]  /*6ed0*/  LDL R115, [R1+0x294] ;  /* 0x0002940001737983 */ /* 0x000f280000100800 */
[----:B------:R-:W4:Y:S04]  /*6ee0*/  LDL R114, [R1+0x298] ;  /* 0x0002980001727983 */ /* 0x000f280000100800 */
[----:B------:R-:W4:Y:S04]  /*6ef0*/  LDL R113, [R1+0x29c] ;  /* 0x00029c0001717983 */ /* 0x000f280000100800 */
[----:B-1----:R-:W4:Y:S04]  /*6f00*/  LDL R112, [R1+0x2a0] ;  /* 0x0002a00001707983 */ /* 0x002f280000100800 */
[----:B--2---:R-:W2:Y:S04]  /*6f10*/  LDL R111, [R1+0x2a4] ;  /* 0x0002a400016f7983 */ /* 0x004ea80000100800 */
[----:B---3--:R-:W3:Y:S04]  /*6f20*/  LDL R110, [R1+0x2a8] ;  /* 0x0002a800016e7983 */ /* 0x008ee80000100800 */
[----:B----4-:R-:W4:Y:S04]  /*6f30*/  LDL R109, [R1+0x2ac] ;  /* 0x0002ac00016d7983 */ /* 0x010f280000100800 */
[----:B0-----:R-:W4:Y:S04]  /*6f40*/  LDL R108, [R1+0x2b0] ;  /* 0x0002b000016c7983 */ /* 0x001f280000100800 */
[----:B------:R-:W4:Y:S04]  /*6f50*/  LDL R107, [R1+0x2b4] ;  /* 0x0002b400016b7983 */ /* 0x000f280000100800 */
        /* <DEDUP_REMOVED lines=17> */
[----:B------:R-:W4:Y:S01]  /*7070*/  LDL R89, [R1+0x2fc] ;  /* 0x0002fc0001597983 */ /* 0x000f220000100800 */
[----:B------:R-:W-:-:S05]  /*7080*/  FADD R119, RZ, R119 ;  /* 0x00000077ff777221 */ /* 0x000fca0000000000 */
[----:B------:R0:W-:Y:S01]  /*7090*/  STL [R1+0x35c], R119 ;  /* 0x00035c7701007387 */ /* 0x0001e20000100800 */
[----:B------:R-:W-:-:S05]  /*70a0*/  FADD R118, RZ, R118 ;  /* 0x00000076ff767221 */ /* 0x000fca0000000000 */
[----:B------:R1:W-:Y:S01]  /*70b0*/  STL [R1+0x360], R118 ;  /* 0x0003607601007387 */ /* 0x0003e20000100800 */
[----:B------:R-:W-:-:S01]  /*70c0*/  FADD R117, RZ, R117 ;  /* 0x00000075ff757221 */ /* 0x000fc20000000000 */
[----:B------:R-:W-:-:S04]  /*70d0*/  FADD R116, RZ, R116 ;  /* 0x00000074ff747221 */ /* 0x000fc80000000000 */
[----:B------:R1:W-:Y:S01]  /*70e0*/  STL [R1+0x364], R117 ;  /* 0x0003647501007387 */ /* 0x0003e20000100800 */
[----:B------:R-:W-:-:S03]  /*70f0*/  FADD R115, RZ, R115 ;  /* 0x00000073ff737221 */ /* 0x000fc60000000000 */
[----:B------:R1:W-:Y:S01]  /*7100*/  STL [R1+0x368], R116 ;  /* 0x0003687401007387 */ /* 0x0003e20000100800 */
[----:B------:R-:W-:-:S03]  /*7110*/  FADD R114, RZ, R114 ;  /* 0x00000072ff727221 */ /* 0x000fc60000000000 */
[----:B------:R1:W-:Y:S01]  /*7120*/  STL [R1+0x36c], R115 ;  /* 0x00036c7301007387 */ /* 0x0003e20000100800 */
[----:B------:R-:W-:-:S03]  /*7130*/  FADD R113, RZ, R113 ;  /* 0x00000071ff717221 */ /* 0x000fc60000000000 */
[----:B------:R1:W-:Y:S01]  /*7140*/  STL [R1+0x370], R114 ;  /* 0x0003707201007387 */ /* 0x0003e20000100800 */
[----:B------:R-:W-:-:S03]  /*7150*/  FADD R112, RZ, R112 ;  /* 0x00000070ff707221 */ /* 0x000fc60000000000 */
[----:B------:R1:W-:Y:S01]  /*7160*/  STL [R1+0x374], R113 ;  /* 0x0003747101007387 */ /* 0x0003e20000100800 */
[----:B--2---:R-:W-:-:S03]  /*7170*/  FADD R111, RZ, R111 ;  /* 0x0000006fff6f7221 */ /* 0x004fc60000000000 */
[----:B------:R2:W-:Y:S01]  /*7180*/  STL [R1+0x378], R112 ;  /* 0x0003787001007387 */ /* 0x0005e20000100800 */
[----:B---3--:R-:W-:-:S03]  /*7190*/  FADD R110, RZ, R110 ;  /* 0x0000006eff6e7221 */ /* 0x008fc60000000000 */
[----:B------:R3:W-:Y:S01]  /*71a0*/  STL [R1+0x37c], R111 ;  /* 0x00037c6f01007387 */ /* 0x0007e20000100800 */
[----:B----4-:R-:W-:-:S03]  /*71b0*/  FADD R109, RZ, R109 ;  /* 0x0000006dff6d7221 */ /* 0x010fc60000000000 */
        /* <DEDUP_REMOVED lines=40> */
[----:B0-----:R-:W4:Y:S04]  /*7440*/  LDL R119, [R1] ;  /* 0x0000000001777983 */ /* 0x001f280000100800 */
[----:B------:R0:W-:Y:S04]  /*7450*/  STL [R1+0x3d0], R90 ;  /* 0x0003d05a01007387 */ /* 0x0001e80000100800 */
[----:B-1----:R-:W4:Y:S04]  /*7460*/  LDL R118, [R1+0x4] ;  /* 0x0000040001767983 */ /* 0x002f280000100800 */
[----:B------:R1:W-:Y:S04]  /*7470*/  STL [R1+0x3d4], R89 ;  /* 0x0003d45901007387 */ /* 0x0003e80000100800 */
[----:B------:R-:W4:Y:S04]  /*7480*/  LDL R117, [R1+0x8] ;  /* 0x0000080001757983 */ /* 0x000f280000100800 */
[----:B------:R-:W4:Y:S04]  /*7490*/  LDL R116, [R1+0xc] ;  /* 0x00000c0001747983 */ /* 0x000f280000100800 */
[----:B------:R-:W4:Y:S04]  /*74a0*/  LDL R115, [R1+0x10] ;  /* 0x0000100001737983 */ /* 0x000f280000100800 */
[----:B------:R-:W4:Y:S04]  /*74b0*/  LDL R114, [R1+0x14] ;  /* 0x0000140001727983 */ /* 0x000f280000100800 */
[----:B------:R-:W4:Y:S04]  /*74c0*/  LDL R113, [R1+0x18] ;  /* 0x0000180001717983 */ /* 0x000f280000100800 */
[----:B--2---:R-:W2:Y:S04]  /*74d0*/  LDL R112, [R1+0x1c] ;  /* 0x00001c0001707983 */ /* 0x004ea80000100800 */
[----:B---3--:R-:W3:Y:S04]  /*74e0*/  LDL R111, [R1+0x20] ;  /* 0x00002000016f7983 */ /* 0x008ee80000100800 */
[----:B----4-:R-:W4:Y:S04]  /*74f0*/  LDL R110, [R1+0x24] ;  /* 0x00002400016e7983 */ /* 0x010f280000100800 */
        /* <DEDUP_REMOVED lines=19> */
[----:B0-----:R-:W4:Y:S04]  /*7630*/  LDL R90, [R1+0x74] ;  /* 0x00007400015a7983 */ /* 0x001f280000100800 */
[----:B-1----:R-:W4:Y:S01]  /*7640*/  LDL R89, [R1+0x78] ;  /* 0x0000780001597983 */ /* 0x002f220000100800 */
        /* <DEDUP_REMOVED lines=60> */
[----:B0-----:R-:W4:Y:S04]  /*7a10*/  LDL R119, [R1+0x7c] ;  /* 0x00007c0001777983 */ /* 0x001f280000100800 */
[----:B------:R0:W-:Y:S04]  /*7a20*/  STL [R1+0x44c], R90 ;  /* 0x00044c5a01007387 */ /* 0x0001e80000100800 */
[----:B-1----:R-:W4:Y:S04]  /*7a30*/  LDL R118, [R1+0x80] ;  /* 0x0000800001767983 */ /* 0x002f280000100800 */
[----:B------:R1:W-:Y:S04]  /*7a40*/  STL [R1+0x450], R89 ;  /* 0x0004505901007387 */ /* 0x0003e80000100800 */
        /* <DEDUP_REMOVED lines=30> */
[----:B------:R0:W-:Y:S02]  /*7c30*/  STL [R1+0x454], R119 ;  /* 0x0004547701007387 */ /* 0x0001e40000100800 */
[----:B0-----:R-:W-:-:S01]  /*7c40*/  FADD R119, RZ, R118 ;  /* 0x00000076ff777221 */ /* 0x001fc20000000000 */
[----:B------:R-:W-:Y:S01]  /*7c50*/  FADD R118, RZ, R117 ;  /* 0x00000075ff767221 */ /* 0x000fe20000000000 */
[----:B------:R-:W-:-:S03]  /*7c60*/  FADD R117, RZ, R116 ;  /* 0x00000074ff757221 */ /* 0x000fc60000000000 */
[----:B------:R-:W-:Y:S01]  /*7c70*/  STL [R1+0x458], R119 ;  /* 0x0004587701007387 */ /* 0x000fe20000100800 */
[----:B------:R-:W-:-:S03]  /*7c80*/  FADD R116, RZ, R115 ;  /* 0x00000073ff747221 */ /* 0x000fc60000000000 */
[----:B------:R-:W-:Y:S01]  /*7c90*/  STL [R1+0x45c], R118 ;  /* 0x00045c7601007387 */ /* 0x000fe20000100800 */
[----:B------:R-:W-:-:S03]  /*7ca0*/  FADD R115, RZ, R114 ;  /* 0x00000072ff737221 */ /* 0x000fc60000000000 */
[----:B------:R-:W-:Y:S01]  /*7cb0*/  STL [R1+0x460], R117 ;  /* 0x0004607501007387 */ /* 0x000fe20000100800 */
[----:B--2---:R-:W-:-:S03]  /*7cc0*/  FADD R114, RZ, R113 ;  /* 0x00000071ff727221 */ /* 0x004fc60000000000 */
[----:B------:R-:W-:Y:S01]  /*7cd0*/  STL [R1+0x464], R116 ;  /* 0x0004647401007387 */ /* 0x000fe20000100800 */
[----:B---3--:R-:W-:-:S03]  /*7ce0*/  FADD R113, RZ, R112 ;  /* 0x00000070ff717221 */ /* 0x008fc60000000000 */
[----:B------:R-:W-:Y:S01]  /*7cf0*/  STL [R1+0x468], R115 ;  /* 0x0004687301007387 */ /* 0x000fe20000100800 */
[----:B----4-:R-:W-:-:S03]  /*7d00*/  FADD R112, RZ, R111 ;  /* 0x0000006fff707221 */ /* 0x010fc60000000000 */
[----:B------:R-:W-:Y:S01]  /*7d10*/  STL [R1+0x46c], R114 ;  /* 0x00046c7201007387 */ /* 0x000fe20000100800 */
[----:B------:R-:W-:-:S03]  /*7d20*/  FADD R111, RZ, R110 ;  /* 0x0000006eff6f7221 */ /* 0x000fc60000000000 */
        /* <DEDUP_REMOVED lines=42> */
[----:B------:R-:W-:Y:S04]  /*7fd0*/  STL [R1+0x4c4], R92 ;  /* 0x0004c45c01007387 */ /* 0x000fe80000100800 */
[----:B------:R-:W2:Y:S04]  /*7fe0*/  LDL R89, [R1+0xf8] ;  /* 0x0000f80001597983 */ /* 0x000ea80000100800 */
[----:B------:R0:W-:Y:S04]  /*7ff0*/  STL [R1+0x4c8], R90 ;  /* 0x0004c85a01007387 */ /* 0x0001e80000100800 */
[----:B0-----:R-:W3:Y:S04]  /*8000*/  LDL R90, [R1+0xfc] ;  /* 0x0000fc00015a7983 */ /* 0x001ee80000100800 */
[----:B------:R0:W-:Y:S04]  /*8010*/  STL [R1+0x4cc], R91 ;  /* 0x0004cc5b01007387 */ /* 0x0001e80000100800 */
[----:B------:R-:W4:Y:S04]  /*8020*/  LDL R92, [R1+0x104] ;  /* 0x00010400015c7983 */ /* 0x000f280000100800 */
[----:B------:R-:W4:Y:S04]  /*8030*/  LDL R93, [R1+0x108] ;  /* 0x00010800015d7983 */ /* 0x000f280000100800 */
        /* <DEDUP_REMOVED lines=27> */
[----:B--2---:R-:W-:-:S05]  /*81f0*/  FADD R89, RZ, R89 ;  /* 0x00000059ff597221 */ /* 0x004fca0000000000 */
[----:B------:R0:W-:Y:S01]  /*8200*/  STL [R1+0x4d0], R89 ;  /* 0x0004d05901007387 */ /* 0x0001e20000100800 */
[----:B---3--:R-:W-:-:S03]  /*8210*/  FADD R90, RZ, R90 ;  /* 0x0000005aff5a7221 */ /* 0x008fc60000000000 */
[----:B0-----:R-:W2:Y:S04]  /*8220*/  LDL.LU R89, [R1+0x8f0] ;  /* 0x0008f00001597983 */ /* 0x001ea80000300800 */
[----:B------:R0:W-:Y:S01]  /*8230*/  STL [R1+0x4d4], R90 ;  /* 0x0004d45a01007387 */ /* 0x0001e20000100800 */
[----:B----4-:R-:W-:-:S01]  /*8240*/  FADD R92, RZ, R92 ;  /* 0x0000005cff5c7221 */ /* 0x010fc20000000000 */
[----:B------:R-:W-:Y:S02]  /*8250*/  FADD R93, RZ, R93 ;  /* 0x0000005dff5d7221 */ /* 0x000fe40000000000 */
[----:B0-----:R-:W3:Y:S01]  /*8260*/  LDL.LU R90, [R1+0x8ec] ;  /* 0x0008ec00015a7983 */ /* 0x001ee20000300800 */
[----:B------:R-:W-:-:S01]  /*8270*/  FADD R91, RZ, R91 ;  /* 0x0000005bff5b7221 */ /* 0x000fc20000000000 */
[----:B------:R-:W-:-:S04]  /*8280*/  FADD R94, RZ, R94 ;  /* 0x0000005eff5e7221 */ /* 0x000fc80000000000 */
[----:B------:R0:W-:Y:S01]  /*8290*/  STL [R1+0x4d8], R91 ;  /* 0x0004d85b01007387 */ /* 0x0001e20000100800 */
[----:B------:R-:W-:-:S03]  /*82a0*/  FADD R95, RZ, R95 ;  /* 0x0000005fff5f7221 */ /* 0x000fc60000000000 */
[----:B0-----:R-:W4:Y:S01]  /*82b0*/  LDL.LU R91, [R1+0x8e8] ;  /* 0x0008e800015b7983 */ /* 0x001f220000300800 */
[----:B------:R-:W-:-:S03]  /*82c0*/  FADD R96, RZ, R96 ;  /* 0x00000060ff607221 */ /* 0x000fc60000000000 */
[----:B------:R0:W-:Y:S01]  /*82d0*/  STL [R1+0x4dc], R92 ;  /* 0x0004dc5c01007387 */ /* 0x0001e20000100800 */
[----:B------:R-:W-:-:S01]  /*82e0*/  FADD R97, RZ, R97 ;  /* 0x00000061ff617221 */ /* 0x000fc20000000000 */
[----:B------:R-:W-:Y:S02]  /*82f0*/  FADD R98, RZ, R98 ;  /* 0x00000062ff627221 */ /* 0x000fe40000000000 */
[----:B0-----:R-:W4:Y:S04]  /*8300*/  LDL.LU R92, [R1+0x8e4] ;  /* 0x0008e400015c7983 */ /* 0x001f280000300800 */
[----:B------:R0:W-:Y:S01]  /*8310*/  STL [R1+0x4e0], R93 ;  /* 0x0004e05d01007387 */ /* 0x0001e20000100800 */
[----:B------:R-:W-:-:S01]  /*8320*/  FADD R99, RZ, R99 ;  /* 0x00000063ff637221 */ /* 0x000fc20000000000 */
[----:B------:R-:W-:-:S02]  /*8330*/  FADD R100, RZ, R100 ;  /* 0x00000064ff647221 */ /* 0x000fc40000000000 */
[----:B0-----:R-:W4:Y:S04]  /*8340*/  LDL.LU R93, [R1+0x8e0] ;  /* 0x0008e000015d7983 */ /* 0x001f280000300800 */
[----:B------:R0:W-:Y:S01]  /*8350*/  STL [R1+0x4e4], R94 ;  /* 0x0004e45e01007387 */ /* 0x0001e20000100800 */
[----:B------:R-:W-:-:S03]  /*8360*/  FADD R101, RZ, R101 ;  /* 0x00000065ff657221 */ /* 0x000fc60000000000 */
        /* <DEDUP_REMOVED lines=55> */
[----:B------:R0:W-:Y:S04]  /*86e0*/  STL [R1+0x530], R113 ;  /* 0x0005307101007387 */ /* 0x0001e80000100800 */
        /* <DEDUP_REMOVED lines=14> */
[----:B------:R1:W-:Y:S04]  /*87d0*/  STL [R1+0x550], R2 ;  /* 0x0005500201007387 */ /* 0x0003e80000100800 */
[----:B------:R2:W-:Y:S01]  /*87e0*/  STL [R1+0x554], R0 ;  /* 0x0005540001007387 */ /* 0x0005e20000100800 */
[----:B0-----:R-:W-:-:S01]  /*87f0*/  FADD R3, RZ, R120 ;  /* 0x00000078ff037221 */ /* 0x001fc20000000000 */
[----:B-1----:R-:W-:-:S04]  /*8800*/  FADD R2, RZ, R121 ;  /* 0x00000079ff027221 */ /* 0x002fc80000000000 */
[----:B------:R0:W-:Y:S01]  /*8810*/  STL [R1+0x558], R3 ;  /* 0x0005580301007387 */ /* 0x0001e20000100800 */
[----:B--2---:R-:W-:-:S03]  /*8820*/  FADD R0, RZ, R122 ;  /* 0x0000007aff007221 */ /* 0x004fc60000000000 */
        /* <DEDUP_REMOVED lines=35> */
[----:B--2--5:R-:W-:-:S03]  /*8a60*/  FADD R0, RZ, R140 ;  /* 0x0000008cff007221 */ /* 0x024fc60000000000 */
        /* <DEDUP_REMOVED lines=284> */
[----:B---3--:R-:W-:-:S01]  /*9c30*/  FADD R3, RZ, R90 ;  /* 0x0000005aff037221 */ /* 0x008fc20000000000 */
[----:B----4-:R-:W-:-:S04]  /*9c40*/  FADD R2, RZ, R91 ;  /* 0x0000005bff027221 */ /* 0x010fc80000000000 */
[----:B------:R1:W-:Y:S01]  /*9c50*/  STL [R1+0x7e0], R3 ;  /* 0x0007e00301007387 */ /* 0x0003e20000100800 */
[----:B0-----:R-:W-:-:S03]  /*9c60*/  FADD R0, RZ, R92 ;  /* 0x0000005cff007221 */ /* 0x001fc60000000000 */
[----:B------:R0:W-:Y:S04]  /*9c70*/  STL [R1+0x7e4], R2 ;  /* 0x0007e40201007387 */ /* 0x0001e80000100800 */
[----:B------:R2:W-:Y:S01]  /*9c80*/  STL [R1+0x7e8], R0 ;  /* 0x0007e80001007387 */ /* 0x0005e20000100800 */
[----:B-1----:R-:W-:-:S01]  /*9c90*/  FADD R3, RZ, R93 ;  /* 0x0000005dff037221 */ /* 0x002fc20000000000 */
[----:B0-----:R-:W-:-:S04]  /*9ca0*/  FADD R2, RZ, R94 ;  /* 0x0000005eff027221 */ /* 0x001fc80000000000 */
        /* <DEDUP_REMOVED lines=52> */
[----:B------:R-:W-:-:S05]  /*9ff0*/  UMOV UR6, URZ ;  /* 0x0000003f00067c82 */ /* 0x000fca0008000000 */
.L_x_23:
[----:B------:R-:W-:-:S04]  /*a000*/  UIADD3 UR26, UR5, 0x1, URZ ;  /* 0x00000001051a7890 */ /* 0x000fc8000fffe03f */
[----:B------:R-:W-:-:S04]  /*a010*/  UISETP.NE.AND UP0, UPT, UR26, 0xb, UPT ;  /* 0x0000000b1a00788c */ /* 0x000fc8000bf05270 */
[----:B------:R-:W-:Y:S02]  /*a020*/  USEL UR8, URZ, 0x1, UP0 ;  /* 0x000000013f087887 */ /* 0x000fe40008000000 */
[----:B------:R-:W-:Y:S02]  /*a030*/  USEL UR26, UR26, URZ, UP0 ;  /* 0x0000003f1a1a7287 */ /* 0x000fe40008000000 */
[----:B------:R-:W-:-:S06]  /*a040*/  ULOP3.LUT UR8, UR4, UR8, URZ, 0x3c, !UPT ;  /* 0x0000000804087292 */ /* 0x000fcc000f8e3c3f */
[----:B----4-:R-:W-:Y:S01]  /*a050*/  IMAD.U32 R0, RZ, RZ, UR8 ;  /* 0x00000008ff007e24 */ /* 0x010fe2000f8e00ff */
[----:B------:R-:W-:-:S06]  /*a060*/  UMOV UR8, 0x1 ;  /* 0x0000000100087882 */ /* 0x000fcc0000000000 */
.L_x_18:
[----:B------:R-:W-:-:S04]  /*a070*/  UISETP.LT.AND UP0, UPT, UR12, 0x1, UPT ;  /* 0x000000010c00788c */ /* 0x000fc8000bf01270 */
[----:B------:R-:W-:-:S04]  /*a080*/  USEL UR9, UR12, 0x1, UP0 ;  /* 0x000000010c097887 */ /* 0x000fc80008000000 */
[----:B------:R-:W-:-:S04]  /*a090*/  UIADD3 UR9, UR12, -UR9, URZ ;  /* 0x800000090c097290 */ /* 0x000fc8000fffe03f */
[----:B------:R-:W-:-:S06]  /*a0a0*/  UISETP.GE.AND UP0, UPT, UR9, 0x1, UPT ;  /* 0x000000010900788c */ /* 0x000fcc000bf06270 */
[----:B------:R-:W-:-:S13]  /*a0b0*/  PLOP3.LUT P0, PT, PT, PT, UP0, 0x80, 0x0 ;  /* 0x000000000000781c */ /* 0x000fda0003f0f008 */
[----:B------:R-:W-:Y:S05]  /*a0c0*/  @!P0 BRA `(.L_x_24) ;  /* 0x0000007000f08947 */ /* 0x000fea0003800000 */
[----:B------:R-:W-:Y:S01]  /*a0d0*/  IMAD.U32 R2, RZ, RZ, UR9 ;  /* 0x00000009ff027e24 */ /* 0x000fe2000f8e00ff */
[----:B------:R-:W-:Y:S01]  /*a0e0*/  UMOV UR27, UR5 ;  /* 0x00000005001b7c82 */ /* 0x000fe20008000000 */
[----:B------:R-:W-:-:S05]  /*a0f0*/  ULDC UR28, c[0x0][0x50c] ;  /* 0x00014300001c7ab9 */ /* 0x000fca0000000800 */
.L_x_32:
[----:B------:R-:W-:-:S06]  /*a100*/  UISETP.NE.AND UP0, UPT, UR25, 0x3, UPT ;  /* 0x000000031900788c */ /* 0x000fcc000bf05270 */
[----:B------:R-:W-:-:S13]  /*a110*/  PLOP3.LUT P1, PT, PT, PT, UP0, 0x80, 0x0 ;  /* 0x000000000000781c */ /* 0x000fda0003f2f008 */
[----:B------:R-:W-:Y:S05]  /*a120*/  @!P1 BRA `(.L_x_25) ;  /* 0x0000000000049947 */ /* 0x000fea0003800000 */
[----:B------:R-:W-:Y:S01]  /*a130*/  BPT.TRAP 0x1 ;  /* 0x000000040000795c */ /* 0x000fe20000300000 */
.L_x_25:
[----:B------:R-:W2:Y:S01]  /*a140*/  S2UR UR9, SR_CgaCtaId ;  /* 0x00000000000979c3 */ /* 0x000ea20000008800 */
[----:B------:R-:W-:Y:S01]  /*a150*/  UMOV UR15, 0x400 ;  /* 0x00000400000f7882 */ /* 0x000fe20000000000 */
[----:B------:R-:W-:Y:S01]  /*a160*/  SHF.L.U32 R3, R0, 0x1f, RZ ;  /* 0x0000001f00037819 */ /* 0x000fe200000006ff */
[----:B--2---:R-:W-:-:S04]  /*a170*/  ULEA UR15, UR9, UR15, 0x18 ;  /* 0x0000000f090f7291 */ /* 0x004fc8000f8ec03f */
[----:B------:R-:W-:-:S09]  /*a180*/  ULEA UR9, UR26, UR15, 0x3 ;  /* 0x0000000f1a097291 */ /* 0x000fd2000f8e183f */
[----:B------:R2:W4:Y:S01]  /*a190*/  SYNCS.PHASECHK.TRANS64.TRYWAIT P0, [UR9], R3 ;  /* 0x00000003ff0075a7 */ /* 0x0005220008000149 */
[----:B------:R-:W-:Y:S05]  /*a1a0*/  @!P1 BRA `(.L_x_26) ;  /* 0x0000000000049947 */ /* 0x000fea0003800000 */
[----:B------:R-:W-:Y:S01]  /*a1b0*/  BPT.TRAP 0x1 ;  /* 0x000000040000795c */ /* 0x000fe20000300000 */
.L_x_26:
[----:B----4-:R-:W-:Y:S05]  /*a1c0*/  @P0 BRA `(.L_x_27) ;  /* 0x0000000000080947 */ /* 0x010fea0003800000 */
[----:B------:R-:W4:Y:S02]  /*a1d0*/  SYNCS.PHASECHK.TRANS64.TRYWAIT P0, [UR9], R3 ;  /* 0x00000003ff0075a7 */ /* 0x000f240008000149 */
[----:B----4-:R-:W-:Y:S05]  /*a1e0*/  @!P0 BRA `(.L_x_28) ;  /* 0x000002b4009c8947 */ /* 0x010fea0003800000 */
.L_x_27:
        /* <DEDUP_REMOVED lines=48> */
[----:B----4-:R-:W4:Y:S04]  /*a4f0*/  LDL.LU.64 R24, [R1+0x180] ;  /* 0x0001800001187983 */ /* 0x010f280000300a00 */
[----:B------:R-:W4:Y:S04]  /*a500*/  LDL.LU.64 R26, [R1+0x188] ;  /* 0x00018800011a7983 */ /* 0x000f280000300a00 */
        /* <DEDUP_REMOVED lines=45> */
[----:B------:R-:W4:Y:S01]  /*a7e0*/  LDL.LU.64 R118, [R1+0x2f8] ;  /* 0x0002f80001767983 */ /* 0x000f220000300a00 */
[----:B------:R-:W-:-:S02]  /*a7f0*/  UIADD3 UR9, UR15, 0x16180, URZ ;  /* 0x000161800f097890 */ /* 0x000fc4000fffe03f */
[----:B------:R-:W-:Y:S02]  /*a800*/  UISETP.NE.AND UP0, UPT, UR7, URZ, UPT ;  /* 0x0000003f0700728c */ /* 0x000fe4000bf05270 */
[----:B------:R-:W-:Y:S02]  /*a810*/  USHF.R.U32.HI UR9, URZ, 0x4, UR9 ;  /* 0x000000043f097899 */ /* 0x000fe40008011609 */
[----:B------:R-:W-:Y:S02]  /*a820*/  USEL UR8, UR8, URZ, !UP0 ;  /* 0x0000003f08087287 */ /* 0x000fe4000c000000 */
[----:B------:R-:W-:Y:S02]  /*a830*/  ULOP3.LUT UR9, UR9, 0x3fff, URZ, 0xc0, !UPT ;  /* 0x00003fff09097892 */ /* 0x000fe4000f8ec03f */
[----:B------:R-:W-:Y:S02]  /*a840*/  ULOP3.LUT UR7, UR20, 0x10000, URZ, 0xfc, !UPT ;  /* 0x0001000014077892 */ /* 0x000fe4000f8efc3f */
[----:B------:R-:W-:-:S02]  /*a850*/  ULOP3.LUT UR9, UR9, 0x10000, URZ, 0xfc, !UPT ;  /* 0x0001000009097892 */ /* 0x000fc4000f8efc3f */
[----:B------:R-:W-:Y:S02]  /*a860*/  UISETP.NE.U32.AND UP0, UPT, UR8, URZ, UPT ;  /* 0x0000003f0800728c */ /* 0x000fe4000bf05070 */
[----:B------:R-:W-:Y:S02]  /*a870*/  ULEA UR8, UR26, UR7, 0x9 ;  /* 0x000000071a087291 */ /* 0x000fe4000f8e483f */
[----:B------:R-:W-:Y:S01]  /*a880*/  UIMAD UR10, UR26, 0x300, UR9 ;  /* 0x000003001a0a78a4 */ /* 0x000fe2000f8e0209 */
[----:B------:R-:W-:Y:S02]  /*a890*/  UMOV UR11, 0xc0000010 ;  /* 0xc0000010000b7882 */ /* 0x000fe40000000000 */
[----:B------:R-:W-:Y:S01]  /*a8a0*/  UMOV UR9, 0xc0000010 ;  /* 0xc000001000097882 */ /* 0x000fe20000000000 */
[----:B------:R-:W-:Y:S01]  /*a8b0*/  UIADD3 UR18, UR10, 0x180, URZ ;  /* 0x000001800a127890 */ /* 0x000fe2000fffe03f */
[----:B------:R-:W-:Y:S01]  /*a8c0*/  UMOV UR16, UR8 ;  /* 0x0000000800107c82 */ /* 0x000fe20008000000 */
[----:B------:R-:W-:Y:S01]  /*a8d0*/  UMOV UR17, UR9 ;  /* 0x0000000900117c82 */ /* 0x000fe20008000000 */
[----:B------:R-:W-:Y:S01]  /*a8e0*/  UMOV UR19, 0xc0000010 ;  /* 0xc000001000137882 */ /* 0x000fe20000000000 */
[----:B----4-:R-:W-:-:S06]  /*a8f0*/  WARPGROUP.ARRIVE ;  /* 0x00000000000079c5 */ /* 0x010fcc0000000000 */
[----:B------:R-:W-:Y:S03]  /*a900*/  QGMMA.64x192x32.F32.E4M3.E4M3 R24, gdesc[UR8], R24, UP0, gsb0 ;  /* 0x02e00000081879f3 */ /* 0x000fe6000b800818 */
[----:B------:R-:W-:Y:S02]  /*a910*/  WARPGROUP.DEPBAR.LE gsb0, 0x0 ;  /* 0x00008000000079c5 */ /* 0x000fe40000010000 */
[----:B------:R-:W-:Y:S04]  /*a920*/  STL.64 [R1+0x180], R24 ;  /* 0x0001801801007387 */ /* 0x000fe80000100a00 */
[----:B------:R-:W-:Y:S04]  /*a930*/  STL.64 [R1+0x188], R26 ;  /* 0x0001881a01007387 */ /* 0x000fe80000100a00 */
[----:B------:R-:W-:Y:S04]  /*a940*/  STL.64 [R1+0x190], R28 ;  /* 0x0001901c01007387 */ /* 0x000fe80000100a00 */
[----:B------:R-:W-:Y:S04]  /*a950*/  STL.64 [R1+0x198], R30 ;  /* 0x0001981e01007387 */ /* 0x000fe80000100a00 */
[----:B------:R-:W-:Y:S04]  /*a960*/  STL.64 [R1+0x1a0], R32 ;  /* 0x0001a02001007387 */ /* 0x000fe80000100a00 */
[----:B------:R-:W-:Y:S04]  /*a970*/  STL.64 [R1+0x1a8], R34 ;  /* 0x0001a82201007387 */ /* 0x000fe80000100a00 */
[----:B------:R-:W-:Y:S04]  /*a980*/  STL.64 [R1+0x1b0], R36 ;  /* 0x0001b02401007387 */ /* 0x000fe80000100a00 */
[----:B------:R-:W-:Y:S01]  /*a990*/  STL.64 [R1+0x1b8], R38 ;  /* 0x0001b82601007387 */ /* 0x000fe20000100a00 */
[----:B-----5:R-:W-:-:S03]  /*a9a0*/  WARPGROUP.ARRIVE ;  /* 0x00000000000079c5 */ /* 0x020fc60000000000 */
[----:B------:R-:W-:Y:S03]  /*a9b0*/  STL.64 [R1+0x1c0], R40 ;  /* 0x0001c02801007387 */ /* 0x000fe60000100a00 */
[----:B------:R-:W-:Y:S01]  /*a9c0*/  QGMMA.64x192x32.F32.E4M3.E4M3 R120, gdesc[UR16], R120, UP0, gsb0 ;  /* 0x02e00000107879f3 */ /* 0x000fe2000b800878 */
        /* <DEDUP_REMOVED lines=87> */
[----:B------:R-:W-:-:S03]  /*af40*/  WARPGROUP.DEPBAR.LE gsb0, 0x0 ;  /* 0x00008000000079c5 */ /* 0x000fc60000010000 */
        /* <DEDUP_REMOVED lines=48> */
[----:B0-----:R-:W2:Y:S04]  /*b250*/  LDL.LU.64 R140, [R1] ;  /* 0x00000000018c7983 */ /* 0x001ea80000300a00 */
[----:B------:R-:W2:Y:S04]  /*b260*/  LDL.LU.64 R142, [R1+0x8] ;  /* 0x00000800018e7983 */ /* 0x000ea80000300a00 */
        /* <DEDUP_REMOVED lines=45> */
[----:B------:R-:W2:Y:S01]  /*b540*/  LDL.LU.64 R234, [R1+0x178] ;  /* 0x0001780001ea7983 */ /* 0x000ea20000300a00 */
[----:B------:R-:W-:Y:S01]  /*b550*/  UIADD3 UR16, UR8, 0x100, URZ ;  /* 0x0000010008107890 */ /* 0x000fe2000fffe03f */
[----:B----4-:R-:W-:Y:S01]  /*b560*/  WARPGROUP.ARRIVE ;  /* 0x00000000000079c5 */ /* 0x010fe20000000000 */
[----:B------:R-:W-:-:S02]  /*b570*/  UMOV UR17, 0xc0000010 ;  /* 0xc000001000117882 */ /* 0x000fc40000000000 */
[----:B------:R-:W-:-:S03]  /*b580*/  UMOV UR9, UR17 ;  /* 0x0000001100097c82 */ /* 0x000fc60008000000 */
[----:B------:R-:W-:Y:S02]  /*b590*/  UMOV UR8, UR16 ;  /* 0x0000001000087c82 */ /* 0x000fe40008000000 */
[----:B------:R-:W-:Y:S03]  /*b5a0*/  QGMMA.64x192x32.F32.E4M3.E4M3 R24, gdesc[UR16], R24, UP0, gsb0 ;  /* 0x02e00000101879f3 */ /* 0x000fe6000b800818 */
[----:B------:R-:W-:Y:S02]  /*b5b0*/  WARPGROUP.DEPBAR.LE gsb0, 0x0 ;  /* 0x00008000000079c5 */ /* 0x000fe40000010000 */
[----:B--2---:R-:W-:-:S15]  /*b5c0*/  WARPGROUP.ARRIVE ;  /* 0x00000000000079c5 */ /* 0x004fde0000000000 */
[----:B------:R-:W-:Y:S03]  /*b5d0*/  QGMMA.64x192x32.F32.E4M3.E4M3 R140, gdesc[UR8], R140, UP0, gsb0 ;  /* 0x02e00000088c79f3 */ /* 0x000fe6000b80088c */
[----:B------:R-:W-:Y:S02]  /*b5e0*/  WARPGROUP.DEPBAR.LE gsb0, 0x0 ;  /* 0x00008000000079c5 */ /* 0x000fe40000010000 */
[----:B------:R-:W-:Y:S01]  /*b5f0*/  STL.64 [R1], R140 ;  /* 0x0000008c01007387 */ /* 0x000fe20000100a00 */
[----:B------:R-:W-:-:S03]  /*b600*/  IMAD.MOV.U32 R3, RZ, RZ, R223 ;  /* 0x000000ffff037224 */ /* 0x000fc600078e00df */
        /* <DEDUP_REMOVED lines=95> */
[----:B------:R-:W-:-:S04]  /*bc00*/  UIADD3 UR6, UR6, 0x1, URZ ;  /* 0x0000000106067890 */ /* 0x000fc8000fffe03f */
[----:B------:R-:W-:-:S04]  /*bc10*/  UISETP.NE.AND UP0, UPT, UR6, UR28, UPT ;  /* 0x0000001c0600728c */ /* 0x000fc8000bf05270 */
[----:B------:R-:W-:-:S06]  /*bc20*/  USEL UR7, URZ, 0x1, UP0 ;  /* 0x000000013f077887 */ /* 0x000fcc0008000000 */
[----:B------:R-:W-:-:S13]  /*bc30*/  ISETP.NE.AND P0, PT, RZ, UR7, PT ;  /* 0x00000007ff007c0c */ /* 0x000fda000bf05270 */
[----:B0-----:R-:W-:Y:S05]  /*bc40*/  @!P0 BRA `(.L_x_29) ;  /* 0x0000005400a08947 */ /* 0x001fea0003800000 */
[----:B------:R0:W-:Y:S04]  /*bc50*/  STL [R1+0x96c], R60 ;  /* 0x00096c3c01007387 */ /* 0x0001e80000100800 */
[----:B0-----:R-:W2:Y:S04]  /*bc60*/  LDL.LU R60, [R1+0x314] ;  /* 0x00031400013c7983 */ /* 0x001ea80000300800 */
[----:B------:R0:W-:Y:S04]  /*bc70*/  STL [R1+0x968], R61 ;  /* 0x0009683d01007387 */ /* 0x0001e80000100800 */
[----:B0-----:R-:W2:Y:S04]  /*bc80*/  LDL R61, [R1+0x23c] ;  /* 0x00023c00013d7983 */ /* 0x001ea80000100800 */
[----:B------:R0:W-:Y:S04]  /*bc90*/  STL [R1+0x964], R62 ;  /* 0x0009643e01007387 */ /* 0x0001e80000100800 */
[----:B0-----:R-:W4:Y:S04]  /*bca0*/  LDL.LU R62, [R1+0x310] ;  /* 0x00031000013e7983 */ /* 0x001f280000300800 */
[----:B------:R0:W-:Y:S04]  /*bcb0*/  STL [R1+0x960], R63 ;  /* 0x0009603f01007387 */ /* 0x0001e80000100800 */
[----:B0-----:R-:W4:Y:S04]  /*bcc0*/  LDL R63, [R1+0x238] ;  /* 0x00023800013f7983 */ /* 0x001f280000100800 */
[----:B------:R0:W-:Y:S04]  /*bcd0*/  STL [R1+0x95c], R64 ;  /* 0x00095c4001007387 */ /* 0x0001e80000100800 */
[----:B0-----:R-:W3:Y:S04]  /*bce0*/  LDL.LU R64, [R1+0x30c] ;  /* 0x00030c0001407983 */ /* 0x001ee80000300800 */
[----:B------:R0:W-:Y:S04]  /*bcf0*/  STL [R1+0x958], R65 ;  /* 0x0009584101007387 */ /* 0x0001e80000100800 */
[----:B0-----:R-:W3:Y:S04]  /*bd00*/  LDL R65, [R1+0x234] ;  /* 0x0002340001417983 */ /* 0x001ee80000100800 */
        /* <DEDUP_REMOVED lines=13> */
[----:B0-----:R-:W2:Y:S04]  /*bde0*/  LDL R72, [R1+0x224] ;  /* 0x0002240001487983 */ /* 0x001ea80000100800 */
        /* <DEDUP_REMOVED lines=81> */
[----:B0-----:R-:W2:Y:S01]  /*c300*/  LDL R113, [R1+0x180] ;  /* 0x0001800001717983 */ /* 0x001ea20000100800 */
[----:B---3--:R-:W-:-:S01]  /*c310*/  FADD R70, R71, R70 ;  /* 0x0000004647467221 */ /* 0x008fc20000000000 */
[----:B----4-:R-:W-:Y:S01]  /*c320*/  FADD R68, R69, R68 ;  /* 0x0000004445447221 */ /* 0x010fe20000000000 */
[----:B--2---:R-:W-:-:S01]  /*c330*/  FADD R66, R67, R66 ;  /* 0x0000004243427221 */ /* 0x004fc20000000000 */
[----:B------:R-:W-:Y:S01]  /*c340*/  STL [R1+0x894], R114 ;  /* 0x0008947201007387 */ /* 0x000fe20000100800 */
[----:B------:R-:W-:-:S01]  /*c350*/  FADD R64, R65, R64 ;  /* 0x0000004041407221 */ /* 0x000fc20000000000 */
[----:B------:R-:W-:Y:S01]  /*c360*/  FADD R62, R63, R62 ;  /* 0x0000003e3f3e7221 */ /* 0x000fe20000000000 */
[----:B------:R-:W-:-:S01]  /*c370*/  FADD R60, R61, R60 ;  /* 0x0000003c3d3c7221 */ /* 0x000fc20000000000 */
[----:B------:R-:W-:Y:S01]  /*c380*/  STL [R1+0x890], R115 ;  /* 0x0008907301007387 */ /* 0x000fe20000100800 */
[----:B-----5:R-:W-:-:S01]  /*c390*/  FADD R217, R92, R217 ;  /* 0x000000d95cd97221 */ /* 0x020fc20000000000 */
[----:B------:R-:W-:Y:S01]  /*c3a0*/  FADD R218, R91, R218 ;  /* 0x000000da5bda7221 */ /* 0x000fe20000000000 */
[----:B------:R-:W-:-:S01]  /*c3b0*/  FADD R219, R90, R219 ;  /* 0x000000db5adb7221 */ /* 0x000fc20000000000 */
[----:B------:R-:W-:Y:S01]  /*c3c0*/  STL [R1+0x88c], R116 ;  /* 0x00088c7401007387 */ /* 0x000fe20000100800 */
[----:B------:R-:W-:-:S01]  /*c3d0*/  FADD R220, R89, R220 ;  /* 0x000000dc59dc7221 */ /* 0x000fc20000000000 */
        /* <DEDUP_REMOVED lines=10> */
[----:B------:R0:W-:Y:S01]  /*c480*/  STL [R1+0x880], R119 ;  /* 0x0008807701007387 */ /* 0x0001e20000100800 */
        /* <DEDUP_REMOVED lines=13> */
[----:B------:R-:W-:-:S02]  /*c560*/  FADD R237, R72, R237 ;  /* 0x000000ed48ed7221 */ /* 0x000fc40000000000 */
[----:B------:R3:W-:Y:S04]  /*c570*/  STL [R1+0x304], R68 ;  /* 0x0003044401007387 */ /* 0x0007e80000100800 */
[----:B------:R4:W-:Y:S04]  /*c580*/  STL [R1+0x308], R66 ;  /* 0x0003084201007387 */ /* 0x0009e80000100800 */
[----:B0-----:R-:W4:Y:S01]  /*c590*/  LDL R119, [R1+0x240] ;  /* 0x0002400001777983 */ /* 0x001f220000100800 */
[----:B------:R-:W-:-:S03]  /*c5a0*/  FADD R22, R95, R22 ;  /* 0x000000165f167221 */ /* 0x000fc60000000000 */
[----:B------:R0:W-:Y:S04]  /*c5b0*/  STL [R1+0x30c], R64 ;  /* 0x00030c4001007387 */ /* 0x0001e80000100800 */
[----:B------:R-:W4:Y:S04]  /*c5c0*/  LDL.LU R118, [R1+0x318] ;  /* 0x0003180001767983 */ /* 0x000f280000300800 */
[----:B------:R1:W-:Y:S01]  /*c5d0*/  STL [R1+0x310], R62 ;  /* 0x0003103e01007387 */ /* 0x0003e20000100800 */
[----:B------:R-:W-:-:S03]  /*c5e0*/  FADD R21, R96, R21 ;  /* 0x0000001560157221 */ /* 0x000fc60000000000 */
[----:B------:R-:W4:Y:S04]  /*c5f0*/  LDL R117, [R1+0x244] ;  /* 0x0002440001757983 */ /* 0x000f280000100800 */
[----:B------:R1:W-:Y:S04]  /*c600*/  STL [R1+0x314], R60 ;  /* 0x0003143c01007387 */ /* 0x0003e80000100800 */
[----:B------:R-:W4:Y:S04]  /*c610*/  LDL.LU R116, [R1+0x31c] ;  /* 0x00031c0001747983 */ /* 0x000f280000300800 */
[----:B------:R-:W4:Y:S01]  /*c620*/  LDL R115, [R1+0x248] ;  /* 0x0002480001737983 */ /* 0x000f220000100800 */
[----:B------:R-:W-:-:S03]  /*c630*/  FADD R20, R97, R20 ;  /* 0x0000001461147221 */ /* 0x000fc60000000000 */
[----:B------:R-:W4:Y:S01]  /*c640*/  LDL.LU R114, [R1+0x320] ;  /* 0x0003200001727983 */ /* 0x000f220000300800 */
[----:B------:R-:W-:-:S01]  /*c650*/  FADD R19, R98, R19 ;  /* 0x0000001362137221 */ /* 0x000fc20000000000 */
[----:B------:R-:W-:Y:S01]  /*c660*/  FADD R18, R99, R18 ;  /* 0x0000001263127221 */ /* 0x000fe20000000000 */
        /* <DEDUP_REMOVED lines=13> */
[----:B------:R-:W-:-:S02]  /*c740*/  FADD R4, R113, R4 ;  /* 0x0000000471047221 */ /* 0x000fc40000000000 */
[----:B------:R-:W4:Y:S04]  /*c750*/  LDL R113, [R1+0x24c] ;  /* 0x00024c0001717983 */ /* 0x000f280000100800 */
[----:B------:R-:W4:Y:S04]  /*c760*/  LDL.LU R112, [R1+0x324] ;  /* 0x0003240001707983 */ /* 0x000f280000300800 */
        /* <DEDUP_REMOVED lines=41> */
[----:B--2---:R-:W2:Y:S04]  /*ca00*/  LDL.LU R70, [R1+0x378] ;  /* 0x0003780001467983 */ /* 0x004ea80000300800 */
[----:B------:R-:W2:Y:S04]  /*ca10*/  LDL R69, [R1+0x2a4] ;  /* 0x0002a40001457983 */ /* 0x000ea80000100800 */
[----:B---3--:R-:W3:Y:S04]  /*ca20*/  LDL.LU R68, [R1+0x37c] ;  /* 0x00037c0001447983 */ /* 0x008ee80000300800 */
[----:B------:R-:W3:Y:S04]  /*ca30*/  LDL R67, [R1+0x2a8] ;  /* 0x0002a80001437983 */ /* 0x000ee80000100800 */
[----:B----4-:R-:W4:Y:S04]  /*ca40*/  LDL.LU R66, [R1+0x380] ;  /* 0x0003800001427983 */ /* 0x010f280000300800 */
[----:B------:R-:W4:Y:S04]  /*ca50*/  LDL R65, [R1+0x2ac] ;  /* 0x0002ac0001417983 */ /* 0x000f280000100800 */
[----:B0-----:R-:W4:Y:S04]  /*ca60*/  LDL.LU R64, [R1+0x384] ;  /* 0x0003840001407983 */ /* 0x001f280000300800 */
[----:B------:R-:W4:Y:S04]  /*ca70*/  LDL R63, [R1+0x2b0] ;  /* 0x0002b000013f7983 */ /* 0x000f280000100800 */
[----:B-1----:R-:W4:Y:S04]  /*ca80*/  LDL.LU R62, [R1+0x388] ;  /* 0x00038800013e7983 */ /* 0x002f280000300800 */
[----:B------:R-:W4:Y:S04]  /*ca90*/  LDL R61, [R1+0x2b4] ;  /* 0x0002b400013d7983 */ /* 0x000f280000100800 */
[----:B------:R-:W4:Y:S04]  /*caa0*/  LDL.LU R2, [R1+0x38c] ;  /* 0x00038c0001027983 */ /* 0x000f280000300800 */
[----:B------:R-:W4:Y:S04]  /*cab0*/  LDL R60, [R1+0x2b8] ;  /* 0x0002b800013c7983 */ /* 0x000f280000100800 */
[----:B------:R-:W4:Y:S01]  /*cac0*/  LDL.LU R0, [R1+0x390] ;  /* 0x0003900001007983 */ /* 0x000f220000300800 */
[----:B------:R-:W-:-:S01]  /*cad0*/  FADD R118, R119, R118 ;  /* 0x0000007677767221 */ /* 0x000fc20000000000 */
[----:B------:R-:W-:Y:S01]  /*cae0*/  FADD R116, R117, R116 ;  /* 0x0000007475747221 */ /* 0x000fe20000000000 */
[----:B------:R-:W-:-:S03]  /*caf0*/  FADD R114, R115, R114 ;  /* 0x0000007273727221 */ /* 0x000fc60000000000 */
[----:B------:R-:W-:Y:S04]  /*cb00*/  STL [R1+0x318], R118 ;  /* 0x0003187601007387 */ /* 0x000fe80000100800 */
[----:B------:R-:W-:Y:S04]  /*cb10*/  STL [R1+0x31c], R116 ;  /* 0x00031c7401007387 */ /* 0x000fe80000100800 */
[----:B------:R-:W-:Y:S01]  /*cb20*/  STL [R1+0x320], R114 ;  /* 0x0003207201007387 */ /* 0x000fe20000100800 */
[----:B------:R-:W-:-:S01]  /*cb30*/  FADD R112, R113, R112 ;  /* 0x0000007071707221 */ /* 0x000fc20000000000 */
[----:B------:R-:W-:-:S04]  /*cb40*/  FADD R110, R111, R110 ;  /* 0x0000006e6f6e7221 */ /* 0x000fc80000000000 */
[----:B------:R-:W-:Y:S01]  /*cb50*/  STL [R1+0x324], R112 ;  /* 0x0003247001007387 */ /* 0x000fe20000100800 */
[----:B------:R-:W-:-:S03]  /*cb60*/  FADD R108, R109, R108 ;  /* 0x0000006c6d6c7221 */ /* 0x000fc60000000000 */
        /* <DEDUP_REMOVED lines=37> */
[----:B--2---:R-:W-:-:S03]  /*cdc0*/  FADD R70, R71, R70 ;  /* 0x0000004647467221 */ /* 0x004fc60000000000 */
[----:B------:R-:W-:Y:S01]  /*cdd0*/  STL [R1+0x374], R72 ;  /* 0x0003744801007387 */ /* 0x000fe20000100800 */
[----:B---3--:R-:W-:-:S03]  /*cde0*/  FADD R68, R69, R68 ;  /* 0x0000004445447221 */ /* 0x008fc60000000000 */
[----:B------:R-:W-:Y:S01]  /*cdf0*/  STL [R1+0x378], R70 ;  /* 0x0003784601007387 */ /* 0x000fe20000100800 */
[----:B----4-:R-:W-:-:S03]  /*ce00*/  FADD R66, R67, R66 ;  /* 0x0000004243427221 */ /* 0x010fc60000000000 */
[----:B------:R-:W-:Y:S01]  /*ce10*/  STL [R1+0x37c], R68 ;  /* 0x00037c4401007387 */ /* 0x000fe20000100800 */
[----:B------:R-:W-:-:S03]  /*ce20*/  FADD R64, R65, R64 ;  /* 0x0000004041407221 */ /* 0x000fc60000000000 */
[----:B------:R-:W-:Y:S04]  /*ce30*/  STL [R1+0x380], R66 ;  /* 0x0003804201007387 */ /* 0x000fe80000100800 */
[----:B------:R-:W-:Y:S01]  /*ce40*/  STL [R1+0x384], R64 ;  /* 0x0003844001007387 */ /* 0x000fe20000100800 */
[----:B------:R-:W-:-:S01]  /*ce50*/  FADD R62, R63, R62 ;  /* 0x0000003e3f3e7221 */ /* 0x000fc20000000000 */
[----:B------:R-:W-:Y:S01]  /*ce60*/  FADD R2, R61, R2 ;  /* 0x000000023d027221 */ /* 0x000fe20000000000 */
[----:B------:R-:W-:-:S02]  /*ce70*/  FADD R0, R60, R0 ;  /* 0x000000003c007221 */ /* 0x000fc40000000000 */
[----:B------:R-:W2:Y:S04]  /*ce80*/  LDL R60, [R1+0x2bc] ;  /* 0x0002bc00013c7983 */ /* 0x000ea80000100800 */
[----:B------:R0:W-:Y:S04]  /*ce90*/  STL [R1+0x388], R62 ;  /* 0x0003883e01007387 */ /* 0x0001e80000100800 */
[----:B------:R-:W2:Y:S04]  /*cea0*/  LDL.LU R61, [R1+0x394] ;  /* 0x00039400013d7983 */ /* 0x000ea80000300800 */
[----:B------:R1:W-:Y:S04]  /*ceb0*/  STL [R1+0x38c], R2 ;  /* 0x00038c0201007387 */ /* 0x0003e80000100800 */
[----:B0-----:R-:W3:Y:S04]  /*cec0*/  LDL R62, [R1+0x2c0] ;  /* 0x0002c000013e7983 */ /* 0x001ee80000100800 */
[----:B------:R0:W-:Y:S04]  /*ced0*/  STL [R1+0x390], R0 ;  /* 0x0003900001007387 */ /* 0x0001e80000100800 */
[----:B------:R-:W3:Y:S04]  /*cee0*/  LDL.LU R63, [R1+0x398] ;  /* 0x00039800013f7983 */ /* 0x000ee80000300800 */
        /* <DEDUP_REMOVED lines=30> */
[----:B------:R-:W4:Y:S04]  /*d0d0*/  LDL R93, [R1] ;  /* 0x00000000015d7983 */ /* 0x000f280000100800 */
        /* <DEDUP_REMOVED lines=24> */
[----:B-1----:R-:W4:Y:S04]  /*d260*/  LDL.LU R2, [R1+0x408] ;  /* 0x0004080001027983 */ /* 0x002f280000300800 */
[----:B------:R-:W4:Y:S04]  /*d270*/  LDL R68, [R1+0x34] ;  /* 0x0000340001447983 */ /* 0x000f280000100800 */
[----:B0-----:R-:W4:Y:S01]  /*d280*/  LDL.LU R0, [R1+0x40c] ;  /* 0x00040c0001007983 */ /* 0x001f220000300800 */
[----:B--2---:R-:W-:-:S03]  /*d290*/  FADD R61, R60, R61 ;  /* 0x0000003d3c3d7221 */ /* 0x004fc60000000000 */
[----:B------:R-:W2:Y:S04]  /*d2a0*/  LDL.LU R60, [R1+0x96c] ;  /* 0x00096c00013c7983 */ /* 0x000ea80000300800 */
[----:B------:R0:W-:Y:S01]  /*d2b0*/  STL [R1+0x394], R61 ;  /* 0x0003943d01007387 */ /* 0x0001e20000100800 */
[----:B---3--:R-:W-:-:S03]  /*d2c0*/  FADD R63, R62, R63 ;  /* 0x0000003f3e3f7221 */ /* 0x008fc60000000000 */
[----:B0-----:R-:W3:Y:S04]  /*d2d0*/  LDL.LU R61, [R1+0x968] ;  /* 0x00096800013d7983 */ /* 0x001ee80000300800 */
[----:B------:R-:W3:Y:S01]  /*d2e0*/  LDL.LU R62, [R1+0x964] ;  /* 0x00096400013e7983 */ /* 0x000ee20000300800 */
[----:B----4-:R-:W-:-:S03]  /*d2f0*/  FADD R65, R64, R65 ;  /* 0x0000004140417221 */ /* 0x010fc60000000000 */
[----:B------:R0:W-:Y:S01]  /*d300*/  STL [R1+0x398], R63 ;  /* 0x0003983f01007387 */ /* 0x0001e20000100800 */
[----:B------:R-:W-:-:S03]  /*d310*/  FADD R67, R66, R67 ;  /* 0x0000004342437221 */ /* 0x000fc60000000000 */
[----:B0-----:R-:W4:Y:S04]  /*d320*/  LDL.LU R63, [R1+0x960] ;  /* 0x00096000013f7983 */ /* 0x001f280000300800 */
[----:B------:R-:W4:Y:S01]  /*d330*/  LDL.LU R64, [R1+0x95c] ;  /* 0x00095c0001407983 */ /* 0x000f220000300800 */
[----:B------:R-:W-:-:S03]  /*d340*/  FADD R118, R119, R118 ;  /* 0x0000007677767221 */ /* 0x000fc60000000000 */
[----:B------:R0:W-:Y:S01]  /*d350*/  STL [R1+0x39c], R65 ;  /* 0x00039c4101007387 */ /* 0x0001e20000100800 */
[----:B------:R-:W-:-:S03]  /*d360*/  FADD R116, R117, R116 ;  /* 0x0000007475747221 */ /* 0x000fc60000000000 */
[----:B0-----:R-:W4:Y:S01]  /*d370*/  LDL.LU R65, [R1+0x958] ;  /* 0x0009580001417983 */ /* 0x001f220000300800 */
[----:B------:R-:W-:-:S03]  /*d380*/  FADD R114, R115, R114 ;  /* 0x0000007273727221 */ /* 0x000fc60000000000 */
[----:B------:R-:W4:Y:S04]  /*d390*/  LDL.LU R66, [R1+0x954] ;  /* 0x0009540001427983 */ /* 0x000f280000300800 */
[----:B------:R0:W-:Y:S01]  /*d3a0*/  STL [R1+0x3a0], R67 ;  /* 0x0003a04301007387 */ /* 0x0001e20000100800 */
[----:B------:R-:W-:-:S03]  /*d3b0*/  FADD R112, R113, R112 ;  /* 0x0000007071707221 */ /* 0x000fc60000000000 */
[----:B0-----:R-:W4:Y:S01]  /*d3c0*/  LDL.LU R67, [R1+0x950] ;  /* 0x0009500001437983 */ /* 0x001f220000300800 */
[----:B------:R-:W-:-:S03]  /*d3d0*/  FADD R110, R111, R110 ;  /* 0x0000006e6f6e7221 */ /* 0x000fc60000000000 */
[----:B------:R-:W-:Y:S04]  /*d3e0*/  STL [R1+0x3a4], R118 ;  /* 0x0003a47601007387 */ /* 0x000fe80000100800 */
[----:B------:R-:W-:Y:S01]  /*d3f0*/  STL [R1+0x3a8], R116 ;  /* 0x0003a87401007387 */ /* 0x000fe20000100800 */
[----:B------:R-:W-:-:S03]  /*d400*/  FADD R108, R109, R108 ;  /* 0x0000006c6d6c7221 */ /* 0x000fc60000000000 */
[----:B------:R-:W-:Y:S01]  /*d410*/  STL [R1+0x3ac], R114 ;  /* 0x0003ac7201007387 */ /* 0x000fe20000100800 */
[----:B------:R-:W-:-:S03]  /*d420*/  FADD R106, R107, R106 ;  /* 0x0000006a6b6a7221 */ /* 0x000fc60000000000 */
[----:B------:R-:W-:Y:S04]  /*d430*/  STL [R1+0x3b0], R112 ;  /* 0x0003b07001007387 */ /* 0x000fe80000100800 */
[----:B------:R-:W-:Y:S01]  /*d440*/  STL [R1+0x3b4], R110 ;  /* 0x0003b46e01007387 */ /* 0x000fe20000100800 */
[----:B------:R-:W-:-:S03]  /*d450*/  FADD R104, R105, R104 ;  /* 0x0000006869687221 */ /* 0x000fc60000000000 */
[----:B------:R-:W-:Y:S04]  /*d460*/  STL [R1+0x3b8], R108 ;  /* 0x0003b86c01007387 */ /* 0x000fe80000100800 */
        /* <DEDUP_REMOVED lines=32> */
[----:B------:R-:W-:Y:S04]  /*d670*/  STL [R1+0x3fc], R74 ;  /* 0x0003fc4a01007387 */ /* 0x000fe80000100800 */
[----:B------:R-:W-:Y:S01]  /*d680*/  STL [R1+0x400], R72 ;  /* 0x0004004801007387 */ /* 0x000fe20000100800 */
[----:B------:R-:W-:-:S03]  /*d690*/  FADD R70, R71, R70 ;  /* 0x0000004647467221 */ /* 0x000fc60000000000 */
[----:B------:R-:W2:Y:S04]  /*d6a0*/  LDL R83, [R1+0x38] ;  /* 0x0000380001537983 */ /* 0x000ea80000100800 */
[----:B------:R0:W-:Y:S01]  /*d6b0*/  STL [R1+0x404], R70 ;  /* 0x0004044601007387 */ /* 0x0001e20000100800 */
[----:B------:R-:W-:-:S03]  /*d6c0*/  FADD R2, R69, R2 ;  /* 0x0000000245027221 */ /* 0x000fc60000000000 */
[----:B------:R-:W2:Y:S04]  /*d6d0*/  LDL.LU R81, [R1+0x410] ;  /* 0x0004100001517983 */ /* 0x000ea80000300800 */
[----:B------:R1:W-:Y:S01]  /*d6e0*/  STL [R1+0x408], R2 ;  /* 0x0004080201007387 */ /* 0x0003e20000100800 */
[----:B------:R-:W-:-:S03]  /*d6f0*/  FADD R0, R68, R0 ;  /* 0x0000000044007221 */ /* 0x000fc60000000000 */
[----:B------:R-:W3:Y:S04]  /*d700*/  LDL R79, [R1+0x3c] ;  /* 0x00003c00014f7983 */ /* 0x000ee80000100800 */
[----:B------:R1:W-:Y:S04]  /*d710*/  STL [R1+0x40c], R0 ;  /* 0x00040c0001007387 */ /* 0x0003e80000100800 */
[----:B------:R-:W3:Y:S04]  /*d720*/  LDL.LU R77, [R1+0x414] ;  /* 0x00041400014d7983 */ /* 0x000ee80000300800 */
[----:B------:R-:W4:Y:S04]  /*d730*/  LDL R75, [R1+0x40] ;  /* 0x00004000014b7983 */ /* 0x000f280000100800 */
[----:B------:R-:W4:Y:S04]  /*d740*/  LDL.LU R73, [R1+0x418] ;  /* 0x0004180001497983 */ /* 0x000f280000300800 */
[----:B------:R-:W4:Y:S04]  /*d750*/  LDL R71, [R1+0x44] ;  /* 0x0000440001477983 */ /* 0x000f280000100800 */
[----:B------:R-:W4:Y:S04]  /*d760*/  LDL.LU R69, [R1+0x41c] ;  /* 0x00041c0001457983 */ /* 0x000f280000300800 */
        /* <DEDUP_REMOVED lines=32> */
[----:B------:R-:W4:Y:S04]  /*d970*/  LDL.LU R0, [R1+0x488] ;  /* 0x0004880001007983 */ /* 0x000f280000300800 */
[----:B------:R-:W4:Y:S04]  /*d980*/  LDL.LU R95, [R1+0x470] ;  /* 0x00047000015f7983 */ /* 0x000f280000300800 */
[----:B------:R-:W4:Y:S01]  /*d990*/  LDL.LU R97, [R1+0x46c] ;  /* 0x00046c0001617983 */ /* 0x000f220000300800 */
[----:B--2---:R-:W-:-:S05]  /*d9a0*/  FADD R81, R83, R81 ;  /* 0x0000005153517221 */ /* 0x004fca0000000000 */
[----:B------:R-:W-:Y:S04]  /*d9b0*/  STL [R1+0x410], R81 ;  /* 0x0004105101007387 */ /* 0x000fe80000100800 */
[----:B------:R-:W2:Y:S01]  /*d9c0*/  LDL.LU R99, [R1+0x468] ;  /* 0x0004680001637983 */ /* 0x000ea20000300800 */
[----:B---3--:R-:W-:-:S05]  /*d9d0*/  FADD R77, R79, R77 ;  /* 0x0000004d4f4d7221 */ /* 0x008fca0000000000 */
[----:B------:R-:W-:Y:S01]  /*d9e0*/  STL [R1+0x414], R77 ;  /* 0x0004144d01007387 */ /* 0x000fe20000100800 */
[----:B----4-:R-:W-:-:S01]  /*d9f0*/  FADD R73, R75, R73 ;  /* 0x000000494b497221 */ /* 0x010fc20000000000 */
[----:B------:R-:W-:-:S05]  /*da00*/  FADD R69, R71, R69 ;  /* 0x0000004547457221 */ /* 0x000fca0000000000 */
[----:B------:R0:W-:Y:S04]  /*da10*/  STL [R1+0x41c], R69 ;  /* 0x00041c4501007387 */ /* 0x0001e80000100800 */
[----:B------:R1:W-:Y:S04]  /*da20*/  STL [R1+0x418], R73 ;  /* 0x0004184901007387 */ /* 0x0003e80000100800 */
[----:B0-----:R-:W3:Y:S04]  /*da30*/  LDL.LU R69, [R1+0x420] ;  /* 0x0004200001457983 */ /* 0x001ee80000300800 */
[----:B------:R-:W4:Y:S04]  /*da40*/  LDL.LU R71, [R1+0x424] ;  /* 0x0004240001477983 */ /* 0x000f280000300800 */
[----:B-1----:R-:W4:Y:S04]  /*da50*/  LDL.LU R73, [R1+0x428] ;  /* 0x0004280001497983 */ /* 0x002f280000300800 */
[----:B------:R-:W4:Y:S04]  /*da60*/  LDL.LU R75, [R1+0x42c] ;  /* 0x00042c00014b7983 */ /* 0x000f280000300800 */
        /* <DEDUP_REMOVED lines=22> */
[----:B--2---:R-:W-:-:S01]  /*dbd0*/  FADD R99, R100, R99 ;  /* 0x0000006364637221 */ /* 0x004fc20000000000 */
[----:B---3--:R-:W-:-:S02]  /*dbe0*/  FADD R69, R68, R69 ;  /* 0x0000004544457221 */ /* 0x008fc40000000000 */
[----:B------:R-:W2:Y:S01]  /*dbf0*/  LDL.LU R68, [R1+0x94c] ;  /* 0x00094c0001447983 */ /* 0x000ea20000300800 */
[----:B----4-:R-:W-:-:S03]  /*dc00*/  FADD R71, R70, R71 ;  /* 0x0000004746477221 */ /* 0x010fc60000000000 */
[----:B------:R0:W-:Y:S01]  /*dc10*/  STL [R1+0x420], R69 ;  /* 0x0004204501007387 */ /* 0x0001e20000100800 */
[----:B------:R-:W-:-:S01]  /*dc20*/  FADD R73, R72, R73 ;  /* 0x0000004948497221 */ /* 0x000fc20000000000 */
[----:B------:R-:W-:Y:S02]  /*dc30*/  FADD R75, R74, R75 ;  /* 0x0000004b4a4b7221 */ /* 0x000fe40000000000 */
[----:B0-----:R-:W3:Y:S04]  /*dc40*/  LDL.LU R69, [R1+0x948] ;  /* 0x0009480001457983 */ /* 0x001ee80000300800 */
[----:B------:R-:W4:Y:S04]  /*dc50*/  LDL.LU R70, [R1+0x944] ;  /* 0x0009440001467983 */ /* 0x000f280000300800 */
[----:B------:R0:W-:Y:S01]  /*dc60*/  STL [R1+0x424], R71 ;  /* 0x0004244701007387 */ /* 0x0001e20000100800 */
[----:B------:R-:W-:-:S01]  /*dc70*/  FADD R77, R76, R77 ;  /* 0x0000004d4c4d7221 */ /* 0x000fc20000000000 */
[----:B------:R-:W-:-:S02]  /*dc80*/  FADD R79, R78, R79 ;  /* 0x0000004f4e4f7221 */ /* 0x000fc40000000000 */
[----:B0-----:R-:W4:Y:S04]  /*dc90*/  LDL.LU R71, [R1+0x940] ;  /* 0x0009400001477983 */ /* 0x001f280000300800 */
[----:B------:R-:W4:Y:S04]  /*dca0*/  LDL.LU R72, [R1+0x93c] ;  /* 0x00093c0001487983 */ /* 0x000f280000300800 */
[----:B------:R0:W-:Y:S01]  /*dcb0*/  STL [R1+0x428], R73 ;  /* 0x0004284901007387 */ /* 0x0001e20000100800 */
[----:B------:R-:W-:-:S03]  /*dcc0*/  FADD R81, R80, R81 ;  /* 0x0000005150517221 */ /* 0x000fc60000000000 */
[----:B0-----:R-:W4:Y:S04]  /*dcd0*/  LDL.LU R73, [R1+0x938] ;  /* 0x0009380001497983 */ /* 0x001f280000300800 */
[----:B------:R-:W4:Y:S04]  /*dce0*/  LDL.LU R74, [R1+0x934] ;  /* 0x00093400014a7983 */ /* 0x000f280000300800 */
[----:B------:R0:W-:Y:S01]  /*dcf0*/  STL [R1+0x42c], R75 ;  /* 0x00042c4b01007387 */ /* 0x0001e20000100800 */
[----:B------:R-:W-:-:S03]  /*dd00*/  FADD R83, R82, R83 ;  /* 0x0000005352537221 */ /* 0x000fc60000000000 */
[----:B0-----:R-:W4:Y:S04]  /*dd10*/  LDL.LU R75, [R1+0x930] ;  /* 0x00093000014b7983 */ /* 0x001f280000300800 */
[----:B------:R-:W4:Y:S04]  /*dd20*/  LDL.LU R76, [R1+0x92c] ;  /* 0x00092c00014c7983 */ /* 0x000f280000300800 */
[----:B------:R0:W-:Y:S01]  /*dd30*/  STL [R1+0x430], R77 ;  /* 0x0004304d01007387 */ /* 0x0001e20000100800 */
[----:B------:R-:W-:-:S01]  /*dd40*/  FADD R119, R84, R119 ;  /* 0x0000007754777221 */ /* 0x000fc20000000000 */
[----:B------:R-:W-:-:S02]  /*dd50*/  FADD R117, R118, R117 ;  /* 0x0000007576757221 */ /* 0x000fc40000000000 */
[----:B0-----:R-:W4:Y:S04]  /*dd60*/  LDL.LU R77, [R1+0x928] ;  /* 0x00092800014d7983 */ /* 0x001f280000300800 */
[----:B------:R-:W4:Y:S04]  /*dd70*/  LDL.LU R78, [R1+0x924] ;  /* 0x00092400014e7983 */ /* 0x000f280000300800 */
[----:B------:R0:W-:Y:S01]  /*dd80*/  STL [R1+0x434], R79 ;  /* 0x0004344f01007387 */ /* 0x0001e20000100800 */
[----:B------:R-:W-:-:S01]  /*dd90*/  FADD R115, R116, R115 ;  /* 0x0000007374737221 */ /* 0x000fc20000000000 */
[----:B------:R-:W-:Y:S01]  /*dda0*/  FADD R113, R114, R113 ;  /* 0x0000007172717221 */ /* 0x000fe20000000000 */
[----:B------:R-:W-:-:S01]  /*ddb0*/  FADD R111, R112, R111 ;  /* 0x0000006f706f7221 */ /* 0x000fc20000000000 */
        /* <DEDUP_REMOVED lines=10> */
[----:B------:R-:W-:-:S02]  /*de60*/  FADD R101, R102, R101 ;  /* 0x0000006566657221 */ /* 0x000fc40000000000 */
[----:B0-----:R-:W4:Y:S04]  /*de70*/  LDL.LU R83, [R1+0x910] ;  /* 0x0009100001537983 */ /* 0x001f280000300800 */
[----:B------:R-:W4:Y:S04]  /*de80*/  LDL.LU R84, [R1+0x90c] ;  /* 0x00090c0001547983 */ /* 0x000f280000300800 */
[----:B------:R0:W-:Y:S04]  /*de90*/  STL [R1+0x440], R119 ;  /* 0x0004407701007387 */ /* 0x0001e80000100800 */
[----:B------:R-:W-:Y:S04]  /*dea0*/  STL [R1+0x444], R117 ;  /* 0x0004447501007387 */ /* 0x000fe80000100800 */
[----:B------:R-:W-:Y:S04]  /*deb0*/  STL [R1+0x448], R115 ;  /* 0x0004487301007387 */ /* 0x000fe80000100800 */
[----:B------:R-:W-:Y:S04]  /*dec0*/  STL [R1+0x44c], R113 ;  /* 0x00044c7101007387 */ /* 0x000fe80000100800 */
[----:B------:R-:W-:Y:S04]  /*ded0*/  STL [R1+0x450], R111 ;  /* 0x0004506f01007387 */ /* 0x000fe80000100800 */
[----:B------:R-:W-:Y:S04]  /*dee0*/  STL [R1+0x454], R109 ;  /* 0x0004546d01007387 */ /* 0x000fe80000100800 */
[----:B------:R-:W-:Y:S04]  /*def0*/  STL [R1+0x458], R107 ;  /* 0x0004586b01007387 */ /* 0x000fe80000100800 */
[----:B------:R1:W-:Y:S04]  /*df00*/  STL [R1+0x45c], R105 ;  /* 0x00045c6901007387 */ /* 0x0003e80000100800 */
[----:B------:R-:W-:Y:S04]  /*df10*/  STL [R1+0x460], R103 ;  /* 0x0004606701007387 */ /* 0x000fe80000100800 */
[----:B------:R-:W-:Y:S04]  /*df20*/  STL [R1+0x464], R101 ;  /* 0x0004646501007387 */ /* 0x000fe80000100800 */
[----:B------:R-:W-:Y:S04]  /*df30*/  STL [R1+0x468], R99 ;  /* 0x0004686301007387 */ /* 0x000fe80000100800 */
[----:B------:R1:W-:Y:S04]  /*df40*/  STL [R1+0x46c], R97 ;  /* 0x00046c6101007387 */ /* 0x0003e80000100800 */
[----:B------:R-:W-:Y:S04]  /*df50*/  STL [R1+0x470], R95 ;  /* 0x0004705f01007387 */ /* 0x000fe80000100800 */
[----:B------:R-:W-:Y:S04]  /*df60*/  STL [R1+0x474], R93 ;  /* 0x0004745d01007387 */ /* 0x000fe80000100800 */
[----:B------:R-:W-:Y:S04]  /*df70*/  STL [R1+0x478], R91 ;  /* 0x0004785b01007387 */ /* 0x000fe80000100800 */
[----:B------:R-:W-:Y:S04]  /*df80*/  STL [R1+0x47c], R89 ;  /* 0x00047c5901007387 */ /* 0x000fe80000100800 */
[----:B0-----:R-:W2:Y:S04]  /*df90*/  LDL R119, [R1+0xb4] ;  /* 0x0000b40001777983 */ /* 0x001ea80000100800 */
[----:B------:R-:W-:Y:S04]  /*dfa0*/  STL [R1+0x480], R87 ;  /* 0x0004805701007387 */ /* 0x000fe80000100800 */
[----:B-1----:R-:W2:Y:S04]  /*dfb0*/  LDL.LU R105, [R1+0x48c] ;  /* 0x00048c0001697983 */ /* 0x002ea80000300800 */
[----:B------:R0:W-:Y:S04]  /*dfc0*/  STL [R1+0x484], R2 ;  /* 0x0004840201007387 */ /* 0x0001e80000100800 */
        /* <DEDUP_REMOVED lines=16> */
[----:B0-----:R-:W4:Y:S04]  /*e0d0*/  LDL.LU R2, [R1+0x4ac] ;  /* 0x0004ac0001027983 */ /* 0x001f280000300800 */
[----:B------:R-:W4:Y:S04]  /*e0e0*/  LDL R86, [R1+0xd8] ;  /* 0x0000d80001567983 */ /* 0x000f280000100800 */
[----:B-1----:R-:W4:Y:S04]  /*e0f0*/  LDL.LU R0, [R1+0x4b0] ;  /* 0x0004b00001007983 */ /* 0x002f280000300800 */
        /* <DEDUP_REMOVED lines=16> */
[----:B------:R-:W4:Y:S01]  /*e200*/  LDL.LU R85, [R1+0x4dc] ;  /* 0x0004dc0001557983 */ /* 0x000f220000300800 */
[----:B--2---:R-:W-:-:S05]  /*e210*/  FADD R105, R119, R105 ;  /* 0x0000006977697221 */ /* 0x004fca0000000000 */
[----:B------:R0:W-:Y:S04]  /*e220*/  STL [R1+0x48c], R105 ;  /* 0x00048c6901007387 */ /* 0x0001e80000100800 */
[----:B0-----:R-:W2:Y:S01]  /*e230*/  LDL.LU R105, [R1+0x4c4] ;  /* 0x0004c40001697983 */ /* 0x001ea20000300800 */
[----:B---3--:R-:W-:-:S05]  /*e240*/  FADD R107, R118, R107 ;  /* 0x0000006b766b7221 */ /* 0x008fca0000000000 */
[----:B------:R0:W-:Y:S01]  /*e250*/  STL [R1+0x490], R107 ;  /* 0x0004906b01007387 */ /* 0x0001e20000100800 */
[----:B----4-:R-:W-:-:S03]  /*e260*/  FADD R109, R117, R109 ;  /* 0x0000006d756d7221 */ /* 0x010fc60000000000 */
[----:B0-----:R-:W3:Y:S01]  /*e270*/  LDL.LU R107, [R1+0x4c0] ;  /* 0x0004c000016b7983 */ /* 0x001ee20000300800 */
        /* <DEDUP_REMOVED lines=11> */
[----:B------:R0:W-:Y:S01]  /*e330*/  STL [R1+0x4a0], R97 ;  /* 0x0004a06101007387 */ /* 0x0001e20000100800 */
[----:B------:R-:W-:-:S03]  /*e340*/  FADD R2, R88, R2 ;  /* 0x0000000258027221 */ /* 0x000fc60000000000 */
[----:B------:R-:W-:Y:S04]  /*e350*/  STL [R1+0x4a4], R94 ;  /* 0x0004a45e01007387 */ /* 0x000fe80000100800 */
[----:B------:R-:W4:Y:S01]  /*e360*/  LDL R98, [R1+0x108] ;  /* 0x0001080001627983 */ /* 0x000f220000100800 */
[----:B------:R-:W-:-:S03]  /*e370*/  FADD R0, R86, R0 ;  /* 0x0000000056007221 */ /* 0x000fc60000000000 */
[----:B------:R-:W-:Y:S04]  /*e380*/  STL [R1+0x4a8], R90 ;  /* 0x0004a85a01007387 */ /* 0x000fe80000100800 */
[----:B0-----:R-:W4:Y:S04]  /*e390*/  LDL.LU R97, [R1+0x4e0] ;  /* 0x0004e00001617983 */ /* 0x001f280000300800 */
[----:B------:R-:W-:Y:S04]  /*e3a0*/  STL [R1+0x4ac], R2 ;  /* 0x0004ac0201007387 */ /* 0x000fe80000100800 */
[----:B------:R-:W4:Y:S04]  /*e3b0*/  LDL R96, [R1+0x10c] ;  /* 0x00010c0001607983 */ /* 0x000f280000100800 */
[----:B------:R0:W-:Y:S04]  /*e3c0*/  STL [R1+0x4b0], R0 ;  /* 0x0004b00001007387 */ /* 0x0001e80000100800 */
[----:B0-----:R-:W4:Y:S04]  /*e3d0*/  LDL.LU R0, [R1+0x4e4] ;  /* 0x0004e40001007983 */ /* 0x001f280000300800 */
[----:B------:R-:W4:Y:S04]  /*e3e0*/  LDL R94, [R1+0x110] ;  /* 0x00011000015e7983 */ /* 0x000f280000100800 */
[----:B------:R-:W4:Y:S04]  /*e3f0*/  LDL.LU R2, [R1+0x4e8] ;  /* 0x0004e80001027983 */ /* 0x000f280000300800 */
[----:B------:R-:W4:Y:S04]  /*e400*/  LDL R92, [R1+0x114] ;  /* 0x00011400015c7983 */ /* 0x000f280000100800 */
[----:B------:R-:W4:Y:S04]  /*e410*/  LDL.LU R90, [R1+0x4ec] ;  /* 0x0004ec00015a7983 */ /* 0x000f280000300800 */
[----:B------:R-:W4:Y:S04]  /*e420*/  LDL R88, [R1+0x118] ;  /* 0x0001180001587983 */ /* 0x000f280000100800 */
[----:B------:R-:W4:Y:S01]  /*e430*/  LDL.LU R86, [R1+0x4f0] ;  /* 0x0004f00001567983 */ /* 0x000f220000300800 */
[----:B------:R-:W-:-:S01]  /*e440*/  FADD R103, R104, R103 ;  /* 0x0000006768677221 */ /* 0x000fc20000000000 */
[----:B------:R-:W-:Y:S01]  /*e450*/  FADD R101, R102, R101 ;  /* 0x0000006566657221 */ /* 0x000fe20000000000 */
[----:B------:R-:W-:-:S01]  /*e460*/  FADD R99, R100, R99 ;  /* 0x0000006364637221 */ /* 0x000fc20000000000 */
[----:B------:R-:W-:Y:S01]  /*e470*/  FADD R93, R95, R93 ;  /* 0x0000005d5f5d7221 */ /* 0x000fe20000000000 */
[----:B------:R-:W-:-:S01]  /*e480*/  FADD R89, R91, R89 ;  /* 0x000000595b597221 */ /* 0x000fc20000000000 */
[----:B------:R-:W-:Y:S01]  /*e490*/  FADD R85, R87, R85 ;  /* 0x0000005557557221 */ /* 0x000fe20000000000 */
[----:B--2---:R-:W-:-:S01]  /*e4a0*/  FADD R105, R106, R105 ;  /* 0x000000696a697221 */ /* 0x004fc20000000000 */
[----:B---3--:R-:W-:Y:S01]  /*e4b0*/  FADD R107, R108, R107 ;  /* 0x0000006b6c6b7221 */ /* 0x008fe20000000000 */
[----:B----4-:R-:W-:-:S01]  /*e4c0*/  FADD R109, R110, R109 ;  /* 0x0000006d6e6d7221 */ /* 0x010fc20000000000 */
[----:B------:R-:W-:-:S05]  /*e4d0*/  FADD R113, R114, R113 ;  /* 0x0000007172717221 */ /* 0x000fca0000000000 */
[----:B------:R-:W-:Y:S01]  /*e4e0*/  STL [R1+0x4b4], R113 ;  /* 0x0004b47101007387 */ /* 0x000fe20000100800 */
[----:B------:R-:W-:-:S05]  /*e4f0*/  FADD R111, R112, R111 ;  /* 0x0000006f706f7221 */ /* 0x000fca0000000000 */
[----:B------:R-:W-:Y:S04]  /*e500*/  STL [R1+0x4b8], R111 ;  /* 0x0004b86f01007387 */ /* 0x000fe80000100800 */
[----:B------:R-:W-:Y:S04]  /*e510*/  STL [R1+0x4bc], R109 ;  /* 0x0004bc6d01007387 */ /* 0x000fe80000100800 */
[----:B------:R-:W-:Y:S04]  /*e520*/  STL [R1+0x4c0], R107 ;  /* 0x0004c06b01007387 */ /* 0x000fe80000100800 */
[----:B------:R-:W-:Y:S04]  /*e530*/  STL [R1+0x4c4], R105 ;  /* 0x0004c46901007387 */ /* 0x000fe80000100800 */
[----:B------:R-:W-:Y:S04]  /*e540*/  STL [R1+0x4c8], R103 ;  /* 0x0004c86701007387 */ /* 0x000fe80000100800 */
[----:B------:R-:W-:Y:S01]  /*e550*/  STL [R1+0x4cc], R101 ;  /* 0x0004cc6501007387 */ /* 0x000fe20000100800 */
[----:B------:R-:W-:-:S03]  /*e560*/  FADD R97, R98, R97 ;  /* 0x0000006162617221 */ /* 0x000fc60000000000 */
[----:B------:R-:W-:Y:S04]  /*e570*/  STL [R1+0x4d0], R99 ;  /* 0x0004d06301007387 */ /* 0x000fe80000100800 */
[----:B------:R0:W-:Y:S04]  /*e580*/  STL [R1+0x4dc], R85 ;  /* 0x0004dc5501007387 */ /* 0x0001e80000100800 */
[----:B------:R-:W-:Y:S04]  /*e590*/  STL [R1+0x4d4], R93 ;  /* 0x0004d45d01007387 */ /* 0x000fe80000100800 */
[----:B0-----:R-:W2:Y:S01]  /*e5a0*/  LDL R85, [R1+0x11c] ;  /* 0x00011c0001557983 */ /* 0x001ea20000100800 */
[----:B------:R-:W-:-:S03]  /*e5b0*/  FADD R0, R96, R0 ;  /* 0x0000000060007221 */ /* 0x000fc60000000000 */
[----:B------:R0:W-:Y:S04]  /*e5c0*/  STL [R1+0x4d8], R89 ;  /* 0x0004d85901007387 */ /* 0x0001e80000100800 */
[----:B------:R-:W3:Y:S01]  /*e5d0*/  LDL R87, [R1+0x120] ;  /* 0x0001200001577983 */ /* 0x000ee20000100800 */
[----:B------:R-:W-:-:S03]  /*e5e0*/  FADD R2, R94, R2 ;  /* 0x000000025e027221 */ /* 0x000fc60000000000 */
[----:B------:R-:W4:Y:S04]  /*e5f0*/  LDL R91, [R1+0x128] ;  /* 0x00012800015b7983 */ /* 0x000f280000100800 */
[----:B0-----:R-:W4:Y:S04]  /*e600*/  LDL R89, [R1+0x124] ;  /* 0x0001240001597983 */ /* 0x001f280000100800 */
[----:B------:R-:W4:Y:S01]  /*e610*/  LDL R93, [R1+0x12c] ;  /* 0x00012c00015d7983 */ /* 0x000f220000100800 */
[----:B------:R-:W-:-:S03]  /*e620*/  FADD R90, R92, R90 ;  /* 0x0000005a5c5a7221 */ /* 0x000fc60000000000 */
[----:B------:R-:W4:Y:S04]  /*e630*/  LDL R116, [R1+0x130] ;  /* 0x0001300001747983 */ /* 0x000f280000100800 */
[----:B------:R-:W4:Y:S01]  /*e640*/  LDL R112, [R1+0x134] ;  /* 0x0001340001707983 */ /* 0x000f220000100800 */
[----:B------:R-:W-:-:S03]  /*e650*/  FADD R86, R88, R86 ;  /* 0x0000005658567221 */ /* 0x000fc60000000000 */
[----:B------:R-:W4:Y:S04]  /*e660*/  LDL R108, [R1+0x138] ;  /* 0x00013800016c7983 */ /* 0x000f280000100800 */
[----:B------:R-:W4:Y:S04]  /*e670*/  LDL R106, [R1+0x13c] ;  /* 0x00013c00016a7983 */ /* 0x000f280000100800 */
[----:B------:R-:W4:Y:S04]  /*e680*/  LDL R103, [R1+0x140] ;  /* 0x0001400001677983 */ /* 0x000f280000100800 */
[----:B------:R-:W4:Y:S04]  /*e690*/  LDL R99, [R1+0x144] ;  /* 0x0001440001637983 */ /* 0x000f280000100800 */
[----:B------:R-:W4:Y:S04]  /*e6a0*/  LDL R95, [R1+0x148] ;  /* 0x00014800015f7983 */ /* 0x000f280000100800 */
[----:B------:R0:W-:Y:S04]  /*e6b0*/  STL [R1+0x4e4], R0 ;  /* 0x0004e40001007387 */ /* 0x0001e80000100800 */
[----:B0-----:R-:W2:Y:S04]  /*e6c0*/  LDL.LU R0, [R1+0x524] ;  /* 0x0005240001007983 */ /* 0x001ea80000300800 */
[----:B------:R-:W-:Y:S04]  /*e6d0*/  STL [R1+0x4e0], R97 ;  /* 0x0004e06101007387 */ /* 0x000fe80000100800 */
[----:B------:R0:W-:Y:S04]  /*e6e0*/  STL [R1+0x4e8], R2 ;  /* 0x0004e80201007387 */ /* 0x0001e80000100800 */
[----:B0-----:R-:W4:Y:S04]  /*e6f0*/  LDL.LU R2, [R1+0x520] ;  /* 0x0005200001027983 */ /* 0x001f280000300800 */
[----:B------:R-:W4:Y:S04]  /*e700*/  LDL.LU R97, [R1+0x51c] ;  /* 0x00051c0001617983 */ /* 0x000f280000300800 */
        /* <DEDUP_REMOVED lines=35> */
[----:B------:R-:W-:Y:S01]  /*e940*/  FADD R114, R116, R114 ;  /* 0x0000007274727221 */ /* 0x000fe20000000000 */
[----:B------:R-:W-:-:S01]  /*e950*/  FADD R110, R112, R110 ;  /* 0x0000006e706e7221 */ /* 0x000fc20000000000 */
[----:B------:R-:W-:Y:S01]  /*e960*/  FADD R107, R108, R107 ;  /* 0x0000006b6c6b7221 */ /* 0x000fe20000000000 */
        /* <DEDUP_REMOVED lines=9> */
[----:B------:R-:W-:-:S02]  /*ea00*/  FADD R2, R95, R2 ;  /* 0x000000025f027221 */ /* 0x000fc40000000000 */
[----:B0-----:R-:W4:Y:S04]  /*ea10*/  LDL.LU R92, [R1+0x8ec] ;  /* 0x0008ec00015c7983 */ /* 0x001f280000300800 */
[----:B------:R-:W4:Y:S04]  /*ea20*/  LDL.LU R93, [R1+0x8e8] ;  /* 0x0008e800015d7983 */ /* 0x000f280000300800 */
[----:B------:R-:W-:Y:S04]  /*ea30*/  STL [R1+0x504], R118 ;  /* 0x0005047601007387 */ /* 0x000fe80000100800 */
[----:B------:R-:W-:Y:S04]  /*ea40*/  STL [R1+0x508], R114 ;  /* 0x0005087201007387 */ /* 0x000fe80000100800 */
[----:B------:R-:W-:Y:S04]  /*ea50*/  STL [R1+0x50c], R110 ;  /* 0x00050c6e01007387 */ /* 0x000fe80000100800 */
[----:B------:R-:W-:Y:S04]  /*ea60*/  STL [R1+0x510], R107 ;  /* 0x0005106b01007387 */ /* 0x000fe80000100800 */
[----:B------:R-:W-:Y:S04]  /*ea70*/  STL [R1+0x514], R105 ;  /* 0x0005146901007387 */ /* 0x000fe80000100800 */
[----:B------:R-:W-:Y:S04]  /*ea80*/  STL [R1+0x518], R101 ;  /* 0x0005186501007387 */ /* 0x000fe80000100800 */
[----:B------:R-:W2:Y:S04]  /*ea90*/  LDL.LU R95, [R1+0x528] ;  /* 0x00052800015f7983 */ /* 0x000ea80000300800 */
[----:B------:R0:W-:Y:S04]  /*eaa0*/  STL [R1+0x51c], R97 ;  /* 0x00051c6101007387 */ /* 0x0001e80000100800 */
[----:B0-----:R-:W3:Y:S04]  /*eab0*/  LDL.LU R97, [R1+0x52c] ;  /* 0x00052c0001617983 */ /* 0x001ee80000300800 */
[----:B------:R0:W-:Y:S04]  /*eac0*/  STL [R1+0x520], R2 ;  /* 0x0005200201007387 */ /* 0x0001e80000100800 */
[----:B------:R-:W4:Y:S04]  /*ead0*/  LDL.LU R99, [R1+0x530] ;  /* 0x0005300001637983 */ /* 0x000f280000300800 */
[----:B------:R1:W-:Y:S04]  /*eae0*/  STL [R1+0x524], R0 ;  /* 0x0005240001007387 */ /* 0x0003e80000100800 */
        /* <DEDUP_REMOVED lines=12> */
[----:B0-----:R-:W4:Y:S04]  /*ebb0*/  LDL.LU R2, [R1+0x564] ;  /* 0x0005640001027983 */ /* 0x001f280000300800 */
[----:B-1----:R-:W4:Y:S01]  /*ebc0*/  LDL.LU R0, [R1+0x568] ;  /* 0x0005680001007983 */ /* 0x002f220000300800 */
        /* <DEDUP_REMOVED lines=9> */
[----:B0-----:R-:W4:Y:S01]  /*ec60*/  LDL.LU R97, [R1+0x8d8] ;  /* 0x0008d80001617983 */ /* 0x001f220000300800 */
[----:B------:R-:W-:-:S03]  /*ec70*/  FADD R103, R102, R103 ;  /* 0x0000006766677221 */ /* 0x000fc60000000000 */
        /* <DEDUP_REMOVED lines=23> */
[----:B------:R0:W-:Y:S04]  /*edf0*/  STL [R1+0x540], R118 ;  /* 0x0005407601007387 */ /* 0x0001e80000100800 */
[----:B------:R1:W-:Y:S04]  /*ee00*/  STL [R1+0x544], R116 ;  /* 0x0005447401007387 */ /* 0x0003e80000100800 */
[----:B------:R1:W-:Y:S04]  /*ee10*/  STL [R1+0x548], R114 ;  /* 0x0005487201007387 */ /* 0x0003e80000100800 */
[----:B------:R1:W-:Y:S04]  /*ee20*/  STL [R1+0x54c], R112 ;  /* 0x00054c7001007387 */ /* 0x0003e80000100800 */
[----:B------:R1:W-:Y:S01]  /*ee30*/  STL [R1+0x550], R110 ;  /* 0x0005506e01007387 */ /* 0x0003e20000100800 */
[----:B------:R-:W-:-:S03]  /*ee40*/  FADD R0, R124, R0 ;  /* 0x000000007c007221 */ /* 0x000fc60000000000 */
[----:B------:R1:W-:Y:S04]  /*ee50*/  STL [R1+0x554], R108 ;  /* 0x0005546c01007387 */ /* 0x0003e80000100800 */
[----:B------:R1:W-:Y:S04]  /*ee60*/  STL [R1+0x558], R107 ;  /* 0x0005586b01007387 */ /* 0x0003e80000100800 */
[----:B------:R1:W-:Y:S04]  /*ee70*/  STL [R1+0x55c], R106 ;  /* 0x00055c6a01007387 */ /* 0x0003e80000100800 */
[----:B------:R-:W2:Y:S04]  /*ee80*/  LDL.LU R119, [R1+0x56c] ;  /* 0x00056c0001777983 */ /* 0x000ea80000300800 */
[----:B------:R1:W-:Y:S04]  /*ee90*/  STL [R1+0x560], R3 ;  /* 0x0005600301007387 */ /* 0x0003e80000100800 */
[----:B0-----:R-:W3:Y:S04]  /*eea0*/  LDL.LU R118, [R1+0x570] ;  /* 0x0005700001767983 */ /* 0x001ee80000300800 */
[----:B------:R0:W-:Y:S04]  /*eeb0*/  STL [R1+0x564], R2 ;  /* 0x0005640201007387 */ /* 0x0001e80000100800 */
[----:B------:R-:W4:Y:S04]  /*eec0*/  LDL.LU R117, [R1+0x574] ;  /* 0x0005740001757983 */ /* 0x000f280000300800 */
[----:B------:R0:W-:Y:S04]  /*eed0*/  STL [R1+0x568], R0 ;  /* 0x0005680001007387 */ /* 0x0001e80000100800 */
        /* <DEDUP_REMOVED lines=13> */
[----:B------:R-:W4:Y:S01]  /*efb0*/  LDL.LU R0, [R1+0x5ac] ;  /* 0x0005ac0001007983 */ /* 0x000f220000300800 */
[----:B--2---:R-:W-:-:S01]  /*efc0*/  FADD R119, R125, R119 ;  /* 0x000000777d777221 */ /* 0x004fc20000000000 */
[----:B---3--:R-:W-:-:S04]  /*efd0*/  FADD R118, R126, R118 ;  /* 0x000000767e767221 */ /* 0x008fc80000000000 */
[----:B------:R0:W-:Y:S01]  /*efe0*/  STL [R1+0x56c], R119 ;  /* 0x00056c7701007387 */ /* 0x0001e20000100800 */
[----:B----4-:R-:W-:-:S03]  /*eff0*/  FADD R117, R127, R117 ;  /* 0x000000757f757221 */ /* 0x010fc60000000000 */
[----:B------:R1:W-:Y:S01]  /*f000*/  STL [R1+0x570], R118 ;  /* 0x0005707601007387 */ /* 0x0003e20000100800 */
[----:B------:R-:W-:-:S03]  /*f010*/  FADD R116, R128, R116 ;  /* 0x0000007480747221 */ /* 0x000fc60000000000 */
        /* <DEDUP_REMOVED lines=24> */
[----:B0-----:R-:W4:Y:S01]  /*f1a0*/  LDL.LU R119, [R1+0x5b0] ;  /* 0x0005b00001777983 */ /* 0x001f220000300800 */
[----:B------:R-:W-:-:S03]  /*f1b0*/  FADD R0, R141, R0 ;  /* 0x000000008d007221 */ /* 0x000fc60000000000 */
[----:B------:R0:W-:Y:S04]  /*f1c0*/  STL [R1+0x5a4], R3 ;  /* 0x0005a40301007387 */ /* 0x0001e80000100800 */
[----:B-1----:R-:W4:Y:S04]  /*f1d0*/  LDL.LU R118, [R1+0x5b4] ;  /* 0x0005b40001767983 */ /* 0x002f280000300800 */
[----:B------:R1:W-:Y:S04]  /*f1e0*/  STL [R1+0x5a8], R2 ;  /* 0x0005a80201007387 */ /* 0x0003e80000100800 */
[----:B--2---:R-:W2:Y:S04]  /*f1f0*/  LDL.LU R117, [R1+0x5b8] ;  /* 0x0005b80001757983 */ /* 0x004ea80000300800 */
[----:B------:R1:W-:Y:S04]  /*f200*/  STL [R1+0x5ac], R0 ;  /* 0x0005ac0001007387 */ /* 0x0003e80000100800 */
[----:B---3--:R-:W3:Y:S04]  /*f210*/  LDL.LU R116, [R1+0x5bc] ;  /* 0x0005bc0001747983 */ /* 0x008ee80000300800 */
[----:B----4-:R-:W4:Y:S04]  /*f220*/  LDL.LU R115, [R1+0x5c0] ;  /* 0x0005c00001737983 */ /* 0x010f280000300800 */
        /* <DEDUP_REMOVED lines=10> */
[----:B-1----:R-:W4:Y:S04]  /*f2d0*/  LDL.LU R2, [R1+0x5ec] ;  /* 0x0005ec0001027983 */ /* 0x002f280000300800 */
[----:B------:R-:W4:Y:S01]  /*f2e0*/  LDL.LU R0, [R1+0x5f0] ;  /* 0x0005f00001007983 */ /* 0x000f220000300800 */
[----:B------:R-:W-:-:S01]  /*f2f0*/  FADD R119, R142, R119 ;  /* 0x000000778e777221 */ /* 0x000fc20000000000 */
[----:B------:R-:W-:-:S04]  /*f300*/  FADD R118, R143, R118 ;  /* 0x000000768f767221 */ /* 0x000fc80000000000 */
[----:B------:R0:W-:Y:S01]  /*f310*/  STL [R1+0x5b0], R119 ;  /* 0x0005b07701007387 */ /* 0x0001e20000100800 */
[----:B--2---:R-:W-:-:S03]  /*f320*/  FADD R117, R144, R117 ;  /* 0x0000007590757221 */ /* 0x004fc60000000000 */
[----:B------:R1:W-:Y:S01]  /*f330*/  STL [R1+0x5b4], R118 ;  /* 0x0005b47601007387 */ /* 0x0003e20000100800 */
[----:B---3--:R-:W-:-:S03]  /*f340*/  FADD R116, R145, R116 ;  /* 0x0000007491747221 */ /* 0x008fc60000000000 */
        /* <DEDUP_REMOVED lines=430> */
[----:B------:R0:W-:Y:S04]  /*10e30*/  STL [R1+0x804], R106 ;  /* 0x0008046a01007387 */ /* 0x0001e80000100800 */
[----:B0-----:R-:W2:Y:S04]  /*10e40*/  LDL.LU R106, [R1+0x814] ;  /* 0x00081400016a7983 */ /* 0x001ea80000300800 */
[----:B------:R-:W-:Y:S04]  /*10e50*/  STL [R1+0x808], R3 ;  /* 0x0008080301007387 */ /* 0x000fe80000100800 */
[----:B------:R-:W3:Y:S01]  /*10e60*/  LDL.LU R107, [R1+0x818] ;  /* 0x00081800016b7983 */ /* 0x000ee20000300800 */
[----:B------:R-:W-:-:S01]  /*10e70*/  FADD R2, R101, R2 ;  /* 0x0000000265027221 */ /* 0x000fc20000000000 */
[----:B------:R-:W-:-:S04]  /*10e80*/  FADD R0, R102, R0 ;  /* 0x0000000066007221 */ /* 0x000fc80000000000 */
        /* <DEDUP_REMOVED lines=17> */
[----:B--2---:R-:W-:-:S05]  /*10fa0*/  FADD R106, R103, R106 ;  /* 0x0000006a676a7221 */ /* 0x004fca0000000000 */
[----:B------:R0:W-:Y:S01]  /*10fb0*/  STL [R1+0x814], R106 ;  /* 0x0008146a01007387 */ /* 0x0001e20000100800 */
[----:B---3--:R-:W-:-:S03]  /*10fc0*/  FADD R107, R104, R107 ;  /* 0x0000006b686b7221 */ /* 0x008fc60000000000 */
[----:B0-----:R-:W2:Y:S04]  /*10fd0*/  LDL.LU R106, [R1+0x8b4] ;  /* 0x0008b400016a7983 */ /* 0x001ea80000300800 */
[----:B------:R0:W-:Y:S04]  /*10fe0*/  STL [R1+0x818], R107 ;  /* 0x0008186b01007387 */ /* 0x0001e80000100800 */
[----:B0-----:R-:W3:Y:S01]  /*10ff0*/  LDL.LU R107, [R1+0x8b0] ;  /* 0x0008b000016b7983 */ /* 0x001ee20000300800 */
[----:B----4-:R-:W-:-:S05]  /*11000*/  FADD R108, R105, R108 ;  /* 0x0000006c696c7221 */ /* 0x010fca0000000000 */
[----:B------:R0:W-:Y:S04]  /*11010*/  STL [R1+0x81c], R108 ;  /* 0x00081c6c01007387 */ /* 0x0001e80000100800 */
[----:B0-----:R-:W4:Y:S01]  /*11020*/  LDL.LU R108, [R1+0x8ac] ;  /* 0x0008ac00016c7983 */ /* 0x001f220000300800 */
        /* <DEDUP_REMOVED lines=35> */
[----:B0-----:R0:W5:Y:S01]  /*11260*/  LDL.LU R2, [R1+0x87c] ;  /* 0x00087c0001027983 */ /* 0x0011620000300800 */
[----:B------:R-:W-:Y:S01]  /*11270*/  UMOV UR6, URZ ;  /* 0x0000003f00067c82 */ /* 0x000fe20008000000 */
[----:B--2---:R-:W-:-:S05]  /*11280*/  FADD R0, R118, R0 ;  /* 0x0000000076007221 */ /* 0x004fca0000000000 */
[----:B------:R1:W-:Y:S01]  /*11290*/  STL [R1+0x850], R0 ;  /* 0x0008500001007387 */ /* 0x0003e20000100800 */
[----:B---3--:R-:W-:-:S03]  /*112a0*/  FADD R3, R3, R119 ;  /* 0x0000007703037221 */ /* 0x008fc60000000000 */
[----:B-1----:R0:W5:Y:S04]  /*112b0*/  LDL.LU R0, [R1+0x878] ;  /* 0x0008780001007983 */ /* 0x0021680000300800 */
[----:B------:R0:W-:Y:S02]  /*112c0*/  STL [R1+0x854], R3 ;  /* 0x0008540301007387 */ /* 0x0001e40000100800 */
.L_x_29:
[----:B------:R-:W-:Y:S05]  /*112d0*/  @!P1 BRA `(.L_x_30) ;  /* 0x0000000000049947 */ /* 0x000fea0003800000 */
[----:B------:R-:W-:Y:S01]  /*112e0*/  BPT.TRAP 0x1 ;  /* 0x000000040000795c */ /* 0x000fe20000300000 */
.L_x_30:
[----:B0-----:R-:W2:Y:S04]  /*112f0*/  LDL R3, [R1+0x858] ;  /* 0x0008580001037983 */ /* 0x001ea80000100800 */
[----:B-----5:R0:W-:Y:S04]  /*11300*/  STL [R1+0x878], R0 ;  /* 0x0008780001007387 */ /* 0x0201e80000100800 */
[----:B0-----:R-:W4:Y:S01]  /*11310*/  LDL R0, [R1+0x85c] ;  /* 0x00085c0001007983 */ /* 0x001f220000100800 */
[----:B--2---:R-:W-:Y:S01]  /*11320*/  ISETP.NE.AND P0, PT, R3, RZ, PT ;  /* 0x000000ff0300720c */ /* 0x004fe20003f05270 */
[----:B------:R-:W-:-:S12]  /*11330*/  IMAD.U32 R3, RZ, RZ, UR27 ;  /* 0x0000001bff037e24 */ /* 0x000fd8000f8e00ff */
[----:B------:R-:W-:-:S05]  /*11340*/  @P0 LEA R3, R3, UR15, 0x3 ;  /* 0x0000000f03030c11 */ /* 0x000fca000f8e18ff */
[----:B------:R-:W-:-:S05]  /*11350*/  @P0 VIADD R3, R3, 0x58 ;  /* 0x0000005803030836 */ /* 0x000fca0000000000 */
[----:B----4-:R-:W-:Y:S02]  /*11360*/  @P0 PRMT R3, R0, 0x654, R3 ;  /* 0x0000065400030816 */ /* 0x010fe40000000003 */
[----:B------:R0:W5:Y:S01]  /*11370*/  LDL.LU R0, [R1+0x878] ;  /* 0x0008780001007983 */ /* 0x0001620000300800 */
[----:B------:R-:W-:Y:S01]  /*11380*/  UISETP.GT.U32.AND UP0, UPT, UR13, 0x1, UPT ;  /* 0x000000010d00788c */ /* 0x000fe2000bf04070 */
[----:B------:R0:W-:Y:S05]  /*11390*/  @P0 SYNCS.ARRIVE.TRANS64.RED.A1T0 RZ, [R3+URZ], RZ ;  /* 0x000000ff03ff09a7 */ /* 0x0001ea000810043f */
[----:B------:R-:W-:-:S13]  /*113a0*/  PLOP3.LUT P0, PT, PT, PT, UP0, 0x80, 0x0 ;  /* 0x000000000000781c */ /* 0x000fda0003f0f008 */
[----:B0-----:R-:W-:Y:S05]  /*113b0*/  @P0 BRA `(.L_x_31) ;  /* 0x0000000000040947 */ /* 0x001fea0003800000 */
[----:B------:R-:W-:Y:S01]  /*113c0*/  BPT.TRAP 0x1 ;  /* 0x000000040000795c */ /* 0x000fe20000300000 */
.L_x_31:
[----:B------:R-:W-:Y:S01]  /*113d0*/  UIADD3 UR26, UR26, 0x1, URZ ;  /* 0x000000011a1a7890 */ /* 0x000fe2000fffe03f */
[C---:B------:R-:W-:Y:S01]  /*113e0*/  ISETP.GT.AND P0, PT, R2.reuse, 0x1, PT ;  /* 0x000000010200780c */ /* 0x040fe20003f04270 */
[----:B------:R-:W-:Y:S01]  /*113f0*/  UIADD3 UR27, UR27, 0x1, URZ ;  /* 0x000000011b1b7890 */ /* 0x000fe2000fffe03f */
[----:B------:R-:W-:Y:S01]  /*11400*/  VIADD R2, R2, 0xffffffff ;  /* 0xffffffff02027836 */ /* 0x000fe20000000000 */
[----:B------:R-:W-:Y:S02]  /*11410*/  UISETP.NE.AND UP0, UPT, UR26, 0xb, UPT ;  /* 0x0000000b1a00788c */ /* 0x000fe4000bf05270 */
[----:B------:R-:W-:Y:S02]  /*11420*/  UISETP.NE.AND UP1, UPT, UR27, 0xb, UPT ;  /* 0x0000000b1b00788c */ /* 0x000fe4000bf25270 */
[----:B------:R-:W-:Y:S02]  /*11430*/  USEL UR8, URZ, 0x1, UP0 ;  /* 0x000000013f087887 */ /* 0x000fe40008000000 */
[----:B------:R-:W-:-:S02]  /*11440*/  USEL UR26, UR26, URZ, UP0 ;  /* 0x0000003f1a1a7287 */ /* 0x000fc40008000000 */
[----:B------:R-:W-:Y:S02]  /*11450*/  USEL UR27, UR27, URZ, UP1 ;  /* 0x0000003f1b1b7287 */ /* 0x000fe40008800000 */
[----:B-----5:R-:W-:Y:S01]  /*11460*/  LOP3.LUT R0, R0, UR8, RZ, 0x3c, !PT ;  /* 0x0000000800007c12 */ /* 0x020fe2000f8e3cff */
[----:B------:R-:W-:Y:S01]  /*11470*/  UMOV UR8, 0x1 ;  /* 0x0000000100087882 */ /* 0x000fe20000000000 */
[----:B------:R-:W-:Y:S08]  /*11480*/  @P0 BRA `(.L_x_32) ;  /* 0xffffff8c001c0947 */ /* 0x000ff0000383ffff */
.L_x_24:
[----:B------:R-:W-:-:S04]  /*11490*/  UISETP.NE.AND UP0, UPT, UR6, URZ, UPT ;  /* 0x0000003f0600728c */ /* 0x000fc8000bf05270 */
[----:B------:R-:W-:-:S06]  /*114a0*/  USEL UR6, URZ, 0x1, !UP0 ;  /* 0x000000013f067887 */ /* 0x000fcc000c000000 */
[----:B------:R-:W-:-:S13]  /*114b0*/  ISETP.NE.AND P0, PT, RZ, UR6, PT ;  /* 0x00000006ff007c0c */ /* 0x000fda000bf05270 */
[----:B------:R-:W-:Y:S05]  /*114c0*/  @!P0 BRA `(.L_x_33) ;  /* 0x0000005400888947 */ /* 0x000fea0003800000 */
[----:B------:R-:W2:Y:S04]  /*114d0*/  LDL.LU R0, [R1+0x310] ;  /* 0x0003100001007983 */ /* 0x000ea80000300800 */
[----:B------:R-:W4:Y:S04]  /*114e0*/  LDL.LU R2, [R1+0x23c] ;  /* 0x00023c0001027983 */ /* 0x000f280000300800 */
[----:B------:R-:W4:Y:S04]  /*114f0*/  LDL.LU R3, [R1+0x314] ;  /* 0x0003140001037983 */ /* 0x000f280000300800 */
[----:B------:R0:W-:Y:S04]  /*11500*/  STL [R1+0x960], R61 ;  /* 0x0009603d01007387 */ /* 0x0001e80000100800 */
[----:B0-----:R-:W2:Y:S04]  /*11510*/  LDL.LU R61, [R1+0x238] ;  /* 0x00023800013d7983 */ /* 0x001ea80000300800 */
[----:B------:R0:W-:Y:S04]  /*11520*/  STL [R1+0x95c], R62 ;  /* 0x00095c3e01007387 */ /* 0x0001e80000100800 */
[----:B0-----:R-:W3:Y:S04]  /*11530*/  LDL.LU R62, [R1+0x30c] ;  /* 0x00030c00013e7983 */ /* 0x001ee80000300800 */
[----:B------:R0:W-:Y:S04]  /*11540*/  STL [R1+0x958], R63 ;  /* 0x0009583f01007387 */ /* 0x0001e80000100800 */
[----:B0-----:R-:W3:Y:S04]  /*11550*/  LDL.LU R63, [R1+0x234] ;  /* 0x00023400013f7983 */ /* 0x001ee80000300800 */
[----:B------:R0:W-:Y:S04]  /*11560*/  STL [R1+0x954], R64 ;  /* 0x0009544001007387 */ /* 0x0001e80000100800 */
[----:B0-----:R-:W4:Y:S04]  /*11570*/  LDL.LU R64, [R1+0x308] ;  /* 0x0003080001407983 */ /* 0x001f280000300800 */
[----:B------:R0:W-:Y:S04]  /*11580*/  STL [R1+0x950], R65 ;  /* 0x0009504101007387 */ /* 0x0001e80000100800 */
[----:B0-----:R-:W4:Y:S04]  /*11590*/  LDL.LU R65, [R1+0x230] ;  /* 0x0002300001417983 */ /* 0x001f280000300800 */
[----:B------:R0:W-:Y:S04]  /*115a0*/  STL [R1+0x94c], R66 ;  /* 0x00094c4201007387 */ /* 0x0001e80000100800 */
[----:B0-----:R-:W2:Y:S04]  /*115b0*/  LDL.LU R66, [R1+0x304] ;  /* 0x0003040001427983 */ /* 0x001ea80000300800 */
        /* <DEDUP_REMOVED lines=89> */
[----:B0-----:R-:W4:Y:S01]  /*11b50*/  LDL.LU R111, [R1+0x180] ;  /* 0x00018000016f7983 */ /* 0x001f220000300800 */
[----:B---3--:R-:W-:Y:S01]  /*11b60*/  FADD R68, R69, R68 ;  /* 0x0000004445447221 */ /* 0x008fe20000000000 */
[----:B--2---:R-:W-:Y:S01]  /*11b70*/  FADD R66, R67, R66 ;  /* 0x0000004243427221 */ /* 0x004fe20000000000 */
[----:B----4-:R-:W-:Y:S01]  /*11b80*/  FADD R64, R65, R64 ;  /* 0x0000004041407221 */ /* 0x010fe20000000000 */
[----:B------:R-:W-:Y:S01]  /*11b90*/  STL [R1+0x894], R112 ;  /* 0x0008947001007387 */ /* 0x000fe20000100800 */
[----:B------:R-:W-:Y:S01]  /*11ba0*/  FADD R62, R63, R62 ;  /* 0x0000003e3f3e7221 */ /* 0x000fe20000000000 */
[----:B------:R-:W-:Y:S01]  /*11bb0*/  FADD R0, R61, R0 ;  /* 0x000000003d007221 */ /* 0x000fe20000000000 */
[----:B------:R-:W-:Y:S01]  /*11bc0*/  FADD R3, R2, R3 ;  /* 0x0000000302037221 */ /* 0x000fe20000000000 */
        /* <DEDUP_REMOVED lines=24> */
[----:B------:R0:W-:Y:S01]  /*11d50*/  STL [R1+0x878], R119 ;  /* 0x0008787701007387 */ /* 0x0001e20000100800 */
[----:B------:R-:W-:Y:S01]  /*11d60*/  FADD R234, R73, R234 ;  /* 0x000000ea49ea7221 */ /* 0x000fe20000000000 */
[----:B------:R-:W-:Y:S01]  /*11d70*/  FADD R23, R92, R23 ;  /* 0x000000175c177221 */ /* 0x000fe20000000000 */
[----:B------:R-:W-:Y:S01]  /*11d80*/  FADD R235, R72, R235 ;  /* 0x000000eb48eb7221 */ /* 0x000fe20000000000 */
[----:B------:R2:W-:Y:S01]  /*11d90*/  STL [R1+0x300], R68 ;  /* 0x0003004401007387 */ /* 0x0005e20000100800 */
[----:B------:R-:W-:Y:S01]  /*11da0*/  FADD R236, R71, R236 ;  /* 0x000000ec47ec7221 */ /* 0x000fe20000000000 */
[----:B------:R-:W-:-:S02]  /*11db0*/  FADD R237, R70, R237 ;  /* 0x000000ed46ed7221 */ /* 0x000fc40000000000 */
[----:B------:R3:W-:Y:S04]  /*11dc0*/  STL [R1+0x304], R66 ;  /* 0x0003044201007387 */ /* 0x0007e80000100800 */
[----:B------:R4:W-:Y:S04]  /*11dd0*/  STL [R1+0x308], R64 ;  /* 0x0003084001007387 */ /* 0x0009e80000100800 */
[----:B0-----:R-:W4:Y:S01]  /*11de0*/  LDL.LU R119, [R1+0x240] ;  /* 0x0002400001777983 */ /* 0x001f220000300800 */
[----:B------:R-:W-:-:S03]  /*11df0*/  FADD R22, R93, R22 ;  /* 0x000000165d167221 */ /* 0x000fc60000000000 */
[----:B------:R0:W-:Y:S04]  /*11e00*/  STL [R1+0x30c], R62 ;  /* 0x00030c3e01007387 */ /* 0x0001e80000100800 */
[----:B------:R-:W4:Y:S04]  /*11e10*/  LDL.LU R118, [R1+0x318] ;  /* 0x0003180001767983 */ /* 0x000f280000300800 */
[----:B------:R1:W-:Y:S01]  /*11e20*/  STL [R1+0x310], R0 ;  /* 0x0003100001007387 */ /* 0x0003e20000100800 */
[----:B------:R-:W-:-:S03]  /*11e30*/  FADD R21, R94, R21 ;  /* 0x000000155e157221 */ /* 0x000fc60000000000 */
[----:B------:R-:W4:Y:S04]  /*11e40*/  LDL.LU R117, [R1+0x244] ;  /* 0x0002440001757983 */ /* 0x000f280000300800 */
[----:B------:R1:W-:Y:S04]  /*11e50*/  STL [R1+0x314], R3 ;  /* 0x0003140301007387 */ /* 0x0003e80000100800 */
[----:B------:R-:W4:Y:S04]  /*11e60*/  LDL.LU R116, [R1+0x31c] ;  /* 0x00031c0001747983 */ /* 0x000f280000300800 */
[----:B------:R-:W4:Y:S01]  /*11e70*/  LDL.LU R115, [R1+0x248] ;  /* 0x0002480001737983 */ /* 0x000f220000300800 */
[----:B------:R-:W-:-:S03]  /*11e80*/  FADD R20, R95, R20 ;  /* 0x000000145f147221 */ /* 0x000fc60000000000 */
[----:B------:R-:W4:Y:S04]  /*11e90*/  LDL.LU R114, [R1+0x320] ;  /* 0x0003200001727983 */ /* 0x000f280000300800 */
[----:B------:R-:W4:Y:S04]  /*11ea0*/  LDL.LU R113, [R1+0x24c] ;  /* 0x00024c0001717983 */ /* 0x000f280000300800 */
[----:B------:R-:W4:Y:S01]  /*11eb0*/  LDL.LU R112, [R1+0x324] ;  /* 0x0003240001707983 */ /* 0x000f220000300800 */
[----:B------:R-:W-:Y:S01]  /*11ec0*/  FADD R19, R96, R19 ;  /* 0x0000001360137221 */ /* 0x000fe20000000000 */
        /* <DEDUP_REMOVED lines=14> */
[----:B------:R-:W-:-:S02]  /*11fb0*/  FADD R4, R111, R4 ;  /* 0x000000046f047221 */ /* 0x000fc40000000000 */
        /* <DEDUP_REMOVED lines=43> */
[----:B--2---:R-:W2:Y:S04]  /*12270*/  LDL.LU R68, [R1+0x37c] ;  /* 0x00037c0001447983 */ /* 0x004ea80000300800 */
[----:B------:R-:W2:Y:S04]  /*12280*/  LDL.LU R67, [R1+0x2a8] ;  /* 0x0002a80001437983 */ /* 0x000ea80000300800 */
[----:B---3--:R-:W3:Y:S04]  /*12290*/  LDL.LU R66, [R1+0x380] ;  /* 0x0003800001427983 */ /* 0x008ee80000300800 */
[----:B------:R-:W3:Y:S04]  /*122a0*/  LDL.LU R65, [R1+0x2ac] ;  /* 0x0002ac0001417983 */ /* 0x000ee80000300800 */
[----:B----4-:R-:W4:Y:S04]  /*122b0*/  LDL.LU R64, [R1+0x384] ;  /* 0x0003840001407983 */ /* 0x010f280000300800 */
[----:B------:R-:W4:Y:S04]  /*122c0*/  LDL.LU R63, [R1+0x2b0] ;  /* 0x0002b000013f7983 */ /* 0x000f280000300800 */
[----:B0-----:R-:W4:Y:S04]  /*122d0*/  LDL.LU R62, [R1+0x388] ;  /* 0x00038800013e7983 */ /* 0x001f280000300800 */
[----:B------:R-:W4:Y:S04]  /*122e0*/  LDL.LU R61, [R1+0x2b4] ;  /* 0x0002b400013d7983 */ /* 0x000f280000300800 */
[----:B-1----:R-:W4:Y:S04]  /*122f0*/  LDL.LU R0, [R1+0x38c] ;  /* 0x00038c0001007983 */ /* 0x002f280000300800 */
[----:B------:R-:W4:Y:S04]  /*12300*/  LDL.LU R2, [R1+0x2b8] ;  /* 0x0002b80001027983 */ /* 0x000f280000300800 */
[----:B------:R-:W4:Y:S01]  /*12310*/  LDL.LU R3, [R1+0x390] ;  /* 0x0003900001037983 */ /* 0x000f220000300800 */
[----:B------:R-:W-:Y:S01]  /*12320*/  FADD R118, R119, R118 ;  /* 0x0000007677767221 */ /* 0x000fe20000000000 */
[----:B------:R-:W-:Y:S01]  /*12330*/  FADD R116, R117, R116 ;  /* 0x0000007475747221 */ /* 0x000fe20000000000 */
[----:B------:R-:W-:Y:S01]  /*12340*/  FADD R114, R115, R114 ;  /* 0x0000007273727221 */ /* 0x000fe20000000000 */
[----:B------:R-:W-:-:S02]  /*12350*/  FADD R112, R113, R112 ;  /* 0x0000007071707221 */ /* 0x000fc40000000000 */
[----:B------:R0:W-:Y:S04]  /*12360*/  STL [R1+0x318], R118 ;  /* 0x0003187601007387 */ /* 0x0001e80000100800 */
[----:B------:R1:W-:Y:S04]  /*12370*/  STL [R1+0x31c], R116 ;  /* 0x00031c7401007387 */ /* 0x0003e80000100800 */
[----:B------:R1:W-:Y:S04]  /*12380*/  STL [R1+0x320], R114 ;  /* 0x0003207201007387 */ /* 0x0003e80000100800 */
[----:B------:R1:W-:Y:S01]  /*12390*/  STL [R1+0x324], R112 ;  /* 0x0003247001007387 */ /* 0x0003e20000100800 */
[----:B------:R-:W-:Y:S01]  /*123a0*/  FADD R110, R111, R110 ;  /* 0x0000006e6f6e7221 */ /* 0x000fe20000000000 */
[----:B------:R-:W-:-:S04]  /*123b0*/  FADD R108, R109, R108 ;  /* 0x0000006c6d6c7221 */ /* 0x000fc80000000000 */
        /* <DEDUP_REMOVED lines=39> */
[----:B--2---:R-:W-:-:S03]  /*12630*/  FADD R68, R69, R68 ;  /* 0x0000004445447221 */ /* 0x004fc60000000000 */
[----:B------:R2:W-:Y:S01]  /*12640*/  STL [R1+0x378], R70 ;  /* 0x0003784601007387 */ /* 0x0005e20000100800 */
[----:B---3--:R-:W-:-:S03]  /*12650*/  FADD R66, R67, R66 ;  /* 0x0000004243427221 */ /* 0x008fc60000000000 */
[----:B------:R3:W-:Y:S01]  /*12660*/  STL [R1+0x37c], R68 ;  /* 0x00037c4401007387 */ /* 0x0007e20000100800 */
[----:B----4-:R-:W-:-:S03]  /*12670*/  FADD R64, R65, R64 ;  /* 0x0000004041407221 */ /* 0x010fc60000000000 */
[----:B------:R4:W-:Y:S04]  /*12680*/  STL [R1+0x380], R66 ;  /* 0x0003804201007387 */ /* 0x0009e80000100800 */
[----:B------:R4:W-:Y:S01]  /*12690*/  STL [R1+0x384], R64 ;  /* 0x0003844001007387 */ /* 0x0009e20000100800 */
[----:B------:R-:W-:-:S03]  /*126a0*/  FADD R62, R63, R62 ;  /* 0x0000003e3f3e7221 */ /* 0x000fc60000000000 */
[----:B------:R-:W4:Y:S04]  /*126b0*/  LDL.LU R119, [R1+0x2bc] ;  /* 0x0002bc0001777983 */ /* 0x000f280000300800 */
[----:B------:R4:W-:Y:S01]  /*126c0*/  STL [R1+0x388], R62 ;  /* 0x0003883e01007387 */ /* 0x0009e20000100800 */
[----:B------:R-:W-:-:S03]  /*126d0*/  FADD R0, R61, R0 ;  /* 0x000000003d007221 */ /* 0x000fc60000000000 */
[----:B0-----:R-:W4:Y:S04]  /*126e0*/  LDL.LU R118, [R1+0x394] ;  /* 0x0003940001767983 */ /* 0x001f280000300800 */
[----:B------:R0:W-:Y:S01]  /*126f0*/  STL [R1+0x38c], R0 ;  /* 0x00038c0001007387 */ /* 0x0001e20000100800 */
[----:B------:R-:W-:-:S03]  /*12700*/  FADD R3, R2, R3 ;  /* 0x0000000302037221 */ /* 0x000fc60000000000 */
        /* <DEDUP_REMOVED lines=33> */
[----:B------:R-:W4:Y:S04]  /*12920*/  LDL.LU R85, [R1] ;  /* 0x0000000001557983 */ /* 0x000f280000300800 */
        /* <DEDUP_REMOVED lines=20> */
[----:B------:R-:W4:Y:S04]  /*12a70*/  LDL.LU R64, [R1+0x400] ;  /* 0x0004000001407983 */ /* 0x000f280000300800 */
[----:B------:R-:W4:Y:S04]  /*12a80*/  LDL.LU R63, [R1+0x2c] ;  /* 0x00002c00013f7983 */ /* 0x000f280000300800 */
[----:B------:R-:W4:Y:S04]  /*12a90*/  LDL.LU R62, [R1+0x404] ;  /* 0x00040400013e7983 */ /* 0x000f280000300800 */
[----:B------:R-:W4:Y:S04]  /*12aa0*/  LDL.LU R61, [R1+0x30] ;  /* 0x00003000013d7983 */ /* 0x000f280000300800 */
[----:B0-----:R-:W4:Y:S04]  /*12ab0*/  LDL.LU R0, [R1+0x408] ;  /* 0x0004080001007983 */ /* 0x001f280000300800 */
[----:B------:R-:W4:Y:S04]  /*12ac0*/  LDL.LU R2, [R1+0x34] ;  /* 0x0000340001027983 */ /* 0x000f280000300800 */
[----:B------:R-:W4:Y:S01]  /*12ad0*/  LDL.LU R3, [R1+0x40c] ;  /* 0x00040c0001037983 */ /* 0x000f220000300800 */
[----:B------:R-:W-:-:S05]  /*12ae0*/  FADD R118, R119, R118 ;  /* 0x0000007677767221 */ /* 0x000fca0000000000 */
        /* <DEDUP_REMOVED lines=124> */
[----:B------:R-:W-:Y:S01]  /*132b0*/  STL [R1+0x410], R118 ;  /* 0x0004107601007387 */ /* 0x000fe20000100800 */
[----:B------:R-:W-:Y:S01]  /*132c0*/  FADD R116, R117, R116 ;  /* 0x0000007475747221 */ /* 0x000fe20000000000 */
        /* <DEDUP_REMOVED lines=51> */
[----:B------:R-:W-:Y:S04]  /*13600*/  STL [R1+0x478], R66 ;  /* 0x0004784201007387 */ /* 0x000fe80000100800 */
[----:B------:R-:W-:Y:S01]  /*13610*/  STL [R1+0x47c], R64 ;  /* 0x00047c4001007387 */ /* 0x000fe20000100800 */
[----:B------:R-:W-:Y:S01]  /*13620*/  FADD R62, R63, R62 ;  /* 0x0000003e3f3e7221 */ /* 0x000fe20000000000 */
[----:B------:R-:W-:Y:S02]  /*13630*/  FADD R0, R61, R0 ;  /* 0x000000003d007221 */ /* 0x000fe40000000000 */
[----:B------:R-:W2:Y:S04]  /*13640*/  LDL.LU R61, [R1+0xb4] ;  /* 0x0000b400013d7983 */ /* 0x000ea80000300800 */
[----:B------:R0:W-:Y:S01]  /*13650*/  STL [R1+0x480], R62 ;  /* 0x0004803e01007387 */ /* 0x0001e20000100800 */
[----:B------:R-:W-:-:S03]  /*13660*/  FADD R3, R2, R3 ;  /* 0x0000000302037221 */ /* 0x000fc60000000000 */
[----:B0-----:R-:W2:Y:S04]  /*13670*/  LDL.LU R62, [R1+0x48c] ;  /* 0x00048c00013e7983 */ /* 0x001ea80000300800 */
[----:B------:R0:W-:Y:S04]  /*13680*/  STL [R1+0x484], R0 ;  /* 0x0004840001007387 */ /* 0x0001e80000100800 */
[----:B------:R-:W3:Y:S04]  /*13690*/  LDL.LU R63, [R1+0xb8] ;  /* 0x0000b800013f7983 */ /* 0x000ee80000300800 */
[----:B------:R1:W-:Y:S04]  /*136a0*/  STL [R1+0x488], R3 ;  /* 0x0004880301007387 */ /* 0x0003e80000100800 */
[----:B------:R-:W3:Y:S04]  /*136b0*/  LDL.LU R64, [R1+0x490] ;  /* 0x0004900001407983 */ /* 0x000ee80000300800 */
        /* <DEDUP_REMOVED lines=72> */
[----:B0-----:R-:W4:Y:S04]  /*13b40*/  LDL.LU R66, [R1+0x94c] ;  /* 0x00094c0001427983 */ /* 0x001f280000300800 */
[----:B------:R-:W4:Y:S04]  /*13b50*/  LDL.LU R67, [R1+0x948] ;  /* 0x0009480001437983 */ /* 0x000f280000300800 */
[----:B------:R0:W-:Y:S01]  /*13b60*/  STL [R1+0x498], R68 ;  /* 0x0004984401007387 */ /* 0x0001e20000100800 */
[----:B------:R-:W-:Y:S01]  /*13b70*/  FADD R74, R73, R74 ;  /* 0x0000004a494a7221 */ /* 0x000fe20000000000 */
        /* <DEDUP_REMOVED lines=23> */
[----:B------:R-:W-:Y:S01]  /*13cf0*/  FADD R110, R111, R110 ;  /* 0x0000006e6f6e7221 */ /* 0x000fe20000000000 */
[----:B------:R-:W-:Y:S01]  /*13d00*/  FADD R108, R109, R108 ;  /* 0x0000006c6d6c7221 */ /* 0x000fe20000000000 */
        /* <DEDUP_REMOVED lines=13> */
[----:B------:R-:W-:Y:S04]  /*13de0*/  STL [R1+0x4b8], R118 ;  /* 0x0004b87601007387 */ /* 0x000fe80000100800 */
[----:B------:R-:W-:Y:S04]  /*13df0*/  STL [R1+0x4bc], R116 ;  /* 0x0004bc7401007387 */ /* 0x000fe80000100800 */
        /* <DEDUP_REMOVED lines=21> */
[----:B------:R-:W-:Y:S04]  /*13f50*/  STL [R1+0x4f4], R88 ;  /* 0x0004f45801007387 */ /* 0x000fe80000100800 */
[----:B------:R-:W-:Y:S04]  /*13f60*/  STL [R1+0x4f8], R86 ;  /* 0x0004f85601007387 */ /* 0x000fe80000100800 */
[----:B------:R-:W2:Y:S04]  /*13f70*/  LDL.LU R83, [R1+0x130] ;  /* 0x0001300001537983 */ /* 0x000ea80000300800 */
[----:B------:R0:W-:Y:S04]  /*13f80*/  STL [R1+0x4fc], R84 ;  /* 0x0004fc5401007387 */ /* 0x0001e80000100800 */
[----:B------:R-:W2:Y:S04]  /*13f90*/  LDL.LU R115, [R1+0x508] ;  /* 0x0005080001737983 */ /* 0x000ea80000300800 */
[----:B------:R1:W-:Y:S04]  /*13fa0*/  STL [R1+0x500], R0 ;  /* 0x0005000001007387 */ /* 0x0003e80000100800 */
[----:B0-----:R-:W3:Y:S04]  /*13fb0*/  LDL.LU R84, [R1+0x134] ;  /* 0x0001340001547983 */ /* 0x001ee80000300800 */
[----:B------:R0:W-:Y:S04]  /*13fc0*/  STL [R1+0x504], R3 ;  /* 0x0005040301007387 */ /* 0x0001e80000100800 */
[----:B------:R-:W3:Y:S04]  /*13fd0*/  LDL.LU R116, [R1+0x50c] ;  /* 0x00050c0001747983 */ /* 0x000ee80000300800 */
[----:B------:R-:W4:Y:S04]  /*13fe0*/  LDL.LU R85, [R1+0x138] ;  /* 0x0001380001557983 */ /* 0x000f280000300800 */
[----:B------:R-:W4:Y:S04]  /*13ff0*/  LDL.LU R117, [R1+0x510] ;  /* 0x0005100001757983 */ /* 0x000f280000300800 */
[----:B------:R-:W4:Y:S04]  /*14000*/  LDL.LU R86, [R1+0x13c] ;  /* 0x00013c0001567983 */ /* 0x000f280000300800 */
[----:B-1----:R-:W4:Y:S04]  /*14010*/  LDL.LU R0, [R1+0x514] ;  /* 0x0005140001007983 */ /* 0x002f280000300800 */
[----:B------:R-:W4:Y:S04]  /*14020*/  LDL.LU R87, [R1+0x140] ;  /* 0x0001400001577983 */ /* 0x000f280000300800 */
[----:B------:R-:W4:Y:S04]  /*14030*/  LDL.LU R2, [R1+0x518] ;  /* 0x0005180001027983 */ /* 0x000f280000300800 */
[----:B------:R-:W4:Y:S04]  /*14040*/  LDL.LU R88, [R1+0x144] ;  /* 0x0001440001587983 */ /* 0x000f280000300800 */
[----:B0-----:R-:W4:Y:S04]  /*14050*/  LDL.LU R3, [R1+0x51c] ;  /* 0x00051c0001037983 */ /* 0x001f280000300800 */
        /* <DEDUP_REMOVED lines=28> */
[----:B--2---:R-:W-:-:S03]  /*14220*/  FADD R115, R83, R115 ;  /* 0x0000007353737221 */ /* 0x004fc60000000000 */
[----:B------:R-:W2:Y:S04]  /*14230*/  LDL.LU R83, [R1+0x908] ;  /* 0x0009080001537983 */ /* 0x000ea80000300800 */
[----:B------:R0:W-:Y:S01]  /*14240*/  STL [R1+0x508], R115 ;  /* 0x0005087301007387 */ /* 0x0001e20000100800 */
[----:B---3--:R-:W-:-:S03]  /*14250*/  FADD R116, R84, R116 ;  /* 0x0000007454747221 */ /* 0x008fc60000000000 */
[----:B0-----:R-:W3:Y:S04]  /*14260*/  LDL.LU R115, [R1+0x558] ;  /* 0x0005580001737983 */ /* 0x001ee80000300800 */
[----:B------:R-:W2:Y:S01]  /*14270*/  LDL.LU R84, [R1+0x904] ;  /* 0x0009040001547983 */ /* 0x000ea20000300800 */
[----:B----4-:R-:W-:-:S03]  /*14280*/  FADD R117, R85, R117 ;  /* 0x0000007555757221 */ /* 0x010fc60000000000 */
[----:B------:R0:W-:Y:S04]  /*14290*/  STL [R1+0x50c], R116 ;  /* 0x00050c7401007387 */ /* 0x0001e80000100800 */
[----:B0-----:R-:W4:Y:S04]  /*142a0*/  LDL.LU R116, [R1+0x55c] ;  /* 0x00055c0001747983 */ /* 0x001f280000300800 */
[----:B------:R-:W2:Y:S04]  /*142b0*/  LDL.LU R85, [R1+0x900] ;  /* 0x0009000001557983 */ /* 0x000ea80000300800 */
[----:B------:R0:W-:Y:S04]  /*142c0*/  STL [R1+0x510], R117 ;  /* 0x0005107501007387 */ /* 0x0001e80000100800 */
[----:B0-----:R-:W2:Y:S01]  /*142d0*/  LDL.LU R117, [R1+0x560] ;  /* 0x0005600001757983 */ /* 0x001ea20000300800 */
[----:B------:R-:W-:Y:S01]  /*142e0*/  FADD R0, R86, R0 ;  /* 0x0000000056007221 */ /* 0x000fe20000000000 */
[----:B------:R-:W-:-:S02]  /*142f0*/  FADD R2, R87, R2 ;  /* 0x0000000257027221 */ /* 0x000fc40000000000 */
[----:B------:R-:W2:Y:S01]  /*14300*/  LDL.LU R86, [R1+0x8fc] ;  /* 0x0008fc0001567983 */ /* 0x000ea20000300800 */
[----:B------:R-:W-:-:S03]  /*14310*/  FADD R3, R88, R3 ;  /* 0x0000000358037221 */ /* 0x000fc60000000000 */
[----:B------:R0:W-:Y:S01]  /*14320*/  STL [R1+0x514], R0 ;  /* 0x0005140001007387 */ /* 0x0001e20000100800 */
[----:B------:R-:W-:Y:S01]  /*14330*/  FADD R90, R89, R90 ;  /* 0x0000005a595a7221 */ /* 0x000fe20000000000 */
[----:B------:R-:W-:Y:S02]  /*14340*/  FADD R92, R91, R92 ;  /* 0x0000005c5b5c7221 */ /* 0x000fe40000000000 */
[----:B0-----:R-:W2:Y:S04]  /*14350*/  LDL.LU R0, [R1+0x564] ;  /* 0x0005640001007983 */ /* 0x001ea80000300800 */
[----:B------:R-:W2:Y:S04]  /*14360*/  LDL.LU R87, [R1+0x8f8] ;  /* 0x0008f80001577983 */ /* 0x000ea80000300800 */
[----:B------:R0:W-:Y:S01]  /*14370*/  STL [R1+0x518], R2 ;  /* 0x0005180201007387 */ /* 0x0001e20000100800 */
[----:B------:R-:W-:-:S03]  /*14380*/  FADD R94, R93, R94 ;  /* 0x0000005e5d5e7221 */ /* 0x000fc60000000000 */
        /* <DEDUP_REMOVED lines=46> */
[----:B------:R0:W-:Y:S04]  /*14670*/  STL [R1+0x548], R111 ;  /* 0x0005486f01007387 */ /* 0x0001e80000100800 */
[----:B0-----:R-:W2:Y:S04]  /*14680*/  LDL.LU R111, [R1+0x578] ;  /* 0x00057800016f7983 */ /* 0x001ea80000300800 */
[----:B------:R-:W2:Y:S04]  /*14690*/  LDL.LU R108, [R1+0x8a4] ;  /* 0x0008a400016c7983 */ /* 0x000ea80000300800 */
[----:B------:R0:W-:Y:S01]  /*146a0*/  STL [R1+0x54c], R112 ;  /* 0x00054c7001007387 */ /* 0x0001e20000100800 */
[----:B---3--:R-:W-:-:S03]  /*146b0*/  FADD R115, R120, R115 ;  /* 0x0000007378737221 */ /* 0x008fc60000000000 */
[----:B0-----:R-:W3:Y:S04]  /*146c0*/  LDL.LU R112, [R1+0x57c] ;  /* 0x00057c0001707983 */ /* 0x001ee80000300800 */
[----:B------:R0:W-:Y:S04]  /*146d0*/  STL [R1+0x550], R113 ;  /* 0x0005507101007387 */ /* 0x0001e80000100800 */
[----:B0-----:R-:W3:Y:S01]  /*146e0*/  LDL.LU R113, [R1+0x580] ;  /* 0x0005800001717983 */ /* 0x001ee20000300800 */
[----:B----4-:R-:W-:-:S03]  /*146f0*/  FADD R116, R121, R116 ;  /* 0x0000007479747221 */ /* 0x010fc60000000000 */
[----:B------:R0:W-:Y:S04]  /*14700*/  STL [R1+0x554], R114 ;  /* 0x0005547201007387 */ /* 0x0001e80000100800 */
[----:B0-----:R-:W4:Y:S01]  /*14710*/  LDL.LU R114, [R1+0x584] ;  /* 0x0005840001727983 */ /* 0x001f220000300800 */
[----:B--2---:R-:W-:-:S03]  /*14720*/  FADD R117, R122, R117 ;  /* 0x000000757a757221 */ /* 0x004fc60000000000 */
[----:B------:R0:W-:Y:S04]  /*14730*/  STL [R1+0x558], R115 ;  /* 0x0005587301007387 */ /* 0x0001e80000100800 */
[----:B0-----:R-:W2:Y:S04]  /*14740*/  LDL.LU R115, [R1+0x588] ;  /* 0x0005880001737983 */ /* 0x001ea80000300800 */
[----:B------:R0:W-:Y:S04]  /*14750*/  STL [R1+0x55c], R116 ;  /* 0x00055c7401007387 */ /* 0x0001e80000100800 */
[----:B0-----:R-:W2:Y:S04]  /*14760*/  LDL.LU R116, [R1+0x58c] ;  /* 0x00058c0001747983 */ /* 0x001ea80000300800 */
[----:B------:R0:W-:Y:S04]  /*14770*/  STL [R1+0x560], R117 ;  /* 0x0005607501007387 */ /* 0x0001e80000100800 */
[----:B0-----:R-:W2:Y:S04]  /*14780*/  LDL.LU R117, [R1+0x590] ;  /* 0x0005900001757983 */ /* 0x001ea80000300800 */
[----:B------:R-:W2:Y:S04]  /*14790*/  LDL.LU R118, [R1+0x594] ;  /* 0x0005940001767983 */ /* 0x000ea80000300800 */
[----:B------:R-:W2:Y:S01]  /*147a0*/  LDL.LU R119, [R1+0x598] ;  /* 0x0005980001777983 */ /* 0x000ea20000300800 */
[----:B------:R-:W-:Y:S01]  /*147b0*/  FADD R0, R123, R0 ;  /* 0x000000007b007221 */ /* 0x000fe20000000000 */
[----:B------:R-:W-:-:S04]  /*147c0*/  FADD R2, R124, R2 ;  /* 0x000000027c027221 */ /* 0x000fc80000000000 */
[----:B------:R0:W-:Y:S01]  /*147d0*/  STL [R1+0x564], R0 ;  /* 0x0005640001007387 */ /* 0x0001e20000100800 */
[----:B------:R-:W-:-:S03]  /*147e0*/  FADD R3, R125, R3 ;  /* 0x000000037d037221 */ /* 0x000fc60000000000 */
[----:B------:R-:W2:Y:S04]  /*147f0*/  LDL.LU R125, [R1+0x5c8] ;  /* 0x0005c800017d7983 */ /* 0x000ea80000300800 */
[----:B------:R1:W-:Y:S04]  /*14800*/  STL [R1+0x568], R2 ;  /* 0x0005680201007387 */ /* 0x0003e80000100800 */
[----:B------:R-:W2:Y:S04]  /*14810*/  LDL.LU R124, [R1+0x5cc] ;  /* 0x0005cc00017c7983 */ /* 0x000ea80000300800 */
[----:B------:R-:W2:Y:S04]  /*14820*/  LDL.LU R123, [R1+0x5d0] ;  /* 0x0005d000017b7983 */ /* 0x000ea80000300800 */
[----:B------:R1:W-:Y:S04]  /*14830*/  STL [R1+0x56c], R3 ;  /* 0x00056c0301007387 */ /* 0x0003e80000100800 */
[----:B------:R-:W2:Y:S04]  /*14840*/  LDL.LU R122, [R1+0x5d4] ;  /* 0x0005d400017a7983 */ /* 0x000ea80000300800 */
[----:B------:R-:W2:Y:S04]  /*14850*/  LDL.LU R121, [R1+0x5d8] ;  /* 0x0005d80001797983 */ /* 0x000ea80000300800 */
[----:B------:R-:W2:Y:S04]  /*14860*/  LDL.LU R120, [R1+0x5dc] ;  /* 0x0005dc0001787983 */ /* 0x000ea80000300800 */
[----:B0-----:R-:W2:Y:S04]  /*14870*/  LDL.LU R0, [R1+0x5e0] ;  /* 0x0005e00001007983 */ /* 0x001ea80000300800 */
[----:B-1----:R-:W2:Y:S04]  /*14880*/  LDL.LU R2, [R1+0x5e4] ;  /* 0x0005e40001027983 */ /* 0x002ea80000300800 */
[----:B------:R-:W2:Y:S01]  /*14890*/  LDL.LU R3, [R1+0x5e8] ;  /* 0x0005e80001037983 */ /* 0x000ea20000300800 */
[----:B------:R-:W-:-:S05]  /*148a0*/  FADD R109, R126, R109 ;  /* 0x0000006d7e6d7221 */ /* 0x000fca0000000000 */
[----:B------:R0:W-:Y:S04]  /*148b0*/  STL [R1+0x570], R109 ;  /* 0x0005706d01007387 */ /* 0x0001e80000100800 */
[----:B0-----:R-:W2:Y:S01]  /*148c0*/  LDL.LU R109, [R1+0x8a0] ;  /* 0x0008a000016d7983 */ /* 0x001ea20000300800 */
[----:B------:R-:W-:-:S03]  /*148d0*/  FADD R110, R127, R110 ;  /* 0x0000006e7f6e7221 */ /* 0x000fc60000000000 */
[----:B------:R-:W2:Y:S04]  /*148e0*/  LDL.LU R126, [R1+0x5c4] ;  /* 0x0005c400017e7983 */ /* 0x000ea80000300800 */
[----:B------:R0:W-:Y:S04]  /*148f0*/  STL [R1+0x574], R110 ;  /* 0x0005746e01007387 */ /* 0x0001e80000100800 */
[----:B0-----:R-:W2:Y:S01]  /*14900*/  LDL.LU R110, [R1+0x89c] ;  /* 0x00089c00016e7983 */ /* 0x001ea20000300800 */
[----:B------:R-:W-:-:S03]  /*14910*/  FADD R111, R128, R111 ;  /* 0x0000006f806f7221 */ /* 0x000fc60000000000 */
[----:B------:R-:W2:Y:S04]  /*14920*/  LDL.LU R127, [R1+0x5c0] ;  /* 0x0005c000017f7983 */ /* 0x000ea80000300800 */
[----:B------:R0:W-:Y:S04]  /*14930*/  STL [R1+0x578], R111 ;  /* 0x0005786f01007387 */ /* 0x0001e80000100800 */
[----:B0-----:R-:W2:Y:S01]  /*14940*/  LDL.LU R111, [R1+0x898] ;  /* 0x00089800016f7983 */ /* 0x001ea20000300800 */
[----:B---3--:R-:W-:-:S03]  /*14950*/  FADD R112, R129, R112 ;  /* 0x0000007081707221 */ /* 0x008fc60000000000 */
[----:B------:R-:W3:Y:S04]  /*14960*/  LDL.LU R128, [R1+0x5bc] ;  /* 0x0005bc0001807983 */ /* 0x000ee80000300800 */
[----:B------:R0:W-:Y:S01]  /*14970*/  STL [R1+0x57c], R112 ;  /* 0x00057c7001007387 */ /* 0x0001e20000100800 */
[----:B------:R-:W-:-:S03]  /*14980*/  FADD R113, R130, R113 ;  /* 0x0000007182717221 */ /* 0x000fc60000000000 */
[----:B0-----:R-:W3:Y:S04]  /*14990*/  LDL.LU R112, [R1+0x894] ;  /* 0x0008940001707983 */ /* 0x001ee80000300800 */
[----:B------:R-:W3:Y:S04]  /*149a0*/  LDL.LU R129, [R1+0x5b8] ;  /* 0x0005b80001817983 */ /* 0x000ee80000300800 */
[----:B------:R0:W-:Y:S01]  /*149b0*/  STL [R1+0x580], R113 ;  /* 0x0005807101007387 */ /* 0x0001e20000100800 */
[----:B----4-:R-:W-:-:S03]  /*149c0*/  FADD R114, R131, R114 ;  /* 0x0000007283727221 */ /* 0x010fc60000000000 */
[----:B0-----:R-:W4:Y:S04]  /*149d0*/  LDL.LU R113, [R1+0x890] ;  /* 0x0008900001717983 */ /* 0x001f280000300800 */
[----:B------:R-:W4:Y:S01]  /*149e0*/  LDL.LU R130, [R1+0x5b4] ;  /* 0x0005b40001827983 */ /* 0x000f220000300800 */
[----:B--2---:R-:W-:-:S03]  /*149f0*/  FADD R115, R132, R115 ;  /* 0x0000007384737221 */ /* 0x004fc60000000000 */
[----:B------:R0:W-:Y:S04]  /*14a00*/  STL [R1+0x584], R114 ;  /* 0x0005847201007387 */ /* 0x0001e80000100800 */
[----:B0-----:R-:W2:Y:S01]  /*14a10*/  LDL.LU R114, [R1+0x88c] ;  /* 0x00088c0001727983 */ /* 0x001ea20000300800 */
[----:B------:R-:W-:-:S03]  /*14a20*/  FADD R116, R133, R116 ;  /* 0x0000007485747221 */ /* 0x000fc60000000000 */
[----:B------:R-:W2:Y:S04]  /*14a30*/  LDL.LU R131, [R1+0x5b0] ;  /* 0x0005b00001837983 */ /* 0x000ea80000300800 */
[----:B------:R0:W-:Y:S01]  /*14a40*/  STL [R1+0x588], R115 ;  /* 0x0005887301007387 */ /* 0x0001e20000100800 */
[----:B------:R-:W-:-:S03]  /*14a50*/  FADD R117, R134, R117 ;  /* 0x0000007586757221 */ /* 0x000fc60000000000 */
[----:B0-----:R-:W2:Y:S04]  /*14a60*/  LDL.LU R115, [R1+0x888] ;  /* 0x0008880001737983 */ /* 0x001ea80000300800 */
[----:B------:R-:W2:Y:S01]  /*14a70*/  LDL.LU R132, [R1+0x5ac] ;  /* 0x0005ac0001847983 */ /* 0x000ea20000300800 */
[----:B------:R-:W-:-:S03]  /*14a80*/  FADD R118, R135, R118 ;  /* 0x0000007687767221 */ /* 0x000fc60000000000 */
[----:B------:R0:W-:Y:S01]  /*14a90*/  STL [R1+0x58c], R116 ;  /* 0x00058c7401007387 */ /* 0x0001e20000100800 */
[----:B------:R-:W-:-:S03]  /*14aa0*/  FADD R119, R136, R119 ;  /* 0x0000007788777221 */ /* 0x000fc60000000000 */
[----:B0-----:R-:W2:Y:S04]  /*14ab0*/  LDL.LU R116, [R1+0x884] ;  /* 0x0008840001747983 */ /* 0x001ea80000300800 */
[----:B------:R-:W2:Y:S04]  /*14ac0*/  LDL.LU R133, [R1+0x5a8] ;  /* 0x0005a80001857983 */ /* 0x000ea80000300800 */
[----:B------:R0:W-:Y:S04]  /*14ad0*/  STL [R1+0x590], R117 ;  /* 0x0005907501007387 */ /* 0x0001e80000100800 */
[----:B0-----:R-:W2:Y:S04]  /*14ae0*/  LDL.LU R117, [R1+0x880] ;  /* 0x0008800001757983 */ /* 0x001ea80000300800 */
[----:B------:R-:W2:Y:S04]  /*14af0*/  LDL.LU R134, [R1+0x5a4] ;  /* 0x0005a40001867983 */ /* 0x000ea80000300800 */
[----:B------:R0:W-:Y:S04]  /*14b00*/  STL [R1+0x594], R118 ;  /* 0x0005947601007387 */ /* 0x0001e80000100800 */
[----:B0-----:R-:W2:Y:S04]  /*14b10*/  LDL.LU R118, [R1+0x87c] ;  /* 0x00087c0001767983 */ /* 0x001ea80000300800 */
[----:B------:R-:W2:Y:S04]  /*14b20*/  LDL.LU R135, [R1+0x5a0] ;  /* 0x0005a00001877983 */ /* 0x000ea80000300800 */
[----:B------:R0:W-:Y:S04]  /*14b30*/  STL [R1+0x598], R119 ;  /* 0x0005987701007387 */ /* 0x0001e80000100800 */
[----:B0-----:R-:W2:Y:S04]  /*14b40*/  LDL.LU R119, [R1+0x878] ;  /* 0x0008780001777983 */ /* 0x001ea80000300800 */
[----:B------:R-:W2:Y:S01]  /*14b50*/  LDL.LU R136, [R1+0x59c] ;  /* 0x00059c0001887983 */ /* 0x000ea20000300800 */
[----:B-----5:R-:W-:Y:S01]  /*14b60*/  FADD R125, R148, R125 ;  /* 0x0000007d947d7221 */ /* 0x020fe20000000000 */
        /* <DEDUP_REMOVED lines=10> */
[----:B---3--:R-:W-:Y:S01]  /*14c10*/  FADD R128, R145, R128 ;  /* 0x0000008091807221 */ /* 0x008fe20000000000 */
[----:B------:R-:W-:Y:S01]  /*14c20*/  FADD R129, R144, R129 ;  /* 0x0000008190817221 */ /* 0x000fe20000000000 */
[----:B----4-:R-:W-:Y:S01]  /*14c30*/  FADD R130, R143, R130 ;  /* 0x000000828f827221 */ /* 0x010fe20000000000 */
[----:B--2---:R-:W-:Y:S01]  /*14c40*/  FADD R131, R142, R131 ;  /* 0x000000838e837221 */ /* 0x004fe20000000000 */
[----:B------:R-:W-:Y:S01]  /*14c50*/  FADD R132, R141, R132 ;  /* 0x000000848d847221 */ /* 0x000fe20000000000 */
[----:B------:R-:W-:Y:S01]  /*14c60*/  FADD R133, R140, R133 ;  /* 0x000000858c857221 */ /* 0x000fe20000000000 */
[----:B------:R-:W-:Y:S01]  /*14c70*/  FADD R134, R139, R134 ;  /* 0x000000868b867221 */ /* 0x000fe20000000000 */
[----:B------:R-:W-:Y:S01]  /*14c80*/  FADD R135, R138, R135 ;  /* 0x000000878a877221 */ /* 0x000fe20000000000 */
[----:B------:R-:W-:-:S05]  /*14c90*/  FADD R136, R137, R136 ;  /* 0x0000008889887221 */ /* 0x000fca0000000000 */
        /* <DEDUP_REMOVED lines=17> */
[----:B------:R-:W4:Y:S04]  /*14db0*/  LDL.LU R147, [R1+0x5ec] ;  /* 0x0005ec0001937983 */ /* 0x000f280000300800 */
[----:B------:R4:W-:Y:S04]  /*14dc0*/  STL [R1+0x5e0], R0 ;  /* 0x0005e00001007387 */ /* 0x0009e80000100800 */
[----:B------:R-:W4:Y:S04]  /*14dd0*/  LDL.LU R146, [R1+0x5f0] ;  /* 0x0005f00001927983 */ /* 0x000f280000300800 */
        /* <DEDUP_REMOVED lines=13> */
[----:B--2---:R-:W2:Y:S04]  /*14eb0*/  LDL.LU R134, [R1+0x620] ;  /* 0x0006200001867983 */ /* 0x004ea80000300800 */
        /* <DEDUP_REMOVED lines=446> */
[----:B------:R-:W-:Y:S01]  /*16aa0*/  FADD R2, R118, R2 ;  /* 0x0000000276027221 */ /* 0x000fe20000000000 */
[----:B------:R-:W-:-:S05]  /*16ab0*/  FADD R3, R3, R119 ;  /* 0x0000007703037221 */ /* 0x000fca0000000000 */
[----:B------:R0:W-:Y:S04]  /*16ac0*/  STL [R1+0x854], R3 ;  /* 0x0008540301007387 */ /* 0x0001e80000100800 */
[----:B------:R0:W-:Y:S04]  /*16ad0*/  STL [R1+0x84c], R0 ;  /* 0x00084c0001007387 */ /* 0x0001e80000100800 */
[----:B------:R0:W-:Y:S02]  /*16ae0*/  STL [R1+0x850], R2 ;  /* 0x0008500201007387 */ /* 0x0001e40000100800 */
.L_x_33:
[----:B0-----:R-:W0:Y:S02]  /*16af0*/  LDC R0, c[0x0][0x28c] ;  /* 0x0000a300ff007b82 */ /* 0x001e240000000800 */
[----:B0-----:R-:W-:-:S13]  /*16b00*/  ISETP.GE.AND P0, PT, R0, 0x1, PT ;  /* 0x000000010000780c */ /* 0x001fda0003f06270 */
[----:B------:R-:W-:Y:S05]  /*16b10*/  @!P0 BRA `(.L_x_34) ;  /* 0x0000000000648947 */ /* 0x000fea0003800000 */
[----:B------:R-:W-:-:S06]  /*16b20*/  UISETP.NE.AND UP0, UPT, UR25, 0x3, UPT ;  /* 0x000000031900788c */ /* 0x000fcc000bf05270 */
[----:B------:R-:W-:-:S13]  /*16b30*/  PLOP3.LUT P0, PT, PT, PT, UP0, 0x80, 0x0 ;  /* 0x000000000000781c */ /* 0x000fda0003f0f008 */
[----:B------:R-:W-:Y:S05]  /*16b40*/  @!P0 BRA `(.L_x_35) ;  /* 0x0000000000048947 */ /* 0x000fea0003800000 */
[----:B------:R-:W-:Y:S01]  /*16b50*/  BPT.TRAP 0x1 ;  /* 0x000000040000795c */ /* 0x000fe20000300000 */
.L_x_35:
[----:B------:R-:W2:Y:S01]  /*16b60*/  LDL R0, [R1+0x858] ;  /* 0x0008580001007983 */ /* 0x000ea20000100800 */
[----:B------:R-:W-:Y:S01]  /*16b70*/  BSSY B0, `(.L_x_36) ;  /* 0x000000f000007945 */ /* 0x000fe20003800000 */
[----:B--2---:R-:W-:-:S13]  /*16b80*/  ISETP.NE.AND P0, PT, R0, RZ, PT ;  /* 0x000000ff0000720c */ /* 0x004fda0003f05270 */
[----:B------:R-:W-:Y:S05]  /*16b90*/  @!P0 BRA `(.L_x_37) ;  /* 0x0000000000308947 */ /* 0x000fea0003800000 */
[----:B------:R-:W2:Y:S01]  /*16ba0*/  LDL R2, [R1+0x85c] ;  /* 0x00085c0001027983 */ /* 0x000ea20000100800 */
[----:B------:R-:W-:-:S04]  /*16bb0*/  UISETP.LT.AND UP0, UPT, UR12, 0x1, UPT ;  /* 0x000000010c00788c */ /* 0x000fc8000bf01270 */
[----:B------:R-:W-:-:S04]  /*16bc0*/  USEL UR8, UR12, 0x1, UP0 ;  /* 0x000000010c087887 */ /* 0x000fc80008000000 */
[----:B------:R-:W-:-:S04]  /*16bd0*/  UIADD3 UR8, UR5, UR12, -UR8 ;  /* 0x0000000c05087290 */ /* 0x000fc8000fffe808 */
[----:B------:R-:W-:-:S04]  /*16be0*/  UIMAD.WIDE.U32 UR6, UR8, -0x45d1745d, URZ ;  /* 0xba2e8ba3080678a5 */ /* 0x000fc8000f8e003f */
[----:B------:R-:W-:-:S04]  /*16bf0*/  USHF.R.U32.HI UR6, URZ, 0x3, UR7 ;  /* 0x000000033f067899 */ /* 0x000fc80008011607 */
[----:B------:R-:W-:-:S04]  /*16c00*/  UIMAD UR8, UR6, -0xb, UR8 ;  /* 0xfffffff5060878a4 */ /* 0x000fc8000f8e0208 */
[----:B------:R-:W-:-:S04]  /*16c10*/  ULEA UR8, UR8, UR15, 0x3 ;  /* 0x0000000f08087291 */ /* 0x000fc8000f8e183f */
[----:B------:R-:W-:-:S06]  /*16c20*/  UIADD3 UR8, UR8, 0x58, URZ ;  /* 0x0000005808087890 */ /* 0x000fcc000fffe03f */
[----:B------:R-:W-:-:S05]  /*16c30*/  IMAD.U32 R0, RZ, RZ, UR8 ;  /* 0x00000008ff007e24 */ /* 0x000fca000f8e00ff */
[----:B--2---:R-:W-:-:S04]  /*16c40*/  PRMT R0, R2, 0x654, R0 ;  /* 0x0000065402007816 */ /* 0x004fc80000000000 */
[----:B------:R0:W-:Y:S03]  /*16c50*/  SYNCS.ARRIVE.TRANS64.RED.A1T0 RZ, [R0+URZ], RZ ;  /* 0x000000ff00ff79a7 */ /* 0x0001e6000810043f */
.L_x_37:
[----:B------:R-:W-:Y:S05]  /*16c60*/  BSYNC B0 ;  /* 0x0000000000007941 */ /* 0x000fea0003800000 */
.L_x_36:
[----:B------:R-:W-:-:S06]  /*16c70*/  UISETP.GT.U32.AND UP0, UPT, UR13, 0x1, UPT ;  /* 0x000000010d00788c */ /* 0x000fcc000bf04070 */
[----:B------:R-:W-:-:S13]  /*16c80*/  PLOP3.LUT P0, PT, PT, PT, UP0, 0x80, 0x0 ;  /* 0x000000000000781c */ /* 0x000fda0003f0f008 */
[----:B------:R-:W-:Y:S05]  /*16c90*/  @P0 BRA `(.L_x_34) ;  /* 0x0000000000040947 */ /* 0x000fea0003800000 */
[----:B------:R-:W-:Y:S01]  /*16ca0*/  BPT.TRAP 0x1 ;  /* 0x000000040000795c */ /* 0x000fe20000300000 */
.L_x_34:
[----:B0-----:R-:W2:Y:S01]  /*16cb0*/  LDL.LU R0, [R1+0x86c] ;  /* 0x00086c0001007983 */ /* 0x001ea20000300800 */
[----:B------:R-:W0:Y:S01]  /*16cc0*/  LDC R25, c[0x0][0x288] ;  /* 0x0000a200ff197b82 */ /* 0x000e220000000800 */
[----:B------:R-:W-:Y:S01]  /*16cd0*/  ULDC UR6, c[0x0][0x284] ;  /* 0x0000a10000067ab9 */ /* 0x000fe20000000800 */
[----:B------:R-:W4:Y:S01]  /*16ce0*/  S2R R27, SR_TID.X ;  /* 0x00000000001b7919 */ /* 0x000f220000002100 */
[----:B------:R-:W-:Y:S02]  /*16cf0*/  UIADD3 UR9, UR12, UR5, URZ ;  /* 0x000000050c097290 */ /* 0x000fe4000fffe03f */
[----:B------:R-:W-:Y:S01]  /*16d00*/  USHF.R.S32.HI UR10, URZ, 0x1f, UR14 ;  /* 0x0000001f3f0a7899 */ /* 0x000fe2000801140e */
[----:B------:R-:W3:Y:S01]  /*16d10*/  LDL.LU R26, [R1+0x868] ;  /* 0x00086800011a7983 */ /* 0x000ee20000300800 */
[----:B------:R-:W-:Y:S01]  /*16d20*/  UISETP.GT.U32.AND UP0, UPT, UR9, 0xa, UPT ;  /* 0x0000000a0900788c */ /* 0x000fe2000bf04070 */
[----:B------:R-:W-:Y:S01]  /*16d30*/  IMAD.MOV.U32 R39, RZ, RZ, -0x1 ;  /* 0xffffffffff277424 */ /* 0x000fe200078e00ff */
[----:B------:R-:W-:Y:S01]  /*16d40*/  ULDC.64 UR16, c[0x0][0x5d0] ;  /* 0x0001740000107ab9 */ /* 0x000fe20000000a00 */
[----:B------:R-:W-:-:S02]  /*16d50*/  UISETP.GE.U32.AND UP1, UPT, UR12, 0xb, UPT ;  /* 0x0000000b0c00788c */ /* 0x000fc4000bf26070 */
[----:B------:R-:W-:Y:S02]  /*16d60*/  UIMAD UR5, UR10, UR16, URZ ;  /* 0x000000100a0572a4 */ /* 0x000fe4000f8e023f */
[----:B------:R-:W-:Y:S02]  /*16d70*/  UISETP.LT.U32.AND UP0, UPT, UR12, 0xb, UP0 ;  /* 0x0000000b0c00788c */ /* 0x000fe40008701070 */
[----:B------:R-:W-:Y:S02]  /*16d80*/  UIMAD UR8, UR14, UR17, UR5 ;  /* 0x000000110e0872a4 */ /* 0x000fe4000f8e0205 */
[----:B------:R-:W-:-:S04]  /*16d90*/  USEL UR5, URZ, 0x1, !UP0 ;  /* 0x000000013f057887 */ /* 0x000fc8000c000000 */
[----:B------:R-:W-:Y:S01]  /*16da0*/  ULOP3.LUT UR4, UR4, UR5, URZ, 0x3c, !UPT ;  /* 0x0000000504047292 */ /* 0x000fe2000f8e3c3f */
[--C-:B----4-:R-:W-:Y:S01]  /*16db0*/  SHF.R.U32.HI R3, RZ, 0x2, R27.reuse ;  /* 0x00000002ff037819 */ /* 0x110fe2000001161b */
[C---:B------:R-:W-:Y:S01]  /*16dc0*/  IMAD.SHL.U32 R31, R27.reuse, 0x2, RZ ;  /* 0x000000021b1f7824 */ /* 0x040fe200078e00ff */
[----:B------:R-:W-:Y:S02]  /*16dd0*/  LOP3.LUT R24, R27, 0x60, RZ, 0xc0, !PT ;  /* 0x000000601b187812 */ /* 0x000fe400078ec0ff */
[----:B------:R-:W-:Y:S02]  /*16de0*/  SHF.R.U32.HI R2, RZ, 0x7, R27 ;  /* 0x00000007ff027819 */ /* 0x000fe4000001161b */
[----:B------:R-:W-:Y:S02]  /*16df0*/  LOP3.LUT R3, R3, 0x7, RZ, 0xc0, !PT ;  /* 0x0000000703037812 */ /* 0x000fe400078ec0ff */
[----:B------:R-:W-:Y:S02]  /*16e00*/  SHF.R.U32.HI R24, RZ, 0x1, R24 ;  /* 0x00000001ff187819 */ /* 0x000fe40000011618 */
[----:B------:R-:W-:-:S05]  /*16e10*/  LOP3.LUT R2, R2, 0x1, RZ, 0xc0, !PT ;  /* 0x0000000102027812 */ /* 0x000fca00078ec0ff */
[----:B------:R-:W-:-:S05]  /*16e20*/  IMAD.SHL.U32 R33, R2, 0x40, RZ ;  /* 0x0000004002217824 */ /* 0x000fca00078e00ff */
[--C-:B------:R-:W-:Y:S01]  /*16e30*/  LOP3.LUT R33, R33, 0x40, R3.reuse, 0xe2, !PT ;  /* 0x0000004021217812 */ /* 0x100fe200078ee203 */
[----:B--2---:R-:W-:Y:S01]  /*16e40*/  IMAD R30, R0, 0x180, RZ ;  /* 0x00000180001e7824 */ /* 0x004fe200078e02ff */
[----:B------:R-:W-:-:S04]  /*16e50*/  IADD3 R0, RZ, -R24, -R3 ;  /* 0x80000018ff007210 */ /* 0x000fc80007ffe803 */
[----:B0-----:R-:W-:Y:S01]  /*16e60*/  ISETP.GE.AND P0, PT, R30, R25, PT ;  /* 0x000000191e00720c */ /* 0x001fe20003f06270 */
[----:B------:R-:W-:Y:S02]  /*16e70*/  IMAD R0, R2, -0x40, R0 ;  /* 0xffffffc002007824 */ /* 0x000fe400078e0200 */
[C---:B---3--:R-:W-:Y:S02]  /*16e80*/  IMAD.SHL.U32 R32, R26.reuse, 0x100, RZ ;  /* 0x000001001a207824 */ /* 0x048fe400078e00ff */
[----:B------:R-:W-:-:S03]  /*16e90*/  IMAD.WIDE R34, R26, 0x100, RZ ;  /* 0x000001001a227825 */ /* 0x000fc600078e02ff */
[C---:B------:R-:W-:Y:S02]  /*16ea0*/  ISETP.GE.OR P0, PT, R32.reuse, UR6, P0 ;  /* 0x0000000620007c0c */ /* 0x040fe40008706670 */
[----:B------:R-:W-:Y:S01]  /*16eb0*/  IADD3 R32, -R32, UR6, R0 ;  /* 0x0000000620207c10 */ /* 0x000fe2000fffe100 */
[----:B------:R-:W-:Y:S01]  /*16ec0*/  UIMAD.WIDE.U32 UR6, UR9, -0x45d1745d, URZ ;  /* 0xba2e8ba3090678a5 */ /* 0x000fe2000f8e003f */
[----:B------:R-:W-:Y:S02]  /*16ed0*/  LOP3.LUT R0, R27, 0x3, RZ, 0xc0, !PT ;  /* 0x000000031b007812 */ /* 0x000fe400078ec0ff */
[----:B------:R-:W-:Y:S01]  /*16ee0*/  LOP3.LUT R33, R34, R33, R24, 0xfe, !PT ;  /* 0x0000002122217212 */ /* 0x000fe200078efe18 */
[----:B------:R-:W-:Y:S01]  /*16ef0*/  IMAD.U32 R24, RZ, RZ, UR16 ;  /* 0x00000010ff187e24 */ /* 0x000fe2000f8e00ff */
[----:B------:R-:W-:Y:S01]  /*16f00*/  USHF.R.U32.HI UR6, URZ, 0x3, UR7 ;  /* 0x000000033f067899 */ /* 0x000fe20008011607 */
[----:B------:R-:W-:-:S03]  /*16f10*/  IMAD R0, R0, -0x2, R25 ;  /* 0xfffffffe00007824 */ /* 0x000fc600078e0219 */
[----:B------:R-:W-:Y:S01]  /*16f20*/  UIMAD UR5, UR6, -0xb, UR9 ;  /* 0xfffffff5060578a4 */ /* 0x000fe2000f8e0209 */
[----:B------:R-:W-:Y:S01]  /*16f30*/  IMAD.IADD R0, R0, 0x1, -R30 ;  /* 0x0000000100007824 */ /* 0x000fe200078e0a1e */
[----:B------:R-:W-:Y:S01]  /*16f40*/  LOP3.LUT R30, R30, 0x6, R31, 0xf8, !PT ;  /* 0x000000061e1e7812 */ /* 0x000fe200078ef81f */
[----:B------:R-:W-:-:S03]  /*16f50*/  @UP1 ULOP3.LUT UR4, UR4, 0x1, UR6, 0x78, !UPT ;  /* 0x0000000104041892 */ /* 0x000fc6000f8e7806 */
[----:B------:R-:W-:-:S03]  /*16f60*/  SHF.R.S32.HI R31, RZ, 0x1f, R30 ;  /* 0x0000001fff1f7819 */ /* 0x000fc6000001141e */
[----:B------:R-:W-:-:S04]  /*16f70*/  IMAD.WIDE.U32 R24, R24, UR14, R30 ;  /* 0x0000000e18187c25 */ /* 0x000fc8000f8e001e */
[----:B------:R-:W-:Y:S01]  /*16f80*/  VIADD R25, R25, UR8 ;  /* 0x0000000819197c36 */ /* 0x000fe20008000000 */
[----:B------:R-:W-:Y:S06]  /*16f90*/  @P0 BRA `(.L_x_38) ;  /* 0x000001c400bc0947 */ /* 0x000fec0003800000 */
[----:B------:R-:W0:Y:S01]  /*16fa0*/  LDC.64 R26, c[0x0][0x5c8] ;  /* 0x00017200ff1a7b82 */ /* 0x000e220000000a00 */
[----:B------:R-:W-:Y:S01]  /*16fb0*/  ULDC.64 UR6, c[0x0][0x5c0] ;  /* 0x0001700000067ab9 */ /* 0x000fe20000000a00 */
[----:B------:R-:W-:Y:S01]  /*16fc0*/  BSSY B0, `(.L_x_38) ;  /* 0x0001c6c000007945 */ /* 0x000fe20003800000 */
[-C--:B0-----:R-:W-:Y:S01]  /*16fd0*/  IMAD R2, R35, R26.reuse, RZ ;  /* 0x0000001a23027224 */ /* 0x081fe200078e02ff */
[----:B------:R-:W-:Y:S01]  /*16fe0*/  SHF.L.U64.HI R36, R26, 0x3, R27 ;  /* 0x000000031a247819 */ /* 0x000fe2000001021b */
[----:B------:R-:W-:-:S04]  /*16ff0*/  IMAD.WIDE.U32 R24, R33, R26, R24 ;  /* 0x0000001a21187225 */ /* 0x000fc800078e0018 */
[----:B------:R-:W-:Y:S01]  /*17000*/  IMAD R2, R33, R27, R2 ;  /* 0x0000001b21027224 */ /* 0x000fe200078e0202 */
[C---:B------:R-:W-:Y:S01]  /*17010*/  LEA R28, P2, R26.reuse, R24, 0x7 ;  /* 0x000000181a1c7211 */ /* 0x040fe200078438ff */
[----:B------:R-:W-:Y:S02]  /*17020*/  IMAD.SHL.U32 R3, R26, 0x8, RZ ;  /* 0x000000081a037824 */ /* 0x000fe400078e00ff */
[----:B------:R-:W-:Y:S01]  /*17030*/  IMAD.IADD R25, R25, 0x1, R2 ;  /* 0x0000000119197824 */ /* 0x000fe200078e0202 */
[C---:B------:R-:W-:Y:S02]  /*17040*/  IADD3 R2, P5, R24.reuse, UR6, RZ ;  /* 0x0000000618027c10 */ /* 0x040fe4000ffbe0ff */
[----:B------:R-:W-:Y:S02]  /*17050*/  IADD3 R24, P0, P1, R24, UR6, R3 ;  /* 0x0000000618187c10 */ /* 0x000fe4000f91e003 */
[----:B------:R-:W-:Y:S02]  /*17060*/  LEA.HI.X R29, R26, R25, R27, 0x7, P2 ;  /* 0x000000191a1d7211 */ /* 0x000fe400010f3c1b */
[----:B------:R-:W-:-:S02]  /*17070*/  IADD3 R26, P2, P3, R28, UR6, R3 ;  /* 0x000000061c1a7c10 */ /* 0x000fc4000fb5e003 */
[----:B------:R-:W-:Y:S02]  /*17080*/  IADD3.X R3, R25, UR7, RZ, P5, !PT ;  /* 0x0000000719037c10 */ /* 0x000fe4000affe4ff */
[----:B------:R-:W-:Y:S02]  /*17090*/  FSETP.NEU.AND P5, PT, RZ, UR24, PT ;  /* 0x00000018ff007c0b */ /* 0x000fe4000bfad000 */
[----:B------:R-:W-:Y:S02]  /*170a0*/  IADD3 R28, P6, R28, UR6, RZ ;  /* 0x000000061c1c7c10 */ /* 0x000fe4000ffde0ff */
[--C-:B------:R-:W-:Y:S02]  /*170b0*/  IADD3.X R27, R29, UR7, R36.reuse, P2, P3 ;  /* 0x000000071d1b7c10 */ /* 0x100fe400097e6424 */
[----:B------:R-:W-:Y:S02]  /*170c0*/  IADD3.X R25, R25, UR7, R36, P0, P1 ;  /* 0x0000000719197c10 */ /* 0x000fe400087e2424 */
[----:B------:R-:W-:-:S05]  /*170d0*/  IADD3.X R29, R29, UR7, RZ, P6, !PT ;  /* 0x000000071d1d7c10 */ /* 0x000fca000b7fe4ff */
[----:B------:R-:W-:Y:S05]  /*170e0*/  @!P5 BRA `(.L_x_39) ;  /* 0x0000014c00fcd947 */ /* 0x000fea0003800000 */
[----:B------:R-:W-:Y:S01]  /*170f0*/  ULDC.64 UR6, c[0x0][0x5b8] ;  /* 0x00016e0000067ab9 */ /* 0x000fe20000000a00 */
[----:B------:R-:W-:Y:S01]  /*17100*/  ULDC.64 UR8, c[0x0][0x5a8] ;  /* 0x00016a0000087ab9 */ /* 0x000fe20000000a00 */
[----:B------:R-:W-:Y:S01]  /*17110*/  IMAD.U32 R36, RZ, RZ, UR6 ;  /* 0x00000006ff247e24 */ /* 0x000fe2000f8e00ff */
[----:B------:R-:W-:Y:S01]  /*17120*/  UIMAD UR6, UR10, UR6, URZ ;  /* 0x000000060a0672a4 */ /* 0x000fe2000f8e023f */
[----:B------:R-:W-:Y:S01]  /*17130*/  ISETP.GE.AND P3, PT, R32, 0x1, PT ;  /* 0x000000012000780c */ /* 0x000fe20003f66270 */
[----:B------:R-:W-:Y:S01]  /*17140*/  BSSY B1, `(.L_x_40) ;  /* 0x000000f000017945 */ /* 0x000fe20003800000 */
[----:B------:R-:W-:Y:S01]  /*17150*/  IMAD.WIDE.U32 R30, R36, UR14, R30 ;  /* 0x0000000e241e7c25 */ /* 0x000fe2000f8e001e */
[----:B------:R-:W-:-:S03]  /*17160*/  UIMAD UR6, UR14, UR7, UR6 ;  /* 0x000000070e0672a4 */ /* 0x000fc6000f8e0206 */
[----:B------:R-:W-:-:S03]  /*17170*/  IMAD.MOV.U32 R36, RZ, RZ, R30 ;  /* 0x000000ffff247224 */ /* 0x000fc600078e001e */
[----:B------:R-:W-:Y:S01]  /*17180*/  VIADD R37, R31, UR6 ;  /* 0x000000061f257c36 */ /* 0x000fe20008000000 */
[----:B------:R-:W-:Y:S02]  /*17190*/  ULDC.64 UR6, c[0x0][0x5b0] ;  /* 0x00016c0000067ab9 */ /* 0x000fe40000000a00 */
[----:B------:R-:W-:Y:S02]  /*171a0*/  IMAD R38, R35, UR6, RZ ;  /* 0x0000000623267c24 */ /* 0x000fe4000f8e02ff */
[----:B------:R-:W-:-:S04]  /*171b0*/  IMAD.WIDE.U32 R30, R33, UR6, R36 ;  /* 0x00000006211e7c25 */ /* 0x000fc8000f8e0024 */
[----:B------:R-:W-:Y:S01]  /*171c0*/  IMAD R38, R33, UR7, R38 ;  /* 0x0000000721267c24 */ /* 0x000fe2000f8e0226 */
[----:B------:R-:W-:-:S04]  /*171d0*/  IADD3 R30, P0, R30, UR8, RZ ;  /* 0x000000081e1e7c10 */ /* 0x000fc8000ff1e0ff */
[--C-:B------:R-:W-:Y:S02]  /*171e0*/  IADD3.X R31, R31, UR9, R38.reuse, P0, !PT ;  /* 0x000000091f1f7c10 */ /* 0x100fe400087fe426 */
[----:B------:R-:W-:Y:S02]  /*171f0*/  ISETP.LT.OR P0, PT, R0, 0x1, !P3 ;  /* 0x000000010000780c */ /* 0x000fe40005f01670 */
[----:B------:R-:W-:-:S11]  /*17200*/  PRMT R38, RZ, 0x7610, R38 ;  /* 0x00007610ff267816 */ /* 0x000fd60000000026 */
[----:B------:R-:W-:Y:S05]  /*17210*/  @P0 BRA `(.L_x_41) ;  /* 0x0000000000040947 */ /* 0x000fea0003800000 */
[----:B------:R0:W5:Y:S02]  /*17220*/  LDG.E.U8 R38, desc[UR22][R30.64] ;  /* 0x000000161e267981 */ /* 0x000164000c1e1100 */
.L_x_41:
[----:B------:R-:W-:Y:S05]  /*17230*/  BSYNC B1 ;  /* 0x0000000000017941 */ /* 0x000fea0003800000 */
.L_x_40:
[----:B-----5:R-:W-:Y:S01]  /*17240*/  LOP3.LUT R38, R38, 0xff, RZ, 0xc0, !PT ;  /* 0x000000ff26267812 */ /* 0x020fe200078ec0ff */
[----:B------:R-:W-:Y:S01]  /*17250*/  BSSY B1, `(.L_x_42) ;  /* 0x000000b000017945 */ /* 0x000fe20003800000 */
[----:B------:R-:W-:Y:S02]  /*17260*/  ISETP.LT.OR P1, PT, R0, 0x2, !P3 ;  /* 0x000000020000780c */ /* 0x000fe40005f21670 */
[----:B------:R-:W-:-:S05]  /*17270*/  F2FP.F16.E4M3.UNPACK_B R38, R38 ;  /* 0x00000026ff26723e */ /* 0x000fca00020006ff */
[----:B------:R-:W-:-:S05]  /*17280*/  HADD2.F32 R38, -RZ, R38.H0_H0 ;  /* 0x20000026ff267230 */ /* 0x000fca0000004100 */
[----:B------:R-:W-:-:S04]  /*17290*/  FMUL R38, R38, UR24 ;  /* 0x0000001826267c20 */ /* 0x000fc80008400000 */
[----:B------:R-:W-:-:S05]  /*172a0*/  FFMA R4, R4, UR21, R38 ;  /* 0x0000001504047c23 */ /* 0x000fca0008000026 */
[----:B------:R-:W-:-:S05]  /*172b0*/  F2FP.SATFINITE.E4M3.F32.PACK_AB_MERGE_C R4, RZ, R4, RZ ;  /* 0x00000004ff04723e */ /* 0x000fca00048070ff */
[----:B------:R2:W-:Y:S02]  /*172c0*/  @!P0 STG.E.U8 desc[UR22][R2.64], R4 ;  /* 0x0000000402008986 */ /* 0x0005e4000c101116 */
[----:B--2---:R-:W-:Y:S01]  /*172d0*/  PRMT R4, RZ, 0x7610, R4 ;  /* 0x00007610ff047816 */ /* 0x004fe20000000004 */
[----:B------:R-:W-:Y:S06]  /*172e0*/  @P1 BRA `(.L_x_43) ;  /* 0x0000000000041947 */ /* 0x000fec0003800000 */
[----:B------:R2:W5:Y:S02]  /*172f0*/  LDG.E.U8 R4, desc[UR22][R30.64+0x1] ;  /* 0x000001161e047981 */ /* 0x000564000c1e1100 */
.L_x_43:
[----:B------:R-:W-:Y:S05]  /*17300*/  BSYNC B1 ;  /* 0x0000000000017941 */ /* 0x000fea0003800000 */
.L_x_42:
[----:B-----5:R-:W-:Y:S01]  /*17310*/  LOP3.LUT R4, R4, 0xff, RZ, 0xc0, !PT ;  /* 0x000000ff04047812 */ /* 0x020fe200078ec0ff */
[----:B------:R-:W-:Y:S01]  /*17320*/  BSSY B1, `(.L_x_44) ;  /* 0x0000013000017945 */ /* 0x000fe20003800000 */
[----:B------:R-:W-:Y:S02]  /*17330*/  ISETP.GE.AND P2, PT, R32, 0x9, PT ;  /* 0x000000092000780c */ /* 0x000fe40003f46270 */
[----:B------:R-:W-:-:S05]  /*17340*/  F2FP.F16.E4M3.UNPACK_B R4, R4 ;  /* 0x00000004ff04723e */ /* 0x000fca00020006ff */
[----:B------:R-:W-:-:S05]  /*17350*/  HADD2.F32 R4, -RZ, R4.H0_H0 ;  /* 0x20000004ff047230 */ /* 0x000fca0000004100 */
[----:B------:R-:W-:-:S04]  /*17360*/  FMUL R4, R4, UR24 ;  /* 0x0000001804047c20 */ /* 0x000fc80008400000 */
[----:B------:R-:W-:Y:S01]  /*17370*/  FFMA R38, R5, UR21, R4 ;  /* 0x0000001505267c23 */ /* 0x000fe20008000004 */
[----:B------:R-:W-:-:S04]  /*17380*/  IADD3 R4, P0, R33, 0x8, RZ ;  /* 0x0000000821047810 */ /* 0x000fc80007f1e0ff */
[----:B------:R-:W-:Y:S01]  /*17390*/  F2FP.SATFINITE.E4M3.F32.PACK_AB_MERGE_C R38, RZ, R38, RZ ;  /* 0x00000026ff26723e */ /* 0x000fe200048070ff */
[----:B------:R-:W-:-:S04]  /*173a0*/  IMAD.X R5, RZ, RZ, R35, P0 ;  /* 0x000000ffff057224 */ /* 0x000fc800000e0623 */
[----:B------:R-:W-:Y:S01]  /*173b0*/  IMAD R5, R5, UR6, RZ ;  /* 0x0000000605057c24 */ /* 0x000fe2000f8e02ff */
[----:B------:R3:W-:Y:S03]  /*173c0*/  @!P1 STG.E.U8 desc[UR22][R2.64+0x1], R38 ;  /* 0x0000012602009986 */ /* 0x0007e6000c101116 */
[C---:B---3--:R-:W-:Y:S02]  /*173d0*/  IMAD R38, R4.reuse, UR7, R5 ;  /* 0x0000000704267c24 */ /* 0x048fe4000f8e0205 */
[----:B------:R-:W-:-:S03]  /*173e0*/  IMAD.WIDE.U32 R4, R4, UR6, R36 ;  /* 0x0000000604047c25 */ /* 0x000fc6000f8e0024 */
[----:B------:R-:W-:-:S04]  /*173f0*/  IADD3 R4, P0, R4, UR8, RZ ;  /* 0x0000000804047c10 */ /* 0x000fc8000ff1e0ff */
[--C-:B------:R-:W-:Y:S02]  /*17400*/  IADD3.X R5, R5, UR9, R38.reuse, P0, !PT ;  /* 0x0000000905057c10 */ /* 0x100fe400087fe426 */
[----:B------:R-:W-:Y:S02]  /*17410*/  ISETP.LT.OR P0, PT, R0, 0x1, !P2 ;  /* 0x000000010000780c */ /* 0x000fe40005701670 */
[----:B------:R-:W-:-:S11]  /*17420*/  PRMT R38, RZ, 0x7610, R38 ;  /* 0x00007610ff267816 */ /* 0x000fd60000000026 */
[----:B------:R-:W-:Y:S05]  /*17430*/  @P0 BRA `(.L_x_45) ;  /* 0x0000000000040947 */ /* 0x000fea0003800000 */
[----:B------:R3:W5:Y:S02]  /*17440*/  LDG.E.U8 R38, desc[UR22][R4.64] ;  /* 0x0000001604267981 */ /* 0x000764000c1e1100 */
.L_x_45:
[----:B------:R-:W-:Y:S05]  /*17450*/  BSYNC B1 ;  /* 0x0000000000017941 */ /* 0x000fea0003800000 */
.L_x_44:
        /* <DEDUP_REMOVED lines=9> */
[----:B----4-:R-:W-:Y:S01]  /*174f0*/  PRMT R6, RZ, 0x7610, R6 ;  /* 0x00007610ff067816 */ /* 0x010fe20000000006 */
[----:B------:R-:W-:Y:S06]  /*17500*/  @P1 BRA `(.L_x_47) ;  /* 0x0000000000041947 */ /* 0x000fec0003800000 */
[----:B------:R4:W5:Y:S02]  /*17510*/  LDG.E.U8 R6, desc[UR22][R4.64+0x1] ;  /* 0x0000011604067981 */ /* 0x000964000c1e1100 */
.L_x_47:
[----:B------:R-:W-:Y:S05]  /*17520*/  BSYNC B1 ;  /* 0x0000000000017941 */ /* 0x000fea0003800000 */
.L_x_46:
[----:B-----5:R-:W-:Y:S01]  /*17530*/  LOP3.LUT R6, R6, 0xff, RZ, 0xc0, !PT ;  /* 0x000000ff06067812 */ /* 0x020fe200078ec0ff */
[----:B------:R-:W-:Y:S01]  /*17540*/  BSSY B1, `(.L_x_48) ;  /* 0x000000b000017945 */ /* 0x000fe20003800000 */
[----:B------:R-:W-:Y:S02]  /*17550*/  ISETP.LT.OR P0, PT, R0, 0x9, !P3 ;  /* 0x000000090000780c */ /* 0x000fe40005f01670 */
[----:B------:R-:W-:-:S05]  /*17560*/  F2FP.F16.E4M3.UNPACK_B R6, R6 ;  /* 0x00000006ff06723e */ /* 0x000fca00020006ff */
[----:B------:R-:W-:-:S05]  /*17570*/  HADD2.F32 R6, -RZ, R6.H0_H0 ;  /* 0x20000006ff067230 */ /* 0x000fca0000004100 */
[----:B------:R-:W-:-:S04]  /*17580*/  FMUL R6, R6, UR24 ;  /* 0x0000001806067c20 */ /* 0x000fc80008400000 */
[--C-:B------:R-:W-:Y:S01]  /*17590*/  FFMA R7, R7, UR21, R6.reuse ;  /* 0x0000001507077c23 */ /* 0x100fe20008000006 */
[----:B------:R-:W-:-:S04]  /*175a0*/  PRMT R6, RZ, 0x7610, R6 ;  /* 0x00007610ff067816 */ /* 0x000fc80000000006 */
[----:B------:R-:W-:-:S05]  /*175b0*/  F2FP.SATFINITE.E4M3.F32.PACK_AB_MERGE_C R7, RZ, R7, RZ ;  /* 0x00000007ff07723e */ /* 0x000fca00048070ff */
[----:B------:R0:W-:Y:S01]  /*175c0*/  @!P1 STG.E.U8 desc[UR22][R24.64+0x1], R7 ;  /* 0x0000010718009986 */ /* 0x0001e2000c101116 */
[----:B------:R-:W-:Y:S05]  /*175d0*/  @P0 BRA `(.L_x_49) ;  /* 0x0000000000040947 */ /* 0x000fea0003800000 */
[----:B------:R0:W5:Y:S02]  /*175e0*/  LDG.E.U8 R6, desc[UR22][R30.64+0x8] ;  /* 0x000008161e067981 */ /* 0x000164000c1e1100 */
.L_x_49:
[----:B------:R-:W-:Y:S05]  /*175f0*/  BSYNC B1 ;  /* 0x0000000000017941 */ /* 0x000fea0003800000 */
.L_x_48:
        /* <DEDUP_REMOVED lines=12> */
.L_x_51:
[----:B------:R-:W-:Y:S05]  /*176c0*/  BSYNC B1 ;  /* 0x0000000000017941 */ /* 0x000fea0003800000 */
.L_x_50:
        /* <DEDUP_REMOVED lines=12> */
.L_x_53:
[----:B------:R-:W-:Y:S05]  /*17790*/  BSYNC B1 ;  /* 0x0000000000017941 */ /* 0x000fea0003800000 */
.L_x_52:
        /* <DEDUP_REMOVED lines=12> */
.L_x_55:
[----:B------:R-:W-:Y:S05]  /*17860*/  BSYNC B1 ;  /* 0x0000000000017941 */ /* 0x000fea0003800000 */
.L_x_54:
        /* <DEDUP_REMOVED lines=12> */
.L_x_57:
[----:B------:R-:W-:Y:S05]  /*17930*/  BSYNC B1 ;  /* 0x0000000000017941 */ /* 0x000fea0003800000 */
.L_x_56:
        /* <DEDUP_REMOVED lines=12> */
.L_x_59:
[----:B------:R-:W-:Y:S05]  /*17a00*/  BSYNC B1 ;  /* 0x0000000000017941 */ /* 0x000fea0003800000 */
.L_x_58:
        /* <DEDUP_REMOVED lines=12> */
.L_x_61:
[----:B------:R-:W-:Y:S05]  /*17ad0*/  BSYNC B1 ;  /* 0x0000000000017941 */ /* 0x000fea0003800000 */
.L_x_60:
        /* <DEDUP_REMOVED lines=12> */
.L_x_63:
[----:B------:R-:W-:Y:S05]  /*17ba0*/  BSYNC B1 ;  /* 0x0000000000017941 */ /* 0x000fea0003800000 */
.L_x_62:
        /* <DEDUP_REMOVED lines=12> */
.L_x_65:
[----:B------:R-:W-:Y:S05]  /*17c70*/  BSYNC B1 ;  /* 0x0000000000017941 */ /* 0x000fea0003800000 */
.L_x_64:
        /* <DEDUP_REMOVED lines=12> */
.L_x_67:
[----:B------:R-:W-:Y:S05]  /*17d40*/  BSYNC B1 ;  /* 0x0000000000017941 */ /* 0x000fea0003800000 */
.L_x_66:
        /* <DEDUP_REMOVED lines=12> */
.L_x_69:
[----:B------:R-:W-:Y:S05]  /*17e10*/  BSYNC B1 ;  /* 0x0000000000017941 */ /* 0x000fea0003800000 */
.L_x_68:
        /* <DEDUP_REMOVED lines=12> */
.L_x_71:
[----:B------:R-:W-:Y:S05]  /*17ee0*/  BSYNC B1 ;  /* 0x0000000000017941 */ /* 0x000fea0003800000 */
.L_x_70:
        /* <DEDUP_REMOVED lines=12> */
.L_x_73:
[----:B------:R-:W-:Y:S05]  /*17fb0*/  BSYNC B1 ;  /* 0x0000000000017941 */ /* 0x000fea0003800000 */
.L_x_72:
        /* <DEDUP_REMOVED lines=12> */
.L_x_75:
[----:B------:R-:W-:Y:S05]  /*18080*/  BSYNC B1 ;  /* 0x0000000000017941 */ /* 0x000fea0003800000 */
.L_x_74:
        /* <DEDUP_REMOVED lines=12> */
.L_x_77:
[----:B------:R-:W-:Y:S05]  /*18150*/  BSYNC B1 ;  /* 0x0000000000017941 */ /* 0x000fea0003800000 */
.L_x_76:
        /* <DEDUP_REMOVED lines=12> */
.L_x_79:
[----:B------:R-:W-:Y:S05]  /*18220*/  BSYNC B1 ;  /* 0x0000000000017941 */ /* 0x000fea0003800000 */
.L_x_78:
        /* <DEDUP_REMOVED lines=12> */
.L_x_81:
[----:B------:R-:W-:Y:S05]  /*182f0*/  BSYNC B1 ;  /* 0x0000000000017941 */ /* 0x000fea0003800000 */
.L_x_80:
        /* <DEDUP_REMOVED lines=12> */
.L_x_83:
[----:B------:R-:W-:Y:S05]  /*183c0*/  BSYNC B1 ;  /* 0x0000000000017941 */ /* 0x000fea0003800000 */
.L_x_82:
        /* <DEDUP_REMOVED lines=12> */
.L_x_85:
[----:B------:R-:W-:Y:S05]  /*18490*/  BSYNC B1 ;  /* 0x0000000000017941 */ /* 0x000fea0003800000 */
.L_x_84:
        /* <DEDUP_REMOVED lines=12> */
.L_x_87:
[----:B------:R-:W-:Y:S05]  /*18560*/  BSYNC B1 ;  /* 0x0000000000017941 */ /* 0x000fea0003800000 */
.L_x_86:
        /* <DEDUP_REMOVED lines=12> */
.L_x_89:
[----:B------:R-:W-:Y:S05]  /*18630*/  BSYNC B1 ;  /* 0x0000000000017941 */ /* 0x000fea0003800000 */
.L_x_88:
        /* <DEDUP_REMOVED lines=12> */
.L_x_91:
[----:B------:R-:W-:Y:S05]  /*18700*/  BSYNC B1 ;  /* 0x0000000000017941 */ /* 0x000fea0003800000 */
.L_x_90:
        /* <DEDUP_REMOVED lines=12> */
.L_x_93:
[----:B------:R-:W-:Y:S05]  /*187d0*/  BSYNC B1 ;  /* 0x0000000000017941 */ /* 0x000fea0003800000 */
.L_x_92:
        /* <DEDUP_REMOVED lines=12> */
.L_x_95:
[----:B------:R-:W-:Y:S05]  /*188a0*/  BSYNC B1 ;  /* 0x0000000000017941 */ /* 0x000fea0003800000 */
.L_x_94:
        /* <DEDUP_REMOVED lines=12> */
.L_x_97:
[----:B------:R-:W-:Y:S05]  /*18970*/  BSYNC B1 ;  /* 0x0000000000017941 */ /* 0x000fea0003800000 */
.L_x_96:
        /* <DEDUP_REMOVED lines=12> */
.L_x_99:
[----:B------:R-:W-:Y:S05]  /*18a40*/  BSYNC B1 ;  /* 0x0000000000017941 */ /* 0x000fea0003800000 */
.L_x_98:
        /* <DEDUP_REMOVED lines=12> */
.L_x_101:
[----:B------:R-:W-:Y:S05]  /*18b10*/  BSYNC B1 ;  /* 0x0000000000017941 */ /* 0x000fea0003800000 */
.L_x_100:
        /* <DEDUP_REMOVED lines=12> */
.L_x_103:
[----:B------:R-:W-:Y:S05]  /*18be0*/  BSYNC B1 ;  /* 0x0000000000017941 */ /* 0x000fea0003800000 */
.L_x_102:
        /* <DEDUP_REMOVED lines=12> */
.L_x_105:
[----:B------:R-:W-:Y:S05]  /*18cb0*/  BSYNC B1 ;  /* 0x0000000000017941 */ /* 0x000fea0003800000 */
.L_x_104:
        /* <DEDUP_REMOVED lines=12> */
.L_x_107:
[----:B------:R-:W-:Y:S05]  /*18d80*/  BSYNC B1 ;  /* 0x0000000000017941 */ /* 0x000fea0003800000 */
.L_x_106:
        /* <DEDUP_REMOVED lines=12> */
.L_x_109:
[----:B------:R-:W-:Y:S05]  /*18e50*/  BSYNC B1 ;  /* 0x0000000000017941 */ /* 0x000fea0003800000 */
.L_x_108:
        /* <DEDUP_REMOVED lines=12> */
.L_x_111:
[----:B------:R-:W-:Y:S05]  /*18f20*/  BSYNC B1 ;  /* 0x0000000000017941 */ /* 0x000fea0003800000 */
.L_x_110:
        /* <DEDUP_REMOVED lines=12> */
.L_x_113:
[----:B------:R-:W-:Y:S05]  /*18ff0*/  BSYNC B1 ;  /* 0x0000000000017941 */ /* 0x000fea0003800000 */
.L_x_112:
        /* <DEDUP_REMOVED lines=12> */
.L_x_115:
[----:B------:R-:W-:Y:S05]  /*190c0*/  BSYNC B1 ;  /* 0x0000000000017941 */ /* 0x000fea0003800000 */
.L_x_114:
        /* <DEDUP_REMOVED lines=12> */
.L_x_117:
[----:B------:R-:W-:Y:S05]  /*19190*/  BSYNC B1 ;  /* 0x0000000000017941 */ /* 0x000fea0003800000 */
.L_x_116:
        /* <DEDUP_REMOVED lines=12> */
.L_x_119:
[----:B------:R-:W-:Y:S05]  /*19260*/  BSYNC B1 ;  /* 0x0000000000017941 */ /* 0x000fea0003800000 */
.L_x_118:
        /* <DEDUP_REMOVED lines=12> */
.L_x_121:
[----:B------:R-:W-:Y:S05]  /*19330*/  BSYNC B1 ;  /* 0x0000000000017941 */ /* 0x000fea0003800000 */
.L_x_120:
        /* <DEDUP_REMOVED lines=12> */
.L_x_123:
[----:B------:R-:W-:Y:S05]  /*19400*/  BSYNC B1 ;  /* 0x0000000000017941 */ /* 0x000fea0003800000 */
.L_x_122:
        /* <DEDUP_REMOVED lines=12> */
.L_x_125:
[----:B------:R-:W-:Y:S05]  /*194d0*/  BSYNC B1 ;  /* 0x0000000000017941 */ /* 0x000fea0003800000 */
.L_x_124:
[----:B0-----:R-:W2:Y:S01]  /*194e0*/  LDL.LU R7, [R1+0x300] ;  /* 0x0003000001077983 */ /* 0x001ea20000300800 */
[----:B-----5:R-:W-:Y:S01]  /*194f0*/  LOP3.LUT R6, R6, 0xff, RZ, 0xc0, !PT ;  /* 0x000000ff06067812 */ /* 0x020fe200078ec0ff */
[----:B------:R-:W-:Y:S01]  /*19500*/  BSSY B1, `(.L_x_126) ;  /* 0x000000b000017945 */ /* 0x000fe20003800000 */
[----:B------:R-:W-:Y:S02]  /*19510*/  ISETP.LT.OR P1, PT, R0, 0x52, !P2 ;  /* 0x000000520000780c */ /* 0x000fe40005721670 */
[----:B------:R-:W-:-:S05]  /*19520*/  F2FP.F16.E4M3.UNPACK_B R6, R6 ;  /* 0x00000006ff06723e */ /* 0x000fca00020006ff */
[----:B------:R-:W-:-:S05]  /*19530*/  HADD2.F32 R6, -RZ, R6.H0_H0 ;  /* 0x20000006ff067230 */ /* 0x000fca0000004100 */
[----:B------:R-:W-:-:S04]  /*19540*/  FMUL R6, R6, UR24 ;  /* 0x0000001806067c20 */ /* 0x000fc80008400000 */
[----:B--2---:R-:W-:-:S05]  /*19550*/  FFMA R6, R7, UR21, R6 ;  /* 0x0000001507067c23 */ /* 0x004fca0008000006 */
[----:B------:R-:W-:Y:S02]  /*19560*/  F2FP.SATFINITE.E4M3.F32.PACK_AB_MERGE_C R7, RZ, R6, RZ ;  /* 0x00000006ff07723e */ /* 0x000fe400048070ff */
[----:B------:R-:W-:-:S03]  /*19570*/  PRMT R6, RZ, 0x7610, R6 ;  /* 0x00007610ff067816 */ /* 0x000fc60000000006 */
[----:B------:R0:W-:Y:S01]  /*19580*/  @!P0 STG.E.U8 desc[UR22][R24.64+0x50], R7 ;  /* 0x0000500718008986 */ /* 0x0001e2000c101116 */
[----:B------:R-:W-:Y:S05]  /*19590*/  @P1 BRA `(.L_x_127) ;  /* 0x0000000000041947 */ /* 0x000fea0003800000 */
[----:B------:R2:W5:Y:S02]  /*195a0*/  LDG.E.U8 R6, desc[UR22][R4.64+0x51] ;  /* 0x0000511604067981 */ /* 0x000564000c1e1100 */
.L_x_127:
[----:B------:R-:W-:Y:S05]  /*195b0*/  BSYNC B1 ;  /* 0x0000000000017941 */ /* 0x000fea0003800000 */
.L_x_126:
[----:B0-----:R-:W3:Y:S01]  /*195c0*/  LDL.LU R7, [R1+0x304] ;  /* 0x0003040001077983 */ /* 0x001ee20000300800 */
[----:B-----5:R-:W-:Y:S01]  /*195d0*/  LOP3.LUT R6, R6, 0xff, RZ, 0xc0, !PT ;  /* 0x000000ff06067812 */ /* 0x020fe200078ec0ff */
[----:B------:R-:W-:Y:S01]  /*195e0*/  BSSY B1, `(.L_x_128) ;  /* 0x000000b000017945 */ /* 0x000fe20003800000 */
[----:B------:R-:W-:Y:S02]  /*195f0*/  ISETP.LT.OR P0, PT, R0, 0x59, !P3 ;  /* 0x000000590000780c */ /* 0x000fe40005f01670 */
[----:B------:R-:W-:-:S05]  /*19600*/  F2FP.F16.E4M3.UNPACK_B R6, R6 ;  /* 0x00000006ff06723e */ /* 0x000fca00020006ff */
[----:B------:R-:W-:-:S05]  /*19610*/  HADD2.F32 R6, -RZ, R6.H0_H0 ;  /* 0x20000006ff067230 */ /* 0x000fca0000004100 */
[----:B------:R-:W-:-:S04]  /*19620*/  FMUL R6, R6, UR24 ;  /* 0x0000001806067c20 */ /* 0x000fc80008400000 */
[----:B---3--:R-:W-:-:S05]  /*19630*/  FFMA R6, R7, UR21, R6 ;  /* 0x0000001507067c23 */ /* 0x008fca0008000006 */
[----:B------:R-:W-:Y:S02]  /*19640*/  F2FP.SATFINITE.E4M3.F32.PACK_AB_MERGE_C R7, RZ, R6, RZ ;  /* 0x00000006ff07723e */ /* 0x000fe400048070ff */
[----:B------:R-:W-:-:S03]  /*19650*/  PRMT R6, RZ, 0x7610, R6 ;  /* 0x00007610ff067816 */ /* 0x000fc60000000006 */
[----:B------:R0:W-:Y:S01]  /*19660*/  @!P1 STG.E.U8 desc[UR22][R24.64+0x51], R7 ;  /* 0x0000510718009986 */ /* 0x0001e2000c101116 */
[----:B------:R-:W-:Y:S05]  /*19670*/  @P0 BRA `(.L_x_129) ;  /* 0x0000000000040947 */ /* 0x000fea0003800000 */
[----:B------:R3:W5:Y:S02]  /*19680*/  LDG.E.U8 R6, desc[UR22][R30.64+0x58] ;  /* 0x000058161e067981 */ /* 0x000764000c1e1100 */
.L_x_129:
[----:B------:R-:W-:Y:S05]  /*19690*/  BSYNC B1 ;  /* 0x0000000000017941 */ /* 0x000fea0003800000 */
.L_x_128:
        /* <DEDUP_REMOVED lines=13> */
.L_x_131:
[----:B------:R-:W-:Y:S05]  /*19770*/  BSYNC B1 ;  /* 0x0000000000017941 */ /* 0x000fea0003800000 */
.L_x_130:
        /* <DEDUP_REMOVED lines=13> */
.L_x_133:
[----:B------:R-:W-:Y:S05]  /*19850*/  BSYNC B1 ;  /* 0x0000000000017941 */ /* 0x000fea0003800000 */
.L_x_132:
        /* <DEDUP_REMOVED lines=13> */
.L_x_135:
[----:B------:R-:W-:Y:S05]  /*19930*/  BSYNC B1 ;  /* 0x0000000000017941 */ /* 0x000fea0003800000 */
.L_x_134:
        /* <DEDUP_REMOVED lines=13> */
.L_x_137:
[----:B------:R-:W-:Y:S05]  /*19a10*/  BSYNC B1 ;  /* 0x0000000000017941 */ /* 0x000fea0003800000 */
.L_x_136:
        /* <DEDUP_REMOVED lines=13> */
.L_x_139:
[----:B------:R-:W-:Y:S05]  /*19af0*/  BSYNC B1 ;  /* 0x0000000000017941 */ /* 0x000fea0003800000 */
.L_x_138:
        /* <DEDUP_REMOVED lines=13> */
.L_x_141:
[----:B------:R-:W-:Y:S05]  /*19bd0*/  BSYNC B1 ;  /* 0x0000000000017941 */ /* 0x000fea0003800000 */
.L_x_140:
        /* <DEDUP_REMOVED lines=13> */
.L_x_143:
[----:B------:R-:W-:Y:S05]  /*19cb0*/  BSYNC B1 ;  /* 0x0000000000017941 */ /* 0x000fea0003800000 */
.L_x_142:
        /* <DEDUP_REMOVED lines=13> */
.L_x_145:
[----:B------:R-:W-:Y:S05]  /*19d90*/  BSYNC B1 ;  /* 0x0000000000017941 */ /* 0x000fea0003800000 */
.L_x_144:
        /* <DEDUP_REMOVED lines=13> */
.L_x_147:
[----:B------:R-:W-:Y:S05]  /*19e70*/  BSYNC B1 ;  /* 0x0000000000017941 */ /* 0x000fea0003800000 */
.L_x_146:
        /* <DEDUP_REMOVED lines=13> */
.L_x_149:
[----:B------:R-:W-:Y:S05]  /*19f50*/  BSYNC B1 ;  /* 0x0000000000017941 */ /* 0x000fea0003800000 */
.L_x_148:
        /* <DEDUP_REMOVED lines=13> */
.L_x_151:
[----:B------:R-:W-:Y:S05]  /*1a030*/  BSYNC B1 ;  /* 0x0000000000017941 */ /* 0x000fea0003800000 */
.L_x_150:
        /* <DEDUP_REMOVED lines=13> */
.L_x_153:
[----:B------:R-:W-:Y:S05]  /*1a110*/  BSYNC B1 ;  /* 0x0000000000017941 */ /* 0x000fea0003800000 */
.L_x_152:
        /* <DEDUP_REMOVED lines=13> */
.L_x_155:
[----:B------:R-:W-:Y:S05]  /*1a1f0*/  BSYNC B1 ;  /* 0x0000000000017941 */ /* 0x000fea0003800000 */
.L_x_154:
        /* <DEDUP_REMOVED lines=13> */
.L_x_157:
[----:B------:R-:W-:Y:S05]  /*1a2d0*/  BSYNC B1 ;  /* 0x0000000000017941 */ /* 0x000fea0003800000 */
.L_x_156:
        /* <DEDUP_REMOVED lines=13> */
.L_x_159:
[----:B------:R-:W-:Y:S05]  /*1a3b0*/  BSYNC B1 ;  /* 0x0000000000017941 */ /* 0x000fea0003800000 */
.L_x_158:
        /* <DEDUP_REMOVED lines=13> */
.L_x_161:
[----:B------:R-:W-:Y:S05]  /*1a490*/  BSYNC B1 ;  /* 0x0000000000017941 */ /* 0x000fea0003800000 */
.L_x_160:
        /* <DEDUP_REMOVED lines=13> */
.L_x_163:
[----:B------:R-:W-:Y:S05]  /*1a570*/  BSYNC B1 ;  /* 0x0000000000017941 */ /* 0x000fea0003800000 */
.L_x_162:
        /* <DEDUP_REMOVED lines=13> */
.L_x_165:
[----:B------:R-:W-:Y:S05]  /*1a650*/  BSYNC B1 ;  /* 0x0000000000017941 */ /* 0x000fea0003800000 */
.L_x_164:
        /* <DEDUP_REMOVED lines=13> */
.L_x_167:
[----:B------:R-:W-:Y:S05]  /*1a730*/  BSYNC B1 ;  /* 0x0000000000017941 */ /* 0x000fea0003800000 */
.L_x_166:
        /* <DEDUP_REMOVED lines=13> */
.L_x_169:
[----:B------:R-:W-:Y:S05]  /*1a810*/  BSYNC B1 ;  /* 0x0000000000017941 */ /* 0x000fea0003800000 */
.L_x_168:
        /* <DEDUP_REMOVED lines=13> */
.L_x_171:
[----:B------:R-:W-:Y:S05]  /*1a8f0*/  BSYNC B1 ;  /* 0x0000000000017941 */ /* 0x000fea0003800000 */
.L_x_170:
        /* <DEDUP_REMOVED lines=13> */
.L_x_173:
[----:B------:R-:W-:Y:S05]  /*1a9d0*/  BSYNC B1 ;  /* 0x0000000000017941 */ /* 0x000fea0003800000 */
.L_x_172:
        /* <DEDUP_REMOVED lines=13> */
.L_x_175:
[----:B------:R-:W-:Y:S05]  /*1aab0*/  BSYNC B1 ;  /* 0x0000000000017941 */ /* 0x000fea0003800000 */
.L_x_174:
        /* <DEDUP_REMOVED lines=13> */
.L_x_177:
[----:B------:R-:W-:Y:S05]  /*1ab90*/  BSYNC B1 ;  /* 0x0000000000017941 */ /* 0x000fea0003800000 */
.L_x_176:
        /* <DEDUP_REMOVED lines=13> */
.L_x_179:
[----:B------:R-:W-:Y:S05]  /*1ac70*/  BSYNC B1 ;  /* 0x0000000000017941 */ /* 0x000fea0003800000 */
.L_x_178:
        /* <DEDUP_REMOVED lines=13> */
.L_x_181:
[----:B------:R-:W-:Y:S05]  /*1ad50*/  BSYNC B1 ;  /* 0x0000000000017941 */ /* 0x000fea0003800000 */
.L_x_180:
        /* <DEDUP_REMOVED lines=13> */
.L_x_183:
[----:B------:R-:W-:Y:S05]  /*1ae30*/  BSYNC B1 ;  /* 0x0000000000017941 */ /* 0x000fea0003800000 */
.L_x_182:
        /* <DEDUP_REMOVED lines=13> */
.L_x_185:
[----:B------:R-:W-:Y:S05]  /*1af10*/  BSYNC B1 ;  /* 0x0000000000017941 */ /* 0x000fea0003800000 */
.L_x_184:
        /* <DEDUP_REMOVED lines=13> */
.L_x_187:
[----:B------:R-:W-:Y:S05]  /*1aff0*/  BSYNC B1 ;  /* 0x0000000000017941 */ /* 0x000fea0003800000 */
.L_x_186:
        /* <DEDUP_REMOVED lines=13> */
.L_x_189:
[----:B------:R-:W-:Y:S05]  /*1b0d0*/  BSYNC B1 ;  /* 0x0000000000017941 */ /* 0x000fea0003800000 */
.L_x_188:
        /* <DEDUP_REMOVED lines=13> */
.L_x_191:
[----:B------:R-:W-:Y:S05]  /*1b1b0*/  BSYNC B1 ;  /* 0x0000000000017941 */ /* 0x000fea0003800000 */
.L_x_190:
        /* <DEDUP_REMOVED lines=13> */
.L_x_193:
[----:B------:R-:W-:Y:S05]  /*1b290*/  BSYNC B1 ;  /* 0x0000000000017941 */ /* 0x000fea0003800000 */
.L_x_192:
        /* <DEDUP_REMOVED lines=13> */
.L_x_195:
[----:B------:R-:W-:Y:S05]  /*1b370*/  BSYNC B1 ;  /* 0x0000000000017941 */ /* 0x000fea0003800000 */
.L_x_194:
        /* <DEDUP_REMOVED lines=13> */
.L_x_197:
[----:B------:R-:W-:Y:S05]  /*1b450*/  BSYNC B1 ;  /* 0x0000000000017941 */ /* 0x000fea0003800000 */
.L_x_196:
        /* <DEDUP_REMOVED lines=13> */
.L_x_199:
[----:B------:R-:W-:Y:S05]  /*1b530*/  BSYNC B1 ;  /* 0x0000000000017941 */ /* 0x000fea0003800000 */
.L_x_198:
        /* <DEDUP_REMOVED lines=13> */
.L_x_201:
[----:B------:R-:W-:Y:S05]  /*1b610*/  BSYNC B1 ;  /* 0x0000000000017941 */ /* 0x000fea0003800000 */
.L_x_200:
        /* <DEDUP_REMOVED lines=13> */
.L_x_203:
[----:B------:R-:W-:Y:S05]  /*1b6f0*/  BSYNC B1 ;  /* 0x0000000000017941 */ /* 0x000fea0003800000 */
.L_x_202:
        /* <DEDUP_REMOVED lines=13> */
.L_x_205:
[----:B------:R-:W-:Y:S05]  /*1b7d0*/  BSYNC B1 ;  /* 0x0000000000017941 */ /* 0x000fea0003800000 */
.L_x_204:
        /* <DEDUP_REMOVED lines=13> */
.L_x_207:
[----:B------:R-:W-:Y:S05]  /*1b8b0*/  BSYNC B1 ;  /* 0x0000000000017941 */ /* 0x000fea0003800000 */
.L_x_206:
        /* <DEDUP_REMOVED lines=13> */
.L_x_209:
[----:B------:R-:W-:Y:S05]  /*1b990*/  BSYNC B1 ;  /* 0x0000000000017941 */ /* 0x000fea0003800000 */
.L_x_208:
        /* <DEDUP_REMOVED lines=13> */
.L_x_211:
[----:B------:R-:W-:Y:S05]  /*1ba70*/  BSYNC B1 ;  /* 0x0000000000017941 */ /* 0x000fea0003800000 */
.L_x_210:
        /* <DEDUP_REMOVED lines=13> */
.L_x_213:
[----:B------:R-:W-:Y:S05]  /*1bb50*/  BSYNC B1 ;  /* 0x0000000000017941 */ /* 0x000fea0003800000 */
.L_x_212:
        /* <DEDUP_REMOVED lines=13> */
.L_x_215:
[----:B------:R-:W-:Y:S05]  /*1bc30*/  BSYNC B1 ;  /* 0x0000000000017941 */ /* 0x000fea0003800000 */
.L_x_214:
        /* <DEDUP_REMOVED lines=13> */
.L_x_217:
[----:B------:R-:W-:Y:S05]  /*1bd10*/  BSYNC B1 ;  /* 0x0000000000017941 */ /* 0x000fea0003800000 */
.L_x_216:
        /* <DEDUP_REMOVED lines=13> */
.L_x_219:
[----:B------:R-:W-:Y:S05]  /*1bdf0*/  BSYNC B1 ;  /* 0x0000000000017941 */ /* 0x000fea0003800000 */
.L_x_218:
        /* <DEDUP_REMOVED lines=13> */
.L_x_221:
[----:B------:R-:W-:Y:S05]  /*1bed0*/  BSYNC B1 ;  /* 0x0000000000017941 */ /* 0x000fea0003800000 */
.L_x_220:
        /* <DEDUP_REMOVED lines=13> */
.L_x_223:
[----:B------:R-:W-:Y:S05]  /*1bfb0*/  BSYNC B1 ;  /* 0x0000000000017941 */ /* 0x000fea0003800000 */
.L_x_222:
        /* <DEDUP_REMOVED lines=13> */
.L_x_225:
[----:B------:R-:W-:Y:S05]  /*1c090*/  BSYNC B1 ;  /* 0x0000000000017941 */ /* 0x000fea0003800000 */
.L_x_224:
        /* <DEDUP_REMOVED lines=13> */
.L_x_227:
[----:B------:R-:W-:Y:S05]  /*1c170*/  BSYNC B1 ;  /* 0x0000000000017941 */ /* 0x000fea0003800000 */
.L_x_226:
        /* <DEDUP_REMOVED lines=13> */
.L_x_229:
[----:B------:R-:W-:Y:S05]  /*1c250*/  BSYNC B1 ;  /* 0x0000000000017941 */ /* 0x000fea0003800000 */
.L_x_228:
        /* <DEDUP_REMOVED lines=13> */
.L_x_231:
[----:B------:R-:W-:Y:S05]  /*1c330*/  BSYNC B1 ;  /* 0x0000000000017941 */ /* 0x000fea0003800000 */
.L_x_230:
[----:B------:R-:W3:Y:S01]  /*1c340*/  LDL.LU R11, [R1+0x3d4] ;  /* 0x0003d400010b7983 */ /* 0x000ee20000300800 */
[----:B-----5:R-:W-:Y:S01]  /*1c350*/  LOP3.LUT R6, R6, 0xff, RZ, 0xc0, !PT ;  /* 0x000000ff06067812 */ /* 0x020fe200078ec0ff */
[----:B------:R-:W-:Y:S01]  /*1c360*/  BSSY B1, `(.L_x_232) ;  /* 0x0000013000017945 */ /* 0x000fe20003800000 */
[----:B------:R-:W-:Y:S02]  /*1c370*/  IADD3 R8, P0, R33, 0x80, RZ ;  /* 0x0000008021087810 */ /* 0x000fe40007f1e0ff */
[----:B------:R-:W-:Y:S02]  /*1c380*/  F2FP.F16.E4M3.UNPACK_B R6, R6 ;  /* 0x00000006ff06723e */ /* 0x000fe400020006ff */
[----:B------:R-:W-:-:S03]  /*1c390*/  ISETP.GE.AND P1, PT, R32, 0x81, PT ;  /* 0x000000812000780c */ /* 0x000fc60003f26270 */
[----:B------:R-:W-:Y:S02]  /*1c3a0*/  HADD2.F32 R9, -RZ, R6.H0_H0 ;  /* 0x20000006ff097230 */ /* 0x000fe40000004100 */
[----:B------:R-:W-:Y:S01]  /*1c3b0*/  IMAD.X R6, RZ, RZ, R35, P0 ;  /* 0x000000ffff067224 */ /* 0x000fe200000e0623 */
[----:B------:R-:W-:Y:S02]  /*1c3c0*/  ISETP.LT.OR P0, PT, R0, 0x1, !P1 ;  /* 0x000000010000780c */ /* 0x000fe40004f01670 */
[----:B------:R-:W-:Y:S01]  /*1c3d0*/  FMUL R9, R9, UR24 ;  /* 0x0000001809097c20 */ /* 0x000fe20008400000 */
[----:B------:R-:W-:Y:S02]  /*1c3e0*/  IMAD R10, R6, UR6, RZ ;  /* 0x00000006060a7c24 */ /* 0x000fe4000f8e02ff */
[----:B0-----:R-:W-:-:S04]  /*1c3f0*/  IMAD.WIDE.U32 R6, R8, UR6, R36 ;  /* 0x0000000608067c25 */ /* 0x001fc8000f8e0024 */
[----:B------:R-:W-:Y:S01]  /*1c400*/  IMAD R8, R8, UR7, R10 ;  /* 0x0000000708087c24 */ /* 0x000fe2000f8e020a */
[----:B------:R-:W-:-:S04]  /*1c410*/  IADD3 R6, P6, R6, UR8, RZ ;  /* 0x0000000806067c10 */ /* 0x000fc8000ffde0ff */
[--C-:B------:R-:W-:Y:S02]  /*1c420*/  IADD3.X R7, R7, UR9, R8.reuse, P6, !PT ;  /* 0x0000000907077c10 */ /* 0x100fe4000b7fe408 */
[----:B------:R-:W-:Y:S01]  /*1c430*/  PRMT R8, RZ, 0x7610, R8 ;  /* 0x00007610ff087816 */ /* 0x000fe20000000008 */
[----:B---3--:R-:W-:-:S05]  /*1c440*/  FFMA R9, R11, UR21, R9 ;  /* 0x000000150b097c23 */ /* 0x008fca0008000009 */
[----:B------:R-:W-:-:S05]  /*1c450*/  F2FP.SATFINITE.E4M3.F32.PACK_AB_MERGE_C R9, RZ, R9, RZ ;  /* 0x00000009ff09723e */ /* 0x000fca00048070ff */
[----:B------:R0:W-:Y:S01]  /*1c460*/  @!P5 STG.E.U8 desc[UR22][R24.64+0xb9], R9 ;  /* 0x0000b9091800d986 */ /* 0x0001e2000c101116 */
[----:B------:R-:W-:Y:S05]  /*1c470*/  @P0 BRA `(.L_x_233) ;  /* 0x0000000000040947 */ /* 0x000fea0003800000 */
[----:B------:R3:W5:Y:S02]  /*1c480*/  LDG.E.U8 R8, desc[UR22][R6.64] ;  /* 0x0000001606087981 */ /* 0x000764000c1e1100 */
.L_x_233:
[----:B------:R-:W-:Y:S05]  /*1c490*/  BSYNC B1 ;  /* 0x0000000000017941 */ /* 0x000fea0003800000 */
.L_x_232:
        /* <DEDUP_REMOVED lines=13> */
.L_x_235:
[----:B------:R-:W-:Y:S05]  /*1c570*/  BSYNC B1 ;  /* 0x0000000000017941 */ /* 0x000fea0003800000 */
.L_x_234:
[----:B0-----:R-:W3:Y:S01]  /*1c580*/  LDL.LU R9, [R1+0x3dc] ;  /* 0x0003dc0001097983 */ /* 0x001ee20000300800 */
[----:B-----5:R-:W-:Y:S01]  /*1c590*/  LOP3.LUT R8, R8, 0xff, RZ, 0xc0, !PT ;  /* 0x000000ff08087812 */ /* 0x020fe200078ec0ff */
[----:B------:R-:W-:Y:S01]  /*1c5a0*/  BSSY B1, `(.L_x_236) ;  /* 0x0000013000017945 */ /* 0x000fe20003800000 */
[----:B------:R-:W-:Y:S02]  /*1c5b0*/  IADD3 R33, P0, R33, 0x88, RZ ;  /* 0x0000008821217810 */ /* 0x000fe40007f1e0ff */
[----:B------:R-:W-:Y:S02]  /*1c5c0*/  F2FP.F16.E4M3.UNPACK_B R8, R8 ;  /* 0x00000008ff08723e */ /* 0x000fe400020006ff */
[----:B------:R-:W-:Y:S01]  /*1c5d0*/  PRMT R10, RZ, 0x7610, R10 ;  /* 0x00007610ff0a7816 */ /* 0x000fe2000000000a */
[----:B------:R-:W-:Y:S01]  /*1c5e0*/  IMAD.X R34, RZ, RZ, R35, P0 ;  /* 0x000000ffff227224 */ /* 0x000fe200000e0623 */
[----:B------:R-:W-:Y:S01]  /*1c5f0*/  ISETP.GE.AND P0, PT, R32, 0x89, PT ;  /* 0x000000892000780c */ /* 0x000fe20003f06270 */
[----:B------:R-:W-:-:S02]  /*1c600*/  HADD2.F32 R8, -RZ, R8.H0_H0 ;  /* 0x20000008ff087230 */ /* 0x000fc40000004100 */
[----:B------:R-:W-:Y:S02]  /*1c610*/  IMAD R34, R34, UR6, RZ ;  /* 0x0000000622227c24 */ /* 0x000fe4000f8e02ff */
[----:B------:R-:W-:-:S04]  /*1c620*/  IMAD.WIDE.U32 R36, R33, UR6, R36 ;  /* 0x0000000621247c25 */ /* 0x000fc8000f8e0024 */
[----:B------:R-:W-:Y:S01]  /*1c630*/  FMUL R8, R8, UR24 ;  /* 0x0000001808087c20 */ /* 0x000fe20008400000 */
[----:B------:R-:W-:-:S03]  /*1c640*/  IMAD R33, R33, UR7, R34 ;  /* 0x0000000721217c24 */ /* 0x000fc6000f8e0222 */
[----:B---3--:R-:W-:-:S05]  /*1c650*/  FFMA R8, R9, UR21, R8 ;  /* 0x0000001509087c23 */ /* 0x008fca0008000008 */
[----:B------:R-:W-:-:S05]  /*1c660*/  F2FP.SATFINITE.E4M3.F32.PACK_AB_MERGE_C R8, RZ, R8, RZ ;  /* 0x00000008ff08723e */ /* 0x000fca00048070ff */
[----:B------:R0:W-:Y:S01]  /*1c670*/  @!P5 STG.E.U8 desc[UR22][R28.64+0x1], R8 ;  /* 0x000001081c00d986 */ /* 0x0001e2000c101116 */
[----:B------:R-:W-:Y:S02]  /*1c680*/  ISETP.LT.OR P5, PT, R0, 0x1, !P0 ;  /* 0x000000010000780c */ /* 0x000fe400047a1670 */
[----:B0-----:R-:W-:-:S04]  /*1c690*/  IADD3 R8, P6, R36, UR8, RZ ;  /* 0x0000000824087c10 */ /* 0x001fc8000ffde0ff */
[----:B------:R-:W-:-:S07]  /*1c6a0*/  IADD3.X R9, R37, UR9, R33, P6, !PT ;  /* 0x0000000925097c10 */ /* 0x000fce000b7fe421 */
[----:B------:R-:W-:Y:S05]  /*1c6b0*/  @P5 BRA `(.L_x_237) ;  /* 0x0000000000045947 */ /* 0x000fea0003800000 */
[----:B------:R0:W5:Y:S02]  /*1c6c0*/  LDG.E.U8 R10, desc[UR22][R8.64] ;  /* 0x00000016080a7981 */ /* 0x000164000c1e1100 */
.L_x_237:
[----:B------:R-:W-:Y:S05]  /*1c6d0*/  BSYNC B1 ;  /* 0x0000000000017941 */ /* 0x000fea0003800000 */
.L_x_236:
[----:B------:R-:W3:Y:S01]  /*1c6e0*/  LDL.LU R11, [R1+0x3e0] ;  /* 0x0003e000010b7983 */ /* 0x000ee20000300800 */
        /* <DEDUP_REMOVED lines=12> */
.L_x_239:
[----:B------:R-:W-:Y:S05]  /*1c7b0*/  BSYNC B1 ;  /* 0x0000000000017941 */ /* 0x000fea0003800000 */
.L_x_238:
[----:B---3--:R-:W3:Y:S01]  /*1c7c0*/  LDL.LU R11, [R1+0x3e4] ;  /* 0x0003e400010b7983 */ /* 0x008ee20000300800 */
        /* <DEDUP_REMOVED lines=12> */
.L_x_241:
[----:B------:R-:W-:Y:S05]  /*1c890*/  BSYNC B1 ;  /* 0x0000000000017941 */ /* 0x000fea0003800000 */
.L_x_240:
        /* <DEDUP_REMOVED lines=13> */
.L_x_243:
[----:B------:R-:W-:Y:S05]  /*1c970*/  BSYNC B1 ;  /* 0x0000000000017941 */ /* 0x000fea0003800000 */
.L_x_242:
        /* <DEDUP_REMOVED lines=13> */
.L_x_245:
[----:B------:R-:W-:Y:S05]  /*1ca50*/  BSYNC B1 ;  /* 0x0000000000017941 */ /* 0x000fea0003800000 */
.L_x_244:
        /* <DEDUP_REMOVED lines=13> */
.L_x_247:
[----:B------:R-:W-:Y:S05]  /*1cb30*/  BSYNC B1 ;  /* 0x0000000000017941 */ /* 0x000fea0003800000 */
.L_x_246:
        /* <DEDUP_REMOVED lines=13> */
.L_x_249:
[----:B------:R-:W-:Y:S05]  /*1cc10*/  BSYNC B1 ;  /* 0x0000000000017941 */ /* 0x000fea0003800000 */
.L_x_248:
        /* <DEDUP_REMOVED lines=13> */
.L_x_251:
[----:B------:R-:W-:Y:S05]  /*1ccf0*/  BSYNC B1 ;  /* 0x0000000000017941 */ /* 0x000fea0003800000 */
.L_x_250:
        /* <DEDUP_REMOVED lines=13> */
.L_x_253:
[----:B------:R-:W-:Y:S05]  /*1cdd0*/  BSYNC B1 ;  /* 0x0000000000017941 */ /* 0x000fea0003800000 */
.L_x_252:
        /* <DEDUP_REMOVED lines=13> */
.L_x_255:
[----:B------:R-:W-:Y:S05]  /*1ceb0*/  BSYNC B1 ;  /* 0x0000000000017941 */ /* 0x000fea0003800000 */
.L_x_254:
        /* <DEDUP_REMOVED lines=13> */
.L_x_257:
[----:B------:R-:W-:Y:S05]  /*1cf90*/  BSYNC B1 ;  /* 0x0000000000017941 */ /* 0x000fea0003800000 */
.L_x_256:
        /* <DEDUP_REMOVED lines=13> */
.L_x_259:
[----:B------:R-:W-:Y:S05]  /*1d070*/  BSYNC B1 ;  /* 0x0000000000017941 */ /* 0x000fea0003800000 */
.L_x_258:
        /* <DEDUP_REMOVED lines=13> */
.L_x_261:
[----:B------:R-:W-:Y:S05]  /*1d150*/  BSYNC B1 ;  /* 0x0000000000017941 */ /* 0x000fea0003800000 */
.L_x_260:
        /* <DEDUP_REMOVED lines=13> */
.L_x_263:
[----:B------:R-:W-:Y:S05]  /*1d230*/  BSYNC B1 ;  /* 0x0000000000017941 */ /* 0x000fea0003800000 */
.L_x_262:
        /* <DEDUP_REMOVED lines=13> */
.L_x_265:
[----:B------:R-:W-:Y:S05]  /*1d310*/  BSYNC B1 ;  /* 0x0000000000017941 */ /* 0x000fea0003800000 */
.L_x_264:
        /* <DEDUP_REMOVED lines=13> */
.L_x_267:
[----:B------:R-:W-:Y:S05]  /*1d3f0*/  BSYNC B1 ;  /* 0x0000000000017941 */ /* 0x000fea0003800000 */
.L_x_266:
        /* <DEDUP_REMOVED lines=13> */
.L_x_269:
[----:B------:R-:W-:Y:S05]  /*1d4d0*/  BSYNC B1 ;  /* 0x0000000000017941 */ /* 0x000fea0003800000 */
.L_x_268:
        /* <DEDUP_REMOVED lines=13> */
.L_x_271:
[----:B------:R-:W-:Y:S05]  /*1d5b0*/  BSYNC B1 ;  /* 0x0000000000017941 */ /* 0x000fea0003800000 */
.L_x_270:
        /* <DEDUP_REMOVED lines=13> */
.L_x_273:
[----:B------:R-:W-:Y:S05]  /*1d690*/  BSYNC B1 ;  /* 0x0000000000017941 */ /* 0x000fea0003800000 */
.L_x_272:
        /* <DEDUP_REMOVED lines=13> */
.L_x_275:
[----:B------:R-:W-:Y:S05]  /*1d770*/  BSYNC B1 ;  /* 0x0000000000017941 */ /* 0x000fea0003800000 */
.L_x_274:
        /* <DEDUP_REMOVED lines=13> */
.L_x_277:
[----:B------:R-:W-:Y:S05]  /*1d850*/  BSYNC B1 ;  /* 0x0000000000017941 */ /* 0x000fea0003800000 */
.L_x_276:
        /* <DEDUP_REMOVED lines=13> */
.L_x_279:
[----:B------:R-:W-:Y:S05]  /*1d930*/  BSYNC B1 ;  /* 0x0000000000017941 */ /* 0x000fea0003800000 */
.L_x_278:
        /* <DEDUP_REMOVED lines=13> */
.L_x_281:
[----:B------:R-:W-:Y:S05]  /*1da10*/  BSYNC B1 ;  /* 0x0000000000017941 */ /* 0x000fea0003800000 */
.L_x_280:
        /* <DEDUP_REMOVED lines=13> */
.L_x_283:
[----:B------:R-:W-:Y:S05]  /*1daf0*/  BSYNC B1 ;  /* 0x0000000000017941 */ /* 0x000fea0003800000 */
.L_x_282:
        /* <DEDUP_REMOVED lines=13> */
.L_x_285:
[----:B------:R-:W-:Y:S05]  /*1dbd0*/  BSYNC B1 ;  /* 0x0000000000017941 */ /* 0x000fea0003800000 */
.L_x_284:
        /* <DEDUP_REMOVED lines=13> */
.L_x_287:
[----:B------:R-:W-:Y:S05]  /*1dcb0*/  BSYNC B1 ;  /* 0x0000000000017941 */ /* 0x000fea0003800000 */
.L_x_286:
        /* <DEDUP_REMOVED lines=13> */
.L_x_289:
[----:B------:R-:W-:Y:S05]  /*1dd90*/  BSYNC B1 ;  /* 0x0000000000017941 */ /* 0x000fea0003800000 */
.L_x_288:
        /* <DEDUP_REMOVED lines=13> */
.L_x_291:
[----:B------:R-:W-:Y:S05]  /*1de70*/  BSYNC B1 ;  /* 0x0000000000017941 */ /* 0x000fea0003800000 */
.L_x_290:
        /* <DEDUP_REMOVED lines=13> */
.L_x_293:
[----:B------:R-:W-:Y:S05]  /*1df50*/  BSYNC B1 ;  /* 0x0000000000017941 */ /* 0x000fea0003800000 */
.L_x_292:
        /* <DEDUP_REMOVED lines=13> */
.L_x_295:
[----:B------:R-:W-:Y:S05]  /*1e030*/  BSYNC B1 ;  /* 0x0000000000017941 */ /* 0x000fea0003800000 */
.L_x_294:
        /* <DEDUP_REMOVED lines=13> */
.L_x_297:
[----:B------:R-:W-:Y:S05]  /*1e110*/  BSYNC B1 ;  /* 0x0000000000017941 */ /* 0x000fea0003800000 */
.L_x_296:
        /* <DEDUP_REMOVED lines=13> */
.L_x_299:
[----:B------:R-:W-:Y:S05]  /*1e1f0*/  BSYNC B1 ;  /* 0x0000000000017941 */ /* 0x000fea0003800000 */
.L_x_298:
        /* <DEDUP_REMOVED lines=13> */
.L_x_301:
[----:B------:R-:W-:Y:S05]  /*1e2d0*/  BSYNC B1 ;  /* 0x0000000000017941 */ /* 0x000fea0003800000 */
.L_x_300:
        /* <DEDUP_REMOVED lines=13> */
.L_x_303:
[----:B------:R-:W-:Y:S05]  /*1e3b0*/  BSYNC B1 ;  /* 0x0000000000017941 */ /* 0x000fea0003800000 */
.L_x_302:
        /* <DEDUP_REMOVED lines=13> */
.L_x_305:
[----:B------:R-:W-:Y:S05]  /*1e490*/  BSYNC B1 ;  /* 0x0000000000017941 */ /* 0x000fea0003800000 */
.L_x_304:
        /* <DEDUP_REMOVED lines=13> */
.L_x_307:
[----:B------:R-:W-:Y:S05]  /*1e570*/  BSYNC B1 ;  /* 0x0000000000017941 */ /* 0x000fea0003800000 */
.L_x_306:
        /* <DEDUP_REMOVED lines=13> */
.L_x_309:
[----:B------:R-:W-:Y:S05]  /*1e650*/  BSYNC B1 ;  /* 0x0000000000017941 */ /* 0x000fea0003800000 */
.L_x_308:
        /* <DEDUP_REMOVED lines=13> */
.L_x_311:
[----:B------:R-:W-:Y:S05]  /*1e730*/  BSYNC B1 ;  /* 0x0000000000017941 */ /* 0x000fea0003800000 */
.L_x_310:
        /* <DEDUP_REMOVED lines=13> */
.L_x_313:
[----:B------:R-:W-:Y:S05]  /*1e810*/  BSYNC B1 ;  /* 0x0000000000017941 */ /* 0x000fea0003800000 */
.L_x_312:
        /* <DEDUP_REMOVED lines=13> */
.L_x_315:
[----:B------:R-:W-:Y:S05]  /*1e8f0*/  BSYNC B1 ;  /* 0x0000000000017941 */ /* 0x000fea0003800000 */
.L_x_314:
        /* <DEDUP_REMOVED lines=13> */
.L_x_317:
[----:B------:R-:W-:Y:S05]  /*1e9d0*/  BSYNC B1 ;  /* 0x0000000000017941 */ /* 0x000fea0003800000 */
.L_x_316:
        /* <DEDUP_REMOVED lines=13> */
.L_x_319:
[----:B------:R-:W-:Y:S05]  /*1eab0*/  BSYNC B1 ;  /* 0x0000000000017941 */ /* 0x000fea0003800000 */
.L_x_318:
        /* <DEDUP_REMOVED lines=13> */
.L_x_321:
[----:B------:R-:W-:Y:S05]  /*1eb90*/  BSYNC B1 ;  /* 0x0000000000017941 */ /* 0x000fea0003800000 */
.L_x_320:
        /* <DEDUP_REMOVED lines=13> */
.L_x_323:
[----:B------:R-:W-:Y:S05]  /*1ec70*/  BSYNC B1 ;  /* 0x0000000000017941 */ /* 0x000fea0003800000 */
.L_x_322:
        /* <DEDUP_REMOVED lines=13> */
.L_x_325:
[----:B------:R-:W-:Y:S05]  /*1ed50*/  BSYNC B1 ;  /* 0x0000000000017941 */ /* 0x000fea0003800000 */
.L_x_324:
        /* <DEDUP_REMOVED lines=13> */
.L_x_327:
[----:B------:R-:W-:Y:S05]  /*1ee30*/  BSYNC B1 ;  /* 0x0000000000017941 */ /* 0x000fea0003800000 */
.L_x_326:
        /* <DEDUP_REMOVED lines=13> */
.L_x_329:
[----:B------:R-:W-:Y:S05]  /*1ef10*/  BSYNC B1 ;  /* 0x0000000000017941 */ /* 0x000fea0003800000 */
.L_x_328:
        /* <DEDUP_REMOVED lines=13> */
.L_x_331:
[----:B------:R-:W-:Y:S05]  /*1eff0*/  BSYNC B1 ;  /* 0x0000000000017941 */ /* 0x000fea0003800000 */
.L_x_330:
        /* <DEDUP_REMOVED lines=13> */
.L_x_333:
[----:B------:R-:W-:Y:S05]  /*1f0d0*/  BSYNC B1 ;  /* 0x0000000000017941 */ /* 0x000fea0003800000 */
.L_x_332:
        /* <DEDUP_REMOVED lines=13> */
.L_x_335:
[----:B------:R-:W-:Y:S05]  /*1f1b0*/  BSYNC B1 ;  /* 0x0000000000017941 */ /* 0x000fea0003800000 */
.L_x_334:
        /* <DEDUP_REMOVED lines=13> */
.L_x_337:
[----:B------:R-:W-:Y:S05]  /*1f290*/  BSYNC B1 ;  /* 0x0000000000017941 */ /* 0x000fea0003800000 */
.L_x_336:
        /* <DEDUP_REMOVED lines=13> */
.L_x_339:
[----:B------:R-:W-:Y:S05]  /*1f370*/  BSYNC B1 ;  /* 0x0000000000017941 */ /* 0x000fea0003800000 */
.L_x_338:
        /* <DEDUP_REMOVED lines=13> */
.L_x_341:
[----:B------:R-:W-:Y:S05]  /*1f450*/  BSYNC B1 ;  /* 0x0000000000017941 */ /* 0x000fea0003800000 */
.L_x_340:
        /* <DEDUP_REMOVED lines=13> */
.L_x_343:
[----:B------:R-:W-:Y:S05]  /*1f530*/  BSYNC B1 ;  /* 0x0000000000017941 */ /* 0x000fea0003800000 */
.L_x_342:
        /* <DEDUP_REMOVED lines=13> */
.L_x_345:
[----:B------:R-:W-:Y:S05]  /*1f610*/  BSYNC B1 ;  /* 0x0000000000017941 */ /* 0x000fea0003800000 */
.L_x_344:
        /* <DEDUP_REMOVED lines=13> */
.L_x_347:
[----:B------:R-:W-:Y:S05]  /*1f6f0*/  BSYNC B1 ;  /* 0x0000000000017941 */ /* 0x000fea0003800000 */
.L_x_346:
        /* <DEDUP_REMOVED lines=13> */
.L_x_349:
[----:B------:R-:W-:Y:S05]  /*1f7d0*/  BSYNC B1 ;  /* 0x0000000000017941 */ /* 0x000fea0003800000 */
.L_x_348:
        /* <DEDUP_REMOVED lines=13> */
.L_x_351:
[----:B------:R-:W-:Y:S05]  /*1f8b0*/  BSYNC B1 ;  /* 0x0000000000017941 */ /* 0x000fea0003800000 */
.L_x_350:
        /* <DEDUP_REMOVED lines=13> */
.L_x_353:
[----:B------:R-:W-:Y:S05]  /*1f990*/  BSYNC B1 ;  /* 0x0000000000017941 */ /* 0x000fea0003800000 */
.L_x_352:
        /* <DEDUP_REMOVED lines=13> */
.L_x_355:
[----:B------:R-:W-:Y:S05]  /*1fa70*/  BSYNC B1 ;  /* 0x0000000000017941 */ /* 0x000fea0003800000 */
.L_x_354:
        /* <DEDUP_REMOVED lines=13> */
.L_x_357:
[----:B------:R-:W-:Y:S05]  /*1fb50*/  BSYNC B1 ;  /* 0x0000000000017941 */ /* 0x000fea0003800000 */
.L_x_356:
        /* <DEDUP_REMOVED lines=13> */
.L_x_359:
[----:B------:R-:W-:Y:S05]  /*1fc30*/  BSYNC B1 ;  /* 0x0000000000017941 */ /* 0x000fea0003800000 */
.L_x_358:
        /* <DEDUP_REMOVED lines=13> */
.L_x_361:
[----:B------:R-:W-:Y:S05]  /*1fd10*/  BSYNC B1 ;  /* 0x0000000000017941 */ /* 0x000fea0003800000 */
.L_x_360:
        /* <DEDUP_REMOVED lines=13> */
.L_x_363:
[----:B------:R-:W-:Y:S05]  /*1fdf0*/  BSYNC B1 ;  /* 0x0000000000017941 */ /* 0x000fea0003800000 */
.L_x_362:
        /* <DEDUP_REMOVED lines=13> */
.L_x_365:
[----:B------:R-:W-:Y:S05]  /*1fed0*/  BSYNC B1 ;  /* 0x0000000000017941 */ /* 0x000fea0003800000 */
.L_x_364:
        /* <DEDUP_REMOVED lines=13> */
.L_x_367:
[----:B------:R-:W-:Y:S05]  /*1ffb0*/  BSYNC B1 ;  /* 0x0000000000017941 */ /* 0x000fea0003800000 */
.L_x_366:
        /* <DEDUP_REMOVED lines=13> */
.L_x_369:
[----:B------:R-:W-:Y:S05]  /*20090*/  BSYNC B1 ;  /* 0x0000000000017941 */ /* 0x000fea0003800000 */
.L_x_368:
        /* <DEDUP_REMOVED lines=13> */
.L_x_371:
[----:B------:R-:W-:Y:S05]  /*20170*/  BSYNC B1 ;  /* 0x0000000000017941 */ /* 0x000fea0003800000 */
.L_x_370:
        /* <DEDUP_REMOVED lines=13> */
.L_x_373:
[----:B------:R-:W-:Y:S05]  /*20250*/  BSYNC B1 ;  /* 0x0000000000017941 */ /* 0x000fea0003800000 */
.L_x_372:
        /* <DEDUP_REMOVED lines=13> */
.L_x_375:
[----:B------:R-:W-:Y:S05]  /*20330*/  BSYNC B1 ;  /* 0x0000000000017941 */ /* 0x000fea0003800000 */
.L_x_374:
        /* <DEDUP_REMOVED lines=13> */
.L_x_377:
[----:B------:R-:W-:Y:S05]  /*20410*/  BSYNC B1 ;  /* 0x0000000000017941 */ /* 0x000fea0003800000 */
.L_x_376:
        /* <DEDUP_REMOVED lines=13> */
.L_x_379:
[----:B------:R-:W-:Y:S05]  /*204f0*/  BSYNC B1 ;  /* 0x0000000000017941 */ /* 0x000fea0003800000 */
.L_x_378:
        /* <DEDUP_REMOVED lines=13> */
.L_x_381:
[----:B------:R-:W-:Y:S05]  /*205d0*/  BSYNC B1 ;  /* 0x0000000000017941 */ /* 0x000fea0003800000 */
.L_x_380:
        /* <DEDUP_REMOVED lines=13> */
.L_x_383:
[----:B------:R-:W-:Y:S05]  /*206b0*/  BSYNC B1 ;  /* 0x0000000000017941 */ /* 0x000fea0003800000 */
.L_x_382:
        /* <DEDUP_REMOVED lines=13> */
.L_x_385:
[----:B------:R-:W-:Y:S05]  /*20790*/  BSYNC B1 ;  /* 0x0000000000017941 */ /* 0x000fea0003800000 */
.L_x_384:
        /* <DEDUP_REMOVED lines=13> */
.L_x_387:
[----:B------:R-:W-:Y:S05]  /*20870*/  BSYNC B1 ;  /* 0x0000000000017941 */ /* 0x000fea0003800000 */
.L_x_386:
        /* <DEDUP_REMOVED lines=13> */
.L_x_389:
[----:B------:R-:W-:Y:S05]  /*20950*/  BSYNC B1 ;  /* 0x0000000000017941 */ /* 0x000fea0003800000 */
.L_x_388:
        /* <DEDUP_REMOVED lines=13> */
.L_x_391:
[----:B------:R-:W-:Y:S05]  /*20a30*/  BSYNC B1 ;  /* 0x0000000000017941 */ /* 0x000fea0003800000 */
.L_x_390:
        /* <DEDUP_REMOVED lines=13> */
.L_x_393:
[----:B------:R-:W-:Y:S05]  /*20b10*/  BSYNC B1 ;  /* 0x0000000000017941 */ /* 0x000fea0003800000 */
.L_x_392:
        /* <DEDUP_REMOVED lines=13> */
.L_x_395:
[----:B------:R-:W-:Y:S05]  /*20bf0*/  BSYNC B1 ;  /* 0x0000000000017941 */ /* 0x000fea0003800000 */
.L_x_394:
        /* <DEDUP_REMOVED lines=13> */
.L_x_397:
[----:B------:R-:W-:Y:S05]  /*20cd0*/  BSYNC B1 ;  /* 0x0000000000017941 */ /* 0x000fea0003800000 */
.L_x_396:
        /* <DEDUP_REMOVED lines=13> */
.L_x_399:
[----:B------:R-:W-:Y:S05]  /*20db0*/  BSYNC B1 ;  /* 0x0000000000017941 */ /* 0x000fea0003800000 */
.L_x_398:
        /* <DEDUP_REMOVED lines=13> */
.L_x_401:
[----:B------:R-:W-:Y:S05]  /*20e90*/  BSYNC B1 ;  /* 0x0000000000017941 */ /* 0x000fea0003800000 */
.L_x_400:
        /* <DEDUP_REMOVED lines=13> */
.L_x_403:
[----:B------:R-:W-:Y:S05]  /*20f70*/  BSYNC B1 ;  /* 0x0000000000017941 */ /* 0x000fea0003800000 */
.L_x_402:
        /* <DEDUP_REMOVED lines=13> */
.L_x_405:
[----:B------:R-:W-:Y:S05]  /*21050*/  BSYNC B1 ;  /* 0x0000000000017941 */ /* 0x000fea0003800000 */
.L_x_404:
        /* <DEDUP_REMOVED lines=13> */
.L_x_407:
[----:B------:R-:W-:Y:S05]  /*21130*/  BSYNC B1 ;  /* 0x0000000000017941 */ /* 0x000fea0003800000 */
.L_x_406:
        /* <DEDUP_REMOVED lines=13> */
.L_x_409:
[----:B------:R-:W-:Y:S05]  /*21210*/  BSYNC B1 ;  /* 0x0000000000017941 */ /* 0x000fea0003800000 */
.L_x_408:
        /* <DEDUP_REMOVED lines=13> */
.L_x_411:
[----:B------:R-:W-:Y:S05]  /*212f0*/  BSYNC B1 ;  /* 0x0000000000017941 */ /* 0x000fea0003800000 */
.L_x_410:
        /* <DEDUP_REMOVED lines=13> */
.L_x_413:
[----:B------:R-:W-:Y:S05]  /*213d0*/  BSYNC B1 ;  /* 0x0000000000017941 */ /* 0x000fea0003800000 */
.L_x_412:
        /* <DEDUP_REMOVED lines=13> */
.L_x_415:
[----:B------:R-:W-:Y:S05]  /*214b0*/  BSYNC B1 ;  /* 0x0000000000017941 */ /* 0x000fea0003800000 */
.L_x_414:
        /* <DEDUP_REMOVED lines=13> */
.L_x_417:
[----:B------:R-:W-:Y:S05]  /*21590*/  BSYNC B1 ;  /* 0x0000000000017941 */ /* 0x000fea0003800000 */
.L_x_416:
        /* <DEDUP_REMOVED lines=13> */
.L_x_419:
[----:B------:R-:W-:Y:S05]  /*21670*/  BSYNC B1 ;  /* 0x0000000000017941 */ /* 0x000fea0003800000 */
.L_x_418:
        /* <DEDUP_REMOVED lines=13> */
.L_x_421:
[----:B------:R-:W-:Y:S05]  /*21750*/  BSYNC B1 ;  /* 0x0000000000017941 */ /* 0x000fea0003800000 */
.L_x_420:
        /* <DEDUP_REMOVED lines=13> */
.L_x_423:
[----:B------:R-:W-:Y:S05]  /*21830*/  BSYNC B1 ;  /* 0x0000000000017941 */ /* 0x000fea0003800000 */
.L_x_422:
        /* <DEDUP_REMOVED lines=13> */
.L_x_425:
[----:B------:R-:W-:Y:S05]  /*21910*/  BSYNC B1 ;  /* 0x0000000000017941 */ /* 0x000fea0003800000 */
.L_x_424:
        /* <DEDUP_REMOVED lines=13> */
.L_x_427:
[----:B------:R-:W-:Y:S05]  /*219f0*/  BSYNC B1 ;  /* 0x0000000000017941 */ /* 0x000fea0003800000 */
.L_x_426:
        /* <DEDUP_REMOVED lines=13> */
.L_x_429:
[----:B------:R-:W-:Y:S05]  /*21ad0*/  BSYNC B1 ;  /* 0x0000000000017941 */ /* 0x000fea0003800000 */
.L_x_428:
        /* <DEDUP_REMOVED lines=13> */
.L_x_431:
[----:B------:R-:W-:Y:S05]  /*21bb0*/  BSYNC B1 ;  /* 0x0000000000017941 */ /* 0x000fea0003800000 */
.L_x_430:
        /* <DEDUP_REMOVED lines=13> */
.L_x_433:
[----:B------:R-:W-:Y:S05]  /*21c90*/  BSYNC B1 ;  /* 0x0000000000017941 */ /* 0x000fea0003800000 */
.L_x_432:
        /* <DEDUP_REMOVED lines=13> */
.L_x_435:
[----:B------:R-:W-:Y:S05]  /*21d70*/  BSYNC B1 ;  /* 0x0000000000017941 */ /* 0x000fea0003800000 */
.L_x_434:
        /* <DEDUP_REMOVED lines=13> */
.L_x_437:
[----:B------:R-:W-:Y:S05]  /*21e50*/  BSYNC B1 ;  /* 0x0000000000017941 */ /* 0x000fea0003800000 */
.L_x_436:
        /* <DEDUP_REMOVED lines=13> */
.L_x_439:
[----:B------:R-:W-:Y:S05]  /*21f30*/  BSYNC B1 ;  /* 0x0000000000017941 */ /* 0x000fea0003800000 */
.L_x_438:
        /* <DEDUP_REMOVED lines=13> */
.L_x_441:
[----:B------:R-:W-:Y:S05]  /*22010*/  BSYNC B1 ;  /* 0x0000000000017941 */ /* 0x000fea0003800000 */
.L_x_440:
        /* <DEDUP_REMOVED lines=13> */
.L_x_443:
[----:B------:R-:W-:Y:S05]  /*220f0*/  BSYNC B1 ;  /* 0x0000000000017941 */ /* 0x000fea0003800000 */
.L_x_442:
        /* <DEDUP_REMOVED lines=13> */
.L_x_445:
[----:B------:R-:W-:Y:S05]  /*221d0*/  BSYNC B1 ;  /* 0x0000000000017941 */ /* 0x000fea0003800000 */
.L_x_444:
        /* <DEDUP_REMOVED lines=13> */
.L_x_447:
[----:B------:R-:W-:Y:S05]  /*222b0*/  BSYNC B1 ;  /* 0x0000000000017941 */ /* 0x000fea0003800000 */
.L_x_446:
        /* <DEDUP_REMOVED lines=13> */
.L_x_449:
[----:B------:R-:W-:Y:S05]  /*22390*/  BSYNC B1 ;  /* 0x0000000000017941 */ /* 0x000fea0003800000 */
.L_x_448:
        /* <DEDUP_REMOVED lines=13> */
.L_x_451:
[----:B------:R-:W-:Y:S05]  /*22470*/  BSYNC B1 ;  /* 0x0000000000017941 */ /* 0x000fea0003800000 */
.L_x_450:
        /* <DEDUP_REMOVED lines=13> */
.L_x_453:
[----:B------:R-:W-:Y:S05]  /*22550*/  BSYNC B1 ;  /* 0x0000000000017941 */ /* 0x000fea0003800000 */
.L_x_452:
        /* <DEDUP_REMOVED lines=13> */
.L_x_455:
[----:B------:R-:W-:Y:S05]  /*22630*/  BSYNC B1 ;  /* 0x0000000000017941 */ /* 0x000fea0003800000 */
.L_x_454:
        /* <DEDUP_REMOVED lines=13> */
.L_x_457:
[----:B------:R-:W-:Y:S05]  /*22710*/  BSYNC B1 ;  /* 0x0000000000017941 */ /* 0x000fea0003800000 */
.L_x_456:
        /* <DEDUP_REMOVED lines=13> */
.L_x_459:
[----:B------:R-:W-:Y:S05]  /*227f0*/  BSYNC B1 ;  /* 0x0000000000017941 */ /* 0x000fea0003800000 */
.L_x_458:
        /* <DEDUP_REMOVED lines=13> */
.L_x_461:
[----:B------:R-:W-:Y:S05]  /*228d0*/  BSYNC B1 ;  /* 0x0000000000017941 */ /* 0x000fea0003800000 */
.L_x_460:
        /* <DEDUP_REMOVED lines=13> */
.L_x_463:
[----:B------:R-:W-:Y:S05]  /*229b0*/  BSYNC B1 ;  /* 0x0000000000017941 */ /* 0x000fea0003800000 */
.L_x_462:
        /* <DEDUP_REMOVED lines=13> */
.L_x_465:
[----:B------:R-:W-:Y:S05]  /*22a90*/  BSYNC B1 ;  /* 0x0000000000017941 */ /* 0x000fea0003800000 */
.L_x_464:
        /* <DEDUP_REMOVED lines=13> */
.L_x_467:
[----:B------:R-:W-:Y:S05]  /*22b70*/  BSYNC B1 ;  /* 0x0000000000017941 */ /* 0x000fea0003800000 */
.L_x_466:
        /* <DEDUP_REMOVED lines=13> */
.L_x_469:
[----:B------:R-:W-:Y:S05]  /*22c50*/  BSYNC B1 ;  /* 0x0000000000017941 */ /* 0x000fea0003800000 */
.L_x_468:
        /* <DEDUP_REMOVED lines=13> */
.L_x_471:
[----:B------:R-:W-:Y:S05]  /*22d30*/  BSYNC B1 ;  /* 0x0000000000017941 */ /* 0x000fea0003800000 */
.L_x_470:
        /* <DEDUP_REMOVED lines=13> */
.L_x_473:
[----:B------:R-:W-:Y:S05]  /*22e10*/  BSYNC B1 ;  /* 0x0000000000017941 */ /* 0x000fea0003800000 */
.L_x_472:
        /* <DEDUP_REMOVED lines=13> */
.L_x_475:
[----:B------:R-:W-:Y:S05]  /*22ef0*/  BSYNC B1 ;  /* 0x0000000000017941 */ /* 0x000fea0003800000 */
.L_x_474:
        /* <DEDUP_REMOVED lines=13> */
.L_x_477:
[----:B------:R-:W-:Y:S05]  /*22fd0*/  BSYNC B1 ;  /* 0x0000000000017941 */ /* 0x000fea0003800000 */
.L_x_476:
        /* <DEDUP_REMOVED lines=13> */
.L_x_479:
[----:B------:R-:W-:Y:S05]  /*230b0*/  BSYNC B1 ;  /* 0x0000000000017941 */ /* 0x000fea0003800000 */
.L_x_478:
        /* <DEDUP_REMOVED lines=13> */
.L_x_481:
[----:B------:R-:W-:Y:S05]  /*23190*/  BSYNC B1 ;  /* 0x0000000000017941 */ /* 0x000fea0003800000 */
.L_x_480:
        /* <DEDUP_REMOVED lines=13> */
.L_x_483:
[----:B------:R-:W-:Y:S05]  /*23270*/  BSYNC B1 ;  /* 0x0000000000017941 */ /* 0x000fea0003800000 */
.L_x_482:
        /* <DEDUP_REMOVED lines=13> */
.L_x_485:
[----:B------:R-:W-:Y:S05]  /*23350*/  BSYNC B1 ;  /* 0x0000000000017941 */ /* 0x000fea0003800000 */
.L_x_484:
        /* <DEDUP_REMOVED lines=13> */
.L_x_487:
[----:B------:R-:W-:Y:S05]  /*23430*/  BSYNC B1 ;  /* 0x0000000000017941 */ /* 0x000fea0003800000 */
.L_x_486:
        /* <DEDUP_REMOVED lines=13> */
.L_x_489:
[----:B------:R-:W-:Y:S05]  /*23510*/  BSYNC B1 ;  /* 0x0000000000017941 */ /* 0x000fea0003800000 */
.L_x_488:
        /* <DEDUP_REMOVED lines=13> */
.L_x_491:
[----:B------:R-:W-:Y:S05]  /*235f0*/  BSYNC B1 ;  /* 0x0000000000017941 */ /* 0x000fea0003800000 */
.L_x_490:
        /* <DEDUP_REMOVED lines=13> */
.L_x_493:
[----:B------:R-:W-:Y:S05]  /*236d0*/  BSYNC B1 ;  /* 0x0000000000017941 */ /* 0x000fea0003800000 */
.L_x_492:
        /* <DEDUP_REMOVED lines=13> */
.L_x_495:
[----:B------:R-:W-:Y:S05]  /*237b0*/  BSYNC B1 ;  /* 0x0000000000017941 */ /* 0x000fea0003800000 */
.L_x_494:
        /* <DEDUP_REMOVED lines=13> */
.L_x_497:
[----:B------:R-:W-:Y:S05]  /*23890*/  BSYNC B1 ;  /* 0x0000000000017941 */ /* 0x000fea0003800000 */
.L_x_496:
        /* <DEDUP_REMOVED lines=13> */
.L_x_499:
[----:B------:R-:W-:Y:S05]  /*23970*/  BSYNC B1 ;  /* 0x0000000000017941 */ /* 0x000fea0003800000 */
.L_x_498:
        /* <DEDUP_REMOVED lines=13> */
.L_x_501:
[----:B------:R-:W-:Y:S05]  /*23a50*/  BSYNC B1 ;  /* 0x0000000000017941 */ /* 0x000fea0003800000 */
.L_x_500:
        /* <DEDUP_REMOVED lines=13> */
.L_x_503:
[----:B------:R-:W-:Y:S05]  /*23b30*/  BSYNC B1 ;  /* 0x0000000000017941 */ /* 0x000fea0003800000 */
.L_x_502:
        /* <DEDUP_REMOVED lines=13> */
.L_x_505:
[----:B------:R-:W-:Y:S05]  /*23c10*/  BSYNC B1 ;  /* 0x0000000000017941 */ /* 0x000fea0003800000 */
.L_x_504:
        /* <DEDUP_REMOVED lines=13> */
.L_x_507:
[----:B------:R-:W-:Y:S05]  /*23cf0*/  BSYNC B1 ;  /* 0x0000000000017941 */ /* 0x000fea0003800000 */
.L_x_506:
        /* <DEDUP_REMOVED lines=13> */
.L_x_509:
[----:B------:R-:W-:Y:S05]  /*23dd0*/  BSYNC B1 ;  /* 0x0000000000017941 */ /* 0x000fea0003800000 */
.L_x_508:
        /* <DEDUP_REMOVED lines=13> */
.L_x_511:
[----:B------:R-:W-:Y:S05]  /*23eb0*/  BSYNC B1 ;  /* 0x0000000000017941 */ /* 0x000fea0003800000 */
.L_x_510:
        /* <DEDUP_REMOVED lines=13> */
.L_x_513:
[----:B------:R-:W-:Y:S05]  /*23f90*/  BSYNC B1 ;  /* 0x0000000000017941 */ /* 0x000fea0003800000 */
.L_x_512:
        /* <DEDUP_REMOVED lines=13> */
.L_x_515:
[----:B------:R-:W-:Y:S05]  /*24070*/  BSYNC B1 ;  /* 0x0000000000017941 */ /* 0x000fea0003800000 */
.L_x_514:
        /* <DEDUP_REMOVED lines=13> */
.L_x_517:
[----:B------:R-:W-:Y:S05]  /*24150*/  BSYNC B1 ;  /* 0x0000000000017941 */ /* 0x000fea0003800000 */
.L_x_516:
        /* <DEDUP_REMOVED lines=13> */
.L_x_519:
[----:B------:R-:W-:Y:S05]  /*24230*/  BSYNC B1 ;  /* 0x0000000000017941 */ /* 0x000fea0003800000 */
.L_x_518:
        /* <DEDUP_REMOVED lines=13> */
.L_x_521:
[----:B------:R-:W-:Y:S05]  /*24310*/  BSYNC B1 ;  /* 0x0000000000017941 */ /* 0x000fea0003800000 */
.L_x_520:
        /* <DEDUP_REMOVED lines=13> */
.L_x_523:
[----:B------:R-:W-:Y:S05]  /*243f0*/  BSYNC B1 ;  /* 0x0000000000017941 */ /* 0x000fea0003800000 */
.L_x_522:
        /* <DEDUP_REMOVED lines=13> */
.L_x_525:
[----:B------:R-:W-:Y:S05]  /*244d0*/  BSYNC B1 ;  /* 0x0000000000017941 */ /* 0x000fea0003800000 */
.L_x_524:
        /* <DEDUP_REMOVED lines=13> */
.L_x_527:
[----:B------:R-:W-:Y:S05]  /*245b0*/  BSYNC B1 ;  /* 0x0000000000017941 */ /* 0x000fea0003800000 */
.L_x_526:
        /* <DEDUP_REMOVED lines=13> */
.L_x_529:
[----:B------:R-:W-:Y:S05]  /*24690*/  BSYNC B1 ;  /* 0x0000000000017941 */ /* 0x000fea0003800000 */
.L_x_528:
        /* <DEDUP_REMOVED lines=13> */
.L_x_531:
[----:B------:R-:W-:Y:S05]  /*24770*/  BSYNC B1 ;  /* 0x0000000000017941 */ /* 0x000fea0003800000 */
.L_x_530:
        /* <DEDUP_REMOVED lines=13> */
.L_x_533:
[----:B------:R-:W-:Y:S05]  /*24850*/  BSYNC B1 ;  /* 0x0000000000017941 */ /* 0x000fea0003800000 */
.L_x_532:
        /* <DEDUP_REMOVED lines=13> */
.L_x_535:
[----:B------:R-:W-:Y:S05]  /*24930*/  BSYNC B1 ;  /* 0x0000000000017941 */ /* 0x000fea0003800000 */
.L_x_534:
        /* <DEDUP_REMOVED lines=13> */
.L_x_537:
[----:B------:R-:W-:Y:S05]  /*24a10*/  BSYNC B1 ;  /* 0x0000000000017941 */ /* 0x000fea0003800000 */
.L_x_536:
        /* <DEDUP_REMOVED lines=13> */
.L_x_539:
[----:B------:R-:W-:Y:S05]  /*24af0*/  BSYNC B1 ;  /* 0x0000000000017941 */ /* 0x000fea0003800000 */
.L_x_538:
        /* <DEDUP_REMOVED lines=13> */
.L_x_541:
[----:B------:R-:W-:Y:S05]  /*24bd0*/  BSYNC B1 ;  /* 0x0000000000017941 */ /* 0x000fea0003800000 */
.L_x_540:
        /* <DEDUP_REMOVED lines=13> */
.L_x_543:
[----:B------:R-:W-:Y:S05]  /*24cb0*/  BSYNC B1 ;  /* 0x0000000000017941 */ /* 0x000fea0003800000 */
.L_x_542:
        /* <DEDUP_REMOVED lines=13> */
.L_x_545:
[----:B------:R-:W-:Y:S05]  /*24d90*/  BSYNC B1 ;  /* 0x0000000000017941 */ /* 0x000fea0003800000 */
.L_x_544:
        /* <DEDUP_REMOVED lines=13> */
.L_x_547:
[----:B------:R-:W-:Y:S05]  /*24e70*/  BSYNC B1 ;  /* 0x0000000000017941 */ /* 0x000fea0003800000 */
.L_x_546:
        /* <DEDUP_REMOVED lines=13> */
.L_x_549:
[----:B------:R-:W-:Y:S05]  /*24f50*/  BSYNC B1 ;  /* 0x0000000000017941 */ /* 0x000fea0003800000 */
.L_x_548:
        /* <DEDUP_REMOVED lines=13> */
.L_x_551:
[----:B------:R-:W-:Y:S05]  /*25030*/  BSYNC B1 ;  /* 0x0000000000017941 */ /* 0x000fea0003800000 */
.L_x_550:
        /* <DEDUP_REMOVED lines=13> */
.L_x_553:
[----:B------:R-:W-:Y:S05]  /*25110*/  BSYNC B1 ;  /* 0x0000000000017941 */ /* 0x000fea0003800000 */
.L_x_552:
        /* <DEDUP_REMOVED lines=13> */
.L_x_555:
[----:B------:R-:W-:Y:S05]  /*251f0*/  BSYNC B1 ;  /* 0x0000000000017941 */ /* 0x000fea0003800000 */
.L_x_554:
        /* <DEDUP_REMOVED lines=13> */
.L_x_557:
[----:B------:R-:W-:Y:S05]  /*252d0*/  BSYNC B1 ;  /* 0x0000000000017941 */ /* 0x000fea0003800000 */
.L_x_556:
        /* <DEDUP_REMOVED lines=13> */
.L_x_559:
[----:B------:R-:W-:Y:S05]  /*253b0*/  BSYNC B1 ;  /* 0x0000000000017941 */ /* 0x000fea0003800000 */
.L_x_558:
        /* <DEDUP_REMOVED lines=13> */
.L_x_561:
[----:B------:R-:W-:Y:S05]  /*25490*/  BSYNC B1 ;  /* 0x0000000000017941 */ /* 0x000fea0003800000 */
.L_x_560:
        /* <DEDUP_REMOVED lines=13> */
.L_x_563:
[----:B------:R-:W-:Y:S05]  /*25570*/  BSYNC B1 ;  /* 0x0000000000017941 */ /* 0x000fea0003800000 */
.L_x_562:
        /* <DEDUP_REMOVED lines=13> */
.L_x_565:
[----:B------:R-:W-:Y:S05]  /*25650*/  BSYNC B1 ;  /* 0x0000000000017941 */ /* 0x000fea0003800000 */
.L_x_564:
        /* <DEDUP_REMOVED lines=13> */
.L_x_567:
[----:B------:R-:W-:Y:S05]  /*25730*/  BSYNC B1 ;  /* 0x0000000000017941 */ /* 0x000fea0003800000 */
.L_x_566:
        /* <DEDUP_REMOVED lines=13> */
.L_x_569:
[----:B------:R-:W-:Y:S05]  /*25810*/  BSYNC B1 ;  /* 0x0000000000017941 */ /* 0x000fea0003800000 */
.L_x_568:
        /* <DEDUP_REMOVED lines=13> */
.L_x_571:
[----:B------:R-:W-:Y:S05]  /*258f0*/  BSYNC B1 ;  /* 0x0000000000017941 */ /* 0x000fea0003800000 */
.L_x_570:
        /* <DEDUP_REMOVED lines=13> */
.L_x_573:
[----:B------:R-:W-:Y:S05]  /*259d0*/  BSYNC B1 ;  /* 0x0000000000017941 */ /* 0x000fea0003800000 */
.L_x_572:
        /* <DEDUP_REMOVED lines=13> */
.L_x_575:
[----:B------:R-:W-:Y:S05]  /*25ab0*/  BSYNC B1 ;  /* 0x0000000000017941 */ /* 0x000fea0003800000 */
.L_x_574:
        /* <DEDUP_REMOVED lines=13> */
.L_x_577:
[----:B------:R-:W-:Y:S05]  /*25b90*/  BSYNC B1 ;  /* 0x0000000000017941 */ /* 0x000fea0003800000 */
.L_x_576:
        /* <DEDUP_REMOVED lines=13> */
.L_x_579:
[----:B------:R-:W-:Y:S05]  /*25c70*/  BSYNC B1 ;  /* 0x0000000000017941 */ /* 0x000fea0003800000 */
.L_x_578:
        /* <DEDUP_REMOVED lines=13> */
.L_x_581:
[----:B------:R-:W-:Y:S05]  /*25d50*/  BSYNC B1 ;  /* 0x0000000000017941 */ /* 0x000fea0003800000 */
.L_x_580:
        /* <DEDUP_REMOVED lines=13> */
.L_x_583:
[----:B------:R-:W-:Y:S05]  /*25e30*/  BSYNC B1 ;  /* 0x0000000000017941 */ /* 0x000fea0003800000 */
.L_x_582:
        /* <DEDUP_REMOVED lines=13> */
.L_x_585:
[----:B------:R-:W-:Y:S05]  /*25f10*/  BSYNC B1 ;  /* 0x0000000000017941 */ /* 0x000fea0003800000 */
.L_x_584:
        /* <DEDUP_REMOVED lines=13> */
.L_x_587:
[----:B------:R-:W-:Y:S05]  /*25ff0*/  BSYNC B1 ;  /* 0x0000000000017941 */ /* 0x000fea0003800000 */
.L_x_586:
        /* <DEDUP_REMOVED lines=13> */
.L_x_589:
[----:B------:R-:W-:Y:S05]  /*260d0*/  BSYNC B1 ;  /* 0x0000000000017941 */ /* 0x000fea0003800000 */
.L_x_588:
        /* <DEDUP_REMOVED lines=13> */
.L_x_591:
[----:B------:R-:W-:Y:S05]  /*261b0*/  BSYNC B1 ;  /* 0x0000000000017941 */ /* 0x000fea0003800000 */
.L_x_590:
        /* <DEDUP_REMOVED lines=13> */
.L_x_593:
[----:B------:R-:W-:Y:S05]  /*26290*/  BSYNC B1 ;  /* 0x0000000000017941 */ /* 0x000fea0003800000 */
.L_x_592:
        /* <DEDUP_REMOVED lines=13> */
.L_x_595:
[----:B------:R-:W-:Y:S05]  /*26370*/  BSYNC B1 ;  /* 0x0000000000017941 */ /* 0x000fea0003800000 */
.L_x_594:
        /* <DEDUP_REMOVED lines=13> */
.L_x_597:
[----:B------:R-:W-:Y:S05]  /*26450*/  BSYNC B1 ;  /* 0x0000000000017941 */ /* 0x000fea0003800000 */
.L_x_596:
        /* <DEDUP_REMOVED lines=13> */
.L_x_599:
[----:B------:R-:W-:Y:S05]  /*26530*/  BSYNC B1 ;  /* 0x0000000000017941 */ /* 0x000fea0003800000 */
.L_x_598:
        /* <DEDUP_REMOVED lines=13> */
.L_x_601:
[----:B------:R-:W-:Y:S05]  /*26610*/  BSYNC B1 ;  /* 0x0000000000017941 */ /* 0x000fea0003800000 */
.L_x_600:
        /* <DEDUP_REMOVED lines=13> */
.L_x_603:
[----:B------:R-:W-:Y:S05]  /*266f0*/  BSYNC B1 ;  /* 0x0000000000017941 */ /* 0x000fea0003800000 */
.L_x_602:
        /* <DEDUP_REMOVED lines=13> */
.L_x_605:
[----:B------:R-:W-:Y:S05]  /*267d0*/  BSYNC B1 ;  /* 0x0000000000017941 */ /* 0x000fea0003800000 */
.L_x_604:
        /* <DEDUP_REMOVED lines=13> */
.L_x_607:
[----:B------:R-:W-:Y:S05]  /*268b0*/  BSYNC B1 ;  /* 0x0000000000017941 */ /* 0x000fea0003800000 */
.L_x_606:
        /* <DEDUP_REMOVED lines=13> */
.L_x_609:
[----:B------:R-:W-:Y:S05]  /*26990*/  BSYNC B1 ;  /* 0x0000000000017941 */ /* 0x000fea0003800000 */
.L_x_608:
        /* <DEDUP_REMOVED lines=13> */
.L_x_611:
[----:B------:R-:W-:Y:S05]  /*26a70*/  BSYNC B1 ;  /* 0x0000000000017941 */ /* 0x000fea0003800000 */
.L_x_610:
        /* <DEDUP_REMOVED lines=13> */
.L_x_613:
[----:B------:R-:W-:Y:S05]  /*26b50*/  BSYNC B1 ;  /* 0x0000000000017941 */ /* 0x000fea0003800000 */
.L_x_612:
[----:B---3--:R-:W3:Y:S01]  /*26b60*/  LDL.LU R3, [R1+0x6d0] ;  /* 0x0006d00001037983 */ /* 0x008ee20000300800 */
[----:B-----5:R-:W-:Y:S01]  /*26b70*/  LOP3.LUT R10, R10, 0xff, RZ, 0xc0, !PT ;  /* 0x000000ff0a0a7812 */ /* 0x020fe200078ec0ff */
[----:B------:R-:W-:Y:S01]  /*26b80*/  BSSY B1, `(.L_x_614) ;  /* 0x000000b000017945 */ /* 0x000fe20003800000 */
[----:B------:R-:W-:Y:S02]  /*26b90*/  ISETP.LT.OR P2, PT, R0, 0x17a, !P2 ;  /* 0x0000017a0000780c */ /* 0x000fe40005741670 */
[----:B------:R-:W-:Y:S02]  /*26ba0*/  F2FP.F16.E4M3.UNPACK_B R10, R10 ;  /* 0x0000000aff0a723e */ /* 0x000fe400020006ff */
[----:B------:R-:W-:-:S03]  /*26bb0*/  PRMT R2, RZ, 0x7610, R2 ;  /* 0x00007610ff027816 */ /* 0x000fc60000000002 */
[----:B------:R-:W-:-:S05]  /*26bc0*/  HADD2.F32 R10, -RZ, R10.H0_H0 ;  /* 0x2000000aff0a7230 */ /* 0x000fca0000004100 */
[----:B------:R-:W-:-:S04]  /*26bd0*/  FMUL R10, R10, UR24 ;  /* 0x000000180a0a7c20 */ /* 0x000fc80008400000 */
[----:B---3--:R-:W-:-:S05]  /*26be0*/  FFMA R10, R3, UR21, R10 ;  /* 0x00000015030a7c23 */ /* 0x008fca000800000a */
[----:B------:R-:W-:-:S05]  /*26bf0*/  F2FP.SATFINITE.E4M3.F32.PACK_AB_MERGE_C R3, RZ, R10, RZ ;  /* 0x0000000aff03723e */ /* 0x000fca00048070ff */
[----:B------:R3:W-:Y:S01]  /*26c00*/  @!P5 STG.E.U8 desc[UR22][R24.64+0x178], R3 ;  /* 0x000178031800d986 */ /* 0x0007e2000c101116 */
[----:B------:R-:W-:Y:S05]  /*26c10*/  @P2 BRA `(.L_x_615) ;  /* 0x0000000000042947 */ /* 0x000fea0003800000 */
[----:B------:R0:W5:Y:S02]  /*26c20*/  LDG.E.U8 R2, desc[UR22][R4.64+0x179] ;  /* 0x0001791604027981 */ /* 0x000164000c1e1100 */
.L_x_615:
[----:B------:R-:W-:Y:S05]  /*26c30*/  BSYNC B1 ;  /* 0x0000000000017941 */ /* 0x000fea0003800000 */
.L_x_614:
        /* <DEDUP_REMOVED lines=13> */
.L_x_617:
[----:B------:R-:W-:Y:S05]  /*26d10*/  BSYNC B1 ;  /* 0x0000000000017941 */ /* 0x000fea0003800000 */
.L_x_616:
        /* <DEDUP_REMOVED lines=13> */
.L_x_619:
[----:B------:R-:W-:Y:S05]  /*26df0*/  BSYNC B1 ;  /* 0x0000000000017941 */ /* 0x000fea0003800000 */
.L_x_618:
        /* <DEDUP_REMOVED lines=13> */
.L_x_621:
[----:B------:R-:W-:Y:S05]  /*26ed0*/  BSYNC B1 ;  /* 0x0000000000017941 */ /* 0x000fea0003800000 */
.L_x_620:
        /* <DEDUP_REMOVED lines=13> */
.L_x_623:
[----:B------:R-:W-:Y:S05]  /*26fb0*/  BSYNC B1 ;  /* 0x0000000000017941 */ /* 0x000fea0003800000 */
.L_x_622:
        /* <DEDUP_REMOVED lines=13> */
.L_x_625:
[----:B------:R-:W-:Y:S05]  /*27090*/  BSYNC B1 ;  /* 0x0000000000017941 */ /* 0x000fea0003800000 */
.L_x_624:
        /* <DEDUP_REMOVED lines=13> */
.L_x_627:
[----:B------:R-:W-:Y:S05]  /*27170*/  BSYNC B1 ;  /* 0x0000000000017941 */ /* 0x000fea0003800000 */
.L_x_626:
        /* <DEDUP_REMOVED lines=13> */
.L_x_629:
[----:B------:R-:W-:Y:S05]  /*27250*/  BSYNC B1 ;  /* 0x0000000000017941 */ /* 0x000fea0003800000 */
.L_x_628:
        /* <DEDUP_REMOVED lines=13> */
.L_x_631:
[----:B------:R-:W-:Y:S05]  /*27330*/  BSYNC B1 ;  /* 0x0000000000017941 */ /* 0x000fea0003800000 */
.L_x_630:
        /* <DEDUP_REMOVED lines=13> */
.L_x_633:
[----:B------:R-:W-:Y:S05]  /*27410*/  BSYNC B1 ;  /* 0x0000000000017941 */ /* 0x000fea0003800000 */
.L_x_632:
        /* <DEDUP_REMOVED lines=13> */
.L_x_635:
[----:B------:R-:W-:Y:S05]  /*274f0*/  BSYNC B1 ;  /* 0x0000000000017941 */ /* 0x000fea0003800000 */
.L_x_634:
        /* <DEDUP_REMOVED lines=13> */
.L_x_637:
[----:B------:R-:W-:Y:S05]  /*275d0*/  BSYNC B1 ;  /* 0x0000000000017941 */ /* 0x000fea0003800000 */
.L_x_636:
        /* <DEDUP_REMOVED lines=13> */
.L_x_639:
[----:B------:R-:W-:Y:S05]  /*276b0*/  BSYNC B1 ;  /* 0x0000000000017941 */ /* 0x000fea0003800000 */
.L_x_638:
        /* <DEDUP_REMOVED lines=13> */
.L_x_641:
[----:B------:R-:W-:Y:S05]  /*27790*/  BSYNC B1 ;  /* 0x0000000000017941 */ /* 0x000fea0003800000 */
.L_x_640:
        /* <DEDUP_REMOVED lines=13> */
.L_x_643:
[----:B------:R-:W-:Y:S05]  /*27870*/  BSYNC B1 ;  /* 0x0000000000017941 */ /* 0x000fea0003800000 */
.L_x_642:
        /* <DEDUP_REMOVED lines=13> */
.L_x_645:
[----:B------:R-:W-:Y:S05]  /*27950*/  BSYNC B1 ;  /* 0x0000000000017941 */ /* 0x000fea0003800000 */
.L_x_644:
        /* <DEDUP_REMOVED lines=13> */
.L_x_647:
[----:B------:R-:W-:Y:S05]  /*27a30*/  BSYNC B1 ;  /* 0x0000000000017941 */ /* 0x000fea0003800000 */
.L_x_646:
        /* <DEDUP_REMOVED lines=13> */
.L_x_649:
[----:B------:R-:W-:Y:S05]  /*27b10*/  BSYNC B1 ;  /* 0x0000000000017941 */ /* 0x000fea0003800000 */
.L_x_648:
        /* <DEDUP_REMOVED lines=13> */
.L_x_651:
[----:B------:R-:W-:Y:S05]  /*27bf0*/  BSYNC B1 ;  /* 0x0000000000017941 */ /* 0x000fea0003800000 */
.L_x_650:
        /* <DEDUP_REMOVED lines=13> */
.L_x_653:
[----:B------:R-:W-:Y:S05]  /*27cd0*/  BSYNC B1 ;  /* 0x0000000000017941 */ /* 0x000fea0003800000 */
.L_x_652:
        /* <DEDUP_REMOVED lines=13> */
.L_x_655:
[----:B------:R-:W-:Y:S05]  /*27db0*/  BSYNC B1 ;  /* 0x0000000000017941 */ /* 0x000fea0003800000 */
.L_x_654:
        /* <DEDUP_REMOVED lines=13> */
.L_x_657:
[----:B------:R-:W-:Y:S05]  /*27e90*/  BSYNC B1 ;  /* 0x0000000000017941 */ /* 0x000fea0003800000 */
.L_x_656:
        /* <DEDUP_REMOVED lines=13> */
.L_x_659:
[----:B------:R-:W-:Y:S05]  /*27f70*/  BSYNC B1 ;  /* 0x0000000000017941 */ /* 0x000fea0003800000 */
.L_x_658:
        /* <DEDUP_REMOVED lines=13> */
.L_x_661:
[----:B------:R-:W-:Y:S05]  /*28050*/  BSYNC B1 ;  /* 0x0000000000017941 */ /* 0x000fea0003800000 */
.L_x_660:
        /* <DEDUP_REMOVED lines=13> */
.L_x_663:
[----:B------:R-:W-:Y:S05]  /*28130*/  BSYNC B1 ;  /* 0x0000000000017941 */ /* 0x000fea0003800000 */
.L_x_662:
        /* <DEDUP_REMOVED lines=13> */
.L_x_665:
[----:B------:R-:W-:Y:S05]  /*28210*/  BSYNC B1 ;  /* 0x0000000000017941 */ /* 0x000fea0003800000 */
.L_x_664:
        /* <DEDUP_REMOVED lines=13> */
.L_x_667:
[----:B------:R-:W-:Y:S05]  /*282f0*/  BSYNC B1 ;  /* 0x0000000000017941 */ /* 0x000fea0003800000 */
.L_x_666:
        /* <DEDUP_REMOVED lines=13> */
.L_x_669:
[----:B------:R-:W-:Y:S05]  /*283d0*/  BSYNC B1 ;  /* 0x0000000000017941 */ /* 0x000fea0003800000 */
.L_x_668:
        /* <DEDUP_REMOVED lines=13> */
.L_x_671:
[----:B------:R-:W-:Y:S05]  /*284b0*/  BSYNC B1 ;  /* 0x0000000000017941 */ /* 0x000fea0003800000 */
.L_x_670:
        /* <DEDUP_REMOVED lines=13> */
.L_x_673:
[----:B------:R-:W-:Y:S05]  /*28590*/  BSYNC B1 ;  /* 0x0000000000017941 */ /* 0x000fea0003800000 */
.L_x_672:
        /* <DEDUP_REMOVED lines=13> */
.L_x_675:
[----:B------:R-:W-:Y:S05]  /*28670*/  BSYNC B1 ;  /* 0x0000000000017941 */ /* 0x000fea0003800000 */
.L_x_674:
        /* <DEDUP_REMOVED lines=13> */
.L_x_677:
[----:B------:R-:W-:Y:S05]  /*28750*/  BSYNC B1 ;  /* 0x0000000000017941 */ /* 0x000fea0003800000 */
.L_x_676:
        /* <DEDUP_REMOVED lines=13> */
.L_x_679:
[----:B------:R-:W-:Y:S05]  /*28830*/  BSYNC B1 ;  /* 0x0000000000017941 */ /* 0x000fea0003800000 */
.L_x_678:
        /* <DEDUP_REMOVED lines=13> */
.L_x_681:
[----:B------:R-:W-:Y:S05]  /*28910*/  BSYNC B1 ;  /* 0x0000000000017941 */ /* 0x000fea0003800000 */
.L_x_680:
        /* <DEDUP_REMOVED lines=13> */
.L_x_683:
[----:B------:R-:W-:Y:S05]  /*289f0*/  BSYNC B1 ;  /* 0x0000000000017941 */ /* 0x000fea0003800000 */
.L_x_682:
        /* <DEDUP_REMOVED lines=13> */
.L_x_685:
[----:B------:R-:W-:Y:S05]  /*28ad0*/  BSYNC B1 ;  /* 0x0000000000017941 */ /* 0x000fea0003800000 */
.L_x_684:
        /* <DEDUP_REMOVED lines=13> */
.L_x_687:
[----:B------:R-:W-:Y:S05]  /*28bb0*/  BSYNC B1 ;  /* 0x0000000000017941 */ /* 0x000fea0003800000 */
.L_x_686:
        /* <DEDUP_REMOVED lines=13> */
.L_x_689:
[----:B------:R-:W-:Y:S05]  /*28c90*/  BSYNC B1 ;  /* 0x0000000000017941 */ /* 0x000fea0003800000 */
.L_x_688:
        /* <DEDUP_REMOVED lines=13> */
.L_x_691:
[----:B------:R-:W-:Y:S05]  /*28d70*/  BSYNC B1 ;  /* 0x0000000000017941 */ /* 0x000fea0003800000 */
.L_x_690:
        /* <DEDUP_REMOVED lines=13> */
.L_x_693:
[----:B------:R-:W-:Y:S05]  /*28e50*/  BSYNC B1 ;  /* 0x0000000000017941 */ /* 0x000fea0003800000 */
.L_x_692:
        /* <DEDUP_REMOVED lines=13> */
.L_x_695:
[----:B------:R-:W-:Y:S05]  /*28f30*/  BSYNC B1 ;  /* 0x0000000000017941 */ /* 0x000fea0003800000 */
.L_x_694:
        /* <DEDUP_REMOVED lines=13> */
.L_x_697:
[----:B------:R-:W-:Y:S05]  /*29010*/  BSYNC B1 ;  /* 0x0000000000017941 */ /* 0x000fea0003800000 */
.L_x_696:
        /* <DEDUP_REMOVED lines=13> */
.L_x_699:
[----:B------:R-:W-:Y:S05]  /*290f0*/  BSYNC B1 ;  /* 0x0000000000017941 */ /* 0x000fea0003800000 */
.L_x_698:
        /* <DEDUP_REMOVED lines=13> */
.L_x_701:
[----:B------:R-:W-:Y:S05]  /*291d0*/  BSYNC B1 ;  /* 0x0000000000017941 */ /* 0x000fea0003800000 */
.L_x_700:
        /* <DEDUP_REMOVED lines=13> */
.L_x_703:
[----:B------:R-:W-:Y:S05]  /*292b0*/  BSYNC B1 ;  /* 0x0000000000017941 */ /* 0x000fea0003800000 */
.L_x_702:
        /* <DEDUP_REMOVED lines=13> */
.L_x_705:
[----:B------:R-:W-:Y:S05]  /*29390*/  BSYNC B1 ;  /* 0x0000000000017941 */ /* 0x000fea0003800000 */
.L_x_704:
        /* <DEDUP_REMOVED lines=13> */
.L_x_707:
[----:B------:R-:W-:Y:S05]  /*29470*/  BSYNC B1 ;  /* 0x0000000000017941 */ /* 0x000fea0003800000 */
.L_x_706:
        /* <DEDUP_REMOVED lines=13> */
.L_x_709:
[----:B------:R-:W-:Y:S05]  /*29550*/  BSYNC B1 ;  /* 0x0000000000017941 */ /* 0x000fea0003800000 */
.L_x_708:
        /* <DEDUP_REMOVED lines=13> */
.L_x_711:
[----:B------:R-:W-:Y:S05]  /*29630*/  BSYNC B1 ;  /* 0x0000000000017941 */ /* 0x000fea0003800000 */
.L_x_710:
        /* <DEDUP_REMOVED lines=13> */
.L_x_713:
[----:B------:R-:W-:Y:S05]  /*29710*/  BSYNC B1 ;  /* 0x0000000000017941 */ /* 0x000fea0003800000 */
.L_x_712:
        /* <DEDUP_REMOVED lines=13> */
.L_x_715:
[----:B------:R-:W-:Y:S05]  /*297f0*/  BSYNC B1 ;  /* 0x0000000000017941 */ /* 0x000fea0003800000 */
.L_x_714:
        /* <DEDUP_REMOVED lines=13> */
.L_x_717:
[----:B------:R-:W-:Y:S05]  /*298d0*/  BSYNC B1 ;  /* 0x0000000000017941 */ /* 0x000fea0003800000 */
.L_x_716:
        /* <DEDUP_REMOVED lines=13> */
.L_x_719:
[----:B------:R-:W-:Y:S05]  /*299b0*/  BSYNC B1 ;  /* 0x0000000000017941 */ /* 0x000fea0003800000 */
.L_x_718:
        /* <DEDUP_REMOVED lines=13> */
.L_x_721:
[----:B------:R-:W-:Y:S05]  /*29a90*/  BSYNC B1 ;  /* 0x0000000000017941 */ /* 0x000fea0003800000 */
.L_x_720:
        /* <DEDUP_REMOVED lines=13> */
.L_x_723:
[----:B------:R-:W-:Y:S05]  /*29b70*/  BSYNC B1 ;  /* 0x0000000000017941 */ /* 0x000fea0003800000 */
.L_x_722:
        /* <DEDUP_REMOVED lines=13> */
.L_x_725:
[----:B------:R-:W-:Y:S05]  /*29c50*/  BSYNC B1 ;  /* 0x0000000000017941 */ /* 0x000fea0003800000 */
.L_x_724:
        /* <DEDUP_REMOVED lines=13> */
.L_x_727:
[----:B------:R-:W-:Y:S05]  /*29d30*/  BSYNC B1 ;  /* 0x0000000000017941 */ /* 0x000fea0003800000 */
.L_x_726:
        /* <DEDUP_REMOVED lines=13> */
.L_x_729:
[----:B------:R-:W-:Y:S05]  /*29e10*/  BSYNC B1 ;  /* 0x0000000000017941 */ /* 0x000fea0003800000 */
.L_x_728:
        /* <DEDUP_REMOVED lines=13> */
.L_x_731:
[----:B------:R-:W-:Y:S05]  /*29ef0*/  BSYNC B1 ;  /* 0x0000000000017941 */ /* 0x000fea0003800000 */
.L_x_730:
        /* <DEDUP_REMOVED lines=13> */
.L_x_733:
[----:B------:R-:W-:Y:S05]  /*29fd0*/  BSYNC B1 ;  /* 0x0000000000017941 */ /* 0x000fea0003800000 */
.L_x_732:
        /* <DEDUP_REMOVED lines=13> */
.L_x_735:
[----:B------:R-:W-:Y:S05]  /*2a0b0*/  BSYNC B1 ;  /* 0x0000000000017941 */ /* 0x000fea0003800000 */
.L_x_734:
        /* <DEDUP_REMOVED lines=13> */
.L_x_737:
[----:B------:R-:W-:Y:S05]  /*2a190*/  BSYNC B1 ;  /* 0x0000000000017941 */ /* 0x000fea0003800000 */
.L_x_736:
        /* <DEDUP_REMOVED lines=13> */
.L_x_739:
[----:B------:R-:W-:Y:S05]  /*2a270*/  BSYNC B1 ;  /* 0x0000000000017941 */ /* 0x000fea0003800000 */
.L_x_738:
        /* <DEDUP_REMOVED lines=13> */
.L_x_741:
[----:B------:R-:W-:Y:S05]  /*2a350*/  BSYNC B1 ;  /* 0x0000000000017941 */ /* 0x000fea0003800000 */
.L_x_740:
        /* <DEDUP_REMOVED lines=13> */
.L_x_743:
[----:B------:R-:W-:Y:S05]  /*2a430*/  BSYNC B1 ;  /* 0x0000000000017941 */ /* 0x000fea0003800000 */
.L_x_742:
        /* <DEDUP_REMOVED lines=13> */
.L_x_745:
[----:B------:R-:W-:Y:S05]  /*2a510*/  BSYNC B1 ;  /* 0x0000000000017941 */ /* 0x000fea0003800000 */
.L_x_744:
        /* <DEDUP_REMOVED lines=13> */
.L_x_747:
[----:B------:R-:W-:Y:S05]  /*2a5f0*/  BSYNC B1 ;  /* 0x0000000000017941 */ /* 0x000fea0003800000 */
.L_x_746:
        /* <DEDUP_REMOVED lines=13> */
.L_x_749:
[----:B------:R-:W-:Y:S05]  /*2a6d0*/  BSYNC B1 ;  /* 0x0000000000017941 */ /* 0x000fea0003800000 */
.L_x_748:
        /* <DEDUP_REMOVED lines=13> */
.L_x_751:
[----:B------:R-:W-:Y:S05]  /*2a7b0*/  BSYNC B1 ;  /* 0x0000000000017941 */ /* 0x000fea0003800000 */
.L_x_750:
        /* <DEDUP_REMOVED lines=13> */
.L_x_753:
[----:B------:R-:W-:Y:S05]  /*2a890*/  BSYNC B1 ;  /* 0x0000000000017941 */ /* 0x000fea0003800000 */
.L_x_752:
        /* <DEDUP_REMOVED lines=13> */
.L_x_755:
[----:B------:R-:W-:Y:S05]  /*2a970*/  BSYNC B1 ;  /* 0x0000000000017941 */ /* 0x000fea0003800000 */
.L_x_754:
        /* <DEDUP_REMOVED lines=13> */
.L_x_757:
[----:B------:R-:W-:Y:S05]  /*2aa50*/  BSYNC B1 ;  /* 0x0000000000017941 */ /* 0x000fea0003800000 */
.L_x_756:
        /* <DEDUP_REMOVED lines=13> */
.L_x_759:
[----:B------:R-:W-:Y:S05]  /*2ab30*/  BSYNC B1 ;  /* 0x0000000000017941 */ /* 0x000fea0003800000 */
.L_x_758:
        /* <DEDUP_REMOVED lines=13> */
.L_x_761:
[----:B------:R-:W-:Y:S05]  /*2ac10*/  BSYNC B1 ;  /* 0x0000000000017941 */ /* 0x000fea0003800000 */
.L_x_760:
        /* <DEDUP_REMOVED lines=13> */
.L_x_763:
[----:B------:R-:W-:Y:S05]  /*2acf0*/  BSYNC B1 ;  /* 0x0000000000017941 */ /* 0x000fea0003800000 */
.L_x_762:
        /* <DEDUP_REMOVED lines=13> */
.L_x_765:
[----:B------:R-:W-:Y:S05]  /*2add0*/  BSYNC B1 ;  /* 0x0000000000017941 */ /* 0x000fea0003800000 */
.L_x_764:
        /* <DEDUP_REMOVED lines=13> */
.L_x_767:
[----:B------:R-:W-:Y:S05]  /*2aeb0*/  BSYNC B1 ;  /* 0x0000000000017941 */ /* 0x000fea0003800000 */
.L_x_766:
        /* <DEDUP_REMOVED lines=13> */
.L_x_769:
[----:B------:R-:W-:Y:S05]  /*2af90*/  BSYNC B1 ;  /* 0x0000000000017941 */ /* 0x000fea0003800000 */
.L_x_768:
        /* <DEDUP_REMOVED lines=13> */
.L_x_771:
[----:B------:R-:W-:Y:S05]  /*2b070*/  BSYNC B1 ;  /* 0x0000000000017941 */ /* 0x000fea0003800000 */
.L_x_770:
        /* <DEDUP_REMOVED lines=13> */
.L_x_773:
[----:B------:R-:W-:Y:S05]  /*2b150*/  BSYNC B1 ;  /* 0x0000000000017941 */ /* 0x000fea0003800000 */
.L_x_772:
        /* <DEDUP_REMOVED lines=13> */
.L_x_775:
[----:B------:R-:W-:Y:S05]  /*2b230*/  BSYNC B1 ;  /* 0x0000000000017941 */ /* 0x000fea0003800000 */
.L_x_774:
        /* <DEDUP_REMOVED lines=13> */
.L_x_777:
[----:B------:R-:W-:Y:S05]  /*2b310*/  BSYNC B1 ;  /* 0x0000000000017941 */ /* 0x000fea0003800000 */
.L_x_776:
        /* <DEDUP_REMOVED lines=13> */
.L_x_779:
[----:B------:R-:W-:Y:S05]  /*2b3f0*/  BSYNC B1 ;  /* 0x0000000000017941 */ /* 0x000fea0003800000 */
.L_x_778:
        /* <DEDUP_REMOVED lines=13> */
.L_x_781:
[----:B------:R-:W-:Y:S05]  /*2b4d0*/  BSYNC B1 ;  /* 0x0000000000017941 */ /* 0x000fea0003800000 */
.L_x_780:
        /* <DEDUP_REMOVED lines=13> */
.L_x_783:
[----:B------:R-:W-:Y:S05]  /*2b5b0*/  BSYNC B1 ;  /* 0x0000000000017941 */ /* 0x000fea0003800000 */
.L_x_782:
        /* <DEDUP_REMOVED lines=13> */
.L_x_785:
[----:B------:R-:W-:Y:S05]  /*2b690*/  BSYNC B1 ;  /* 0x0000000000017941 */ /* 0x000fea0003800000 */
.L_x_784:
        /* <DEDUP_REMOVED lines=13> */
.L_x_787:
[----:B------:R-:W-:Y:S05]  /*2b770*/  BSYNC B1 ;  /* 0x0000000000017941 */ /* 0x000fea0003800000 */
.L_x_786:
        /* <DEDUP_REMOVED lines=13> */
.L_x_789:
[----:B------:R-:W-:Y:S05]  /*2b850*/  BSYNC B1 ;  /* 0x0000000000017941 */ /* 0x000fea0003800000 */
.L_x_788:
        /* <DEDUP_REMOVED lines=13> */
.L_x_791:
[----:B------:R-:W-:Y:S05]  /*2b930*/  BSYNC B1 ;  /* 0x0000000000017941 */ /* 0x000fea0003800000 */
.L_x_790:
        /* <DEDUP_REMOVED lines=13> */
.L_x_793:
[----:B------:R-:W-:Y:S05]  /*2ba10*/  BSYNC B1 ;  /* 0x0000000000017941 */ /* 0x000fea0003800000 */
.L_x_792:
        /* <DEDUP_REMOVED lines=13> */
.L_x_795:
[----:B------:R-:W-:Y:S05]  /*2baf0*/  BSYNC B1 ;  /* 0x0000000000017941 */ /* 0x000fea0003800000 */
.L_x_794:
        /* <DEDUP_REMOVED lines=13> */
.L_x_797:
[----:B------:R-:W-:Y:S05]  /*2bbd0*/  BSYNC B1 ;  /* 0x0000000000017941 */ /* 0x000fea0003800000 */
.L_x_796:
        /* <DEDUP_REMOVED lines=13> */
.L_x_799:
[----:B------:R-:W-:Y:S05]  /*2bcb0*/  BSYNC B1 ;  /* 0x0000000000017941 */ /* 0x000fea0003800000 */
.L_x_798:
        /* <DEDUP_REMOVED lines=13> */
.L_x_801:
[----:B------:R-:W-:Y:S05]  /*2bd90*/  BSYNC B1 ;  /* 0x0000000000017941 */ /* 0x000fea0003800000 */
.L_x_800:
        /* <DEDUP_REMOVED lines=13> */
.L_x_803:
[----:B------:R-:W-:Y:S05]  /*2be70*/  BSYNC B1 ;  /* 0x0000000000017941 */ /* 0x000fea0003800000 */
.L_x_802:
        /* <DEDUP_REMOVED lines=13> */
.L_x_805:
[----:B------:R-:W-:Y:S05]  /*2bf50*/  BSYNC B1 ;  /* 0x0000000000017941 */ /* 0x000fea0003800000 */
.L_x_804:
        /* <DEDUP_REMOVED lines=13> */
.L_x_807:
[----:B------:R-:W-:Y:S05]  /*2c030*/  BSYNC B1 ;  /* 0x0000000000017941 */ /* 0x000fea0003800000 */
.L_x_806:
[----:B------:R-:W-:Y:S05]  /*2c040*/  @P0 BRA `(.L_x_808) ;  /* 0x00000074008c0947 */ /* 0x000fea0003800000 */
[----:B------:R-:W2:Y:S01]  /*2c050*/  LDL.LU R2, [R1+0x854] ;  /* 0x0008540001027983 */ /* 0x000ea20000300800 */
[----:B-----5:R-:W-:-:S04]  /*2c060*/  LOP3.LUT R0, R0, 0xff, RZ, 0xc0, !PT ;  /* 0x000000ff00007812 */ /* 0x020fc800078ec0ff */
[----:B------:R-:W-:-:S05]  /*2c070*/  F2FP.F16.E4M3.UNPACK_B R0, R0 ;  /* 0x00000000ff00723e */ /* 0x000fca00020006ff */
[----:B------:R-:W-:-:S05]  /*2c080*/  HADD2.F32 R0, -RZ, R0.H0_H0 ;  /* 0x20000000ff007230 */ /* 0x000fca0000004100 */
[----:B------:R-:W-:-:S04]  /*2c090*/  FMUL R0, R0, UR24 ;  /* 0x0000001800007c20 */ /* 0x000fc80008400000 */
[----:B--2---:R-:W-:-:S05]  /*2c0a0*/  FFMA R0, R2, UR21, R0 ;  /* 0x0000001502007c23 */ /* 0x004fca0008000000 */
[----:B---3--:R-:W-:-:S05]  /*2c0b0*/  F2FP.SATFINITE.E4M3.F32.PACK_AB_MERGE_C R3, RZ, R0, RZ ;  /* 0x00000000ff03723e */ /* 0x008fca00048070ff */
[----:B------:R2:W-:Y:S01]  /*2c0c0*/  STG.E.U8 desc[UR22][R26.64+0x179], R3 ;  /* 0x000179031a007986 */ /* 0x0005e2000c101116 */
[----:B------:R-:W-:Y:S05]  /*2c0d0*/  BRA `(.L_x_808) ;  /* 0x0000007400687947 */ /* 0x000fea0003800000 */
.L_x_39:
[----:B------:R-:W2:Y:S01]  /*2c0e0*/  LDL.LU R30, [R1+0x300] ;  /* 0x00030000011e7983 */ /* 0x000ea20000300800 */
[----:B------:R-:W-:Y:S01]  /*2c0f0*/  ISETP.GE.AND P3, PT, R32, 0x1, PT ;  /* 0x000000012000780c */ /* 0x000fe20003f66270 */
[----:B------:R-:W-:Y:S01]  /*2c100*/  FMUL R4, R4, UR21 ;  /* 0x0000001504047c20 */ /* 0x000fe20008400000 */
[----:B------:R-:W-:Y:S01]  /*2c110*/  FMUL R5, R5, UR21 ;  /* 0x0000001505057c20 */ /* 0x000fe20008400000 */
[----:B------:R-:W3:Y:S01]  /*2c120*/  LDL.LU R37, [R1+0x304] ;  /* 0x0003040001257983 */ /* 0x000ee20000300800 */
[----:B------:R-:W-:Y:S02]  /*2c130*/  ISETP.LT.OR P0, PT, R0, 0x1, !P3 ;  /* 0x000000010000780c */ /* 0x000fe40005f01670 */
[----:B------:R-:W-:Y:S01]  /*2c140*/  F2FP.SATFINITE.E4M3.F32.PACK_AB_MERGE_C R4, RZ, R4, RZ ;  /* 0x00000004ff04723e */ /* 0x000fe200048070ff */
[----:B------:R-:W4:Y:S01]  /*2c150*/  LDL.LU R36, [R1+0x308] ;  /* 0x0003080001247983 */ /* 0x000f220000300800 */
[----:B------:R-:W-:Y:S02]  /*2c160*/  F2FP.SATFINITE.E4M3.F32.PACK_AB_MERGE_C R5, RZ, R5, RZ ;  /* 0x00000005ff05723e */ /* 0x000fe400048070ff */
[----:B------:R-:W-:Y:S01]  /*2c170*/  ISETP.GE.AND P2, PT, R32, 0x9, PT ;  /* 0x000000092000780c */ /* 0x000fe20003f46270 */
[----:B------:R-:W4:Y:S01]  /*2c180*/  LDL.LU R33, [R1+0x30c] ;  /* 0x00030c0001217983 */ /* 0x000f220000300800 */
[----:B------:R-:W-:-:S03]  /*2c190*/  FMUL R6, R6, UR21 ;  /* 0x0000001506067c20 */ /* 0x000fc60008400000 */
[----:B------:R-:W4:Y:S04]  /*2c1a0*/  LDL.LU R35, [R1+0x310] ;  /* 0x0003100001237983 */ /* 0x000f280000300800 */
[----:B------:R-:W-:Y:S01]  /*2c1b0*/  @!P0 STG.E.U8 desc[UR22][R2.64], R4 ;  /* 0x0000000402008986 */ /* 0x000fe2000c101116 */
[C---:B------:R-:W-:Y:S02]  /*2c1c0*/  ISETP.LT.OR P0, PT, R0.reuse, 0x2, !P3 ;  /* 0x000000020000780c */ /* 0x040fe40005f01670 */
[----:B------:R-:W-:Y:S01]  /*2c1d0*/  F2FP.SATFINITE.E4M3.F32.PACK_AB_MERGE_C R6, RZ, R6, RZ ;  /* 0x00000006ff06723e */ /* 0x000fe200048070ff */
[----:B------:R-:W4:Y:S04]  /*2c1e0*/  LDL.LU R34, [R1+0x314] ;  /* 0x0003140001227983 */ /* 0x000f280000300800 */
[----:B------:R-:W4:Y:S01]  /*2c1f0*/  LDL.LU R31, [R1+0x318] ;  /* 0x00031800011f7983 */ /* 0x000f220000300800 */
[C---:B------:R-:W-:Y:S01]  /*2c200*/  ISETP.LT.OR P1, PT, R0.reuse, 0x2, !P2 ;  /* 0x000000020000780c */ /* 0x040fe20005721670 */
[----:B------:R-:W-:Y:S01]  /*2c210*/  FMUL R7, R7, UR21 ;  /* 0x0000001507077c20 */ /* 0x000fe20008400000 */
[----:B------:R-:W-:Y:S01]  /*2c220*/  ISETP.LT.OR P5, PT, R0, 0x9, !P3 ;  /* 0x000000090000780c */ /* 0x000fe20005fa1670 */
[----:B------:R-:W-:Y:S01]  /*2c230*/  FMUL R8, R8, UR21 ;  /* 0x0000001508087c20 */ /* 0x000fe20008400000 */
[----:B------:R-:W-:Y:S01]  /*2c240*/  FMUL R9, R9, UR21 ;  /* 0x0000001509097c20 */ /* 0x000fe20008400000 */
[----:B------:R-:W-:Y:S01]  /*2c250*/  @!P0 STG.E.U8 desc[UR22][R2.64+0x1], R5 ;  /* 0x0000010502008986 */ /* 0x000fe2000c101116 */
[----:B------:R-:W-:Y:S01]  /*2c260*/  ISETP.LT.OR P0, PT, R0, 0x1, !P2 ;  /* 0x000000010000780c */ /* 0x000fe20005701670 */
[----:B------:R-:W-:Y:S01]  /*2c270*/  FMUL R10, R10, UR21 ;  /* 0x000000150a0a7c20 */ /* 0x000fe20008400000 */
[----:B------:R-:W-:Y:S01]  /*2c280*/  F2FP.SATFINITE.E4M3.F32.PACK_AB_MERGE_C R7, RZ, R7, RZ ;  /* 0x00000007ff07723e */ /* 0x000fe200048070ff */
[----:B------:R-:W-:Y:S01]  /*2c290*/  FMUL R11, R11, UR21 ;  /* 0x000000150b0b7c20 */ /* 0x000fe20008400000 */
[----:B------:R-:W-:Y:S01]  /*2c2a0*/  F2FP.SATFINITE.E4M3.F32.PACK_AB_MERGE_C R8, RZ, R8, RZ ;  /* 0x00000008ff08723e */ /* 0x000fe200048070ff */
[----:B------:R-:W-:Y:S01]  /*2c2b0*/  FMUL R12, R12, UR21 ;  /* 0x000000150c0c7c20 */ /* 0x000fe20008400000 */
[----:B------:R-:W-:Y:S01]  /*2c2c0*/  F2FP.SATFINITE.E4M3.F32.PACK_AB_MERGE_C R9, RZ, R9, RZ ;  /* 0x00000009ff09723e */ /* 0x000fe200048070ff */
[----:B------:R-:W-:Y:S01]  /*2c2d0*/  @!P1 STG.E.U8 desc[UR22][R24.64+0x1], R7 ;  /* 0x0000010718009986 */ /* 0x000fe2000c101116 */
[----:B------:R-:W-:Y:S01]  /*2c2e0*/  ISETP.LT.OR P1, PT, R0, 0x9, !P2 ;  /* 0x000000090000780c */ /* 0x000fe20005721670 */
[----:B------:R-:W-:Y:S01]  /*2c2f0*/  FMUL R13, R13, UR21 ;  /* 0x000000150d0d7c20 */ /* 0x000fe20008400000 */
[----:B------:R-:W-:Y:S01]  /*2c300*/  F2FP.SATFINITE.E4M3.F32.PACK_AB_MERGE_C R10, RZ, R10, RZ ;  /* 0x0000000aff0a723e */ /* 0x000fe200048070ff */
[----:B------:R-:W-:Y:S01]  /*2c310*/  FMUL R14, R14, UR21 ;  /* 0x000000150e0e7c20 */ /* 0x000fe20008400000 */
[----:B------:R-:W-:Y:S01]  /*2c320*/  F2FP.SATFINITE.E4M3.F32.PACK_AB_MERGE_C R11, RZ, R11, RZ ;  /* 0x0000000bff0b723e */ /* 0x000fe200048070ff */
[----:B------:R2:W-:Y:S01]  /*2c330*/  @!P0 STG.E.U8 desc[UR22][R24.64], R6 ;  /* 0x0000000618008986 */ /* 0x0005e2000c101116 */
[C---:B------:R-:W-:Y:S01]  /*2c340*/  ISETP.LT.OR P0, PT, R0.reuse, 0xa, !P3 ;  /* 0x0000000a0000780c */ /* 0x040fe20005f01670 */
        /* <DEDUP_REMOVED lines=16> */
[----:B------:R-:W-:Y:S01]  /*2c450*/  @!P1 STG.E.U8 desc[UR22][R24.64+0x8], R10 ;  /* 0x0000080a18009986 */ /* 0x000fe2000c101116 */
        /* <DEDUP_REMOVED lines=44> */
[C---:B------:R-:W-:Y:S01]  /*2c720*/  ISETP.LT.OR P6, PT, R0.reuse, 0x3a, !P3 ;  /* 0x0000003a0000780c */ /* 0x040fe20005fc1670 */
        /* <DEDUP_REMOVED lines=43> */
[----:B------:R-:W-:-:S02]  /*2c9e0*/  ISETP.LT.OR P5, PT, R0, 0x39, !P3 ;  /* 0x000000390000780c */ /* 0x000fc40005fa1670 */
[----:B------:R-:W-:Y:S02]  /*2c9f0*/  F2FP.SATFINITE.E4M3.F32.PACK_AB_MERGE_C R234, RZ, R234, RZ ;  /* 0x000000eaffea723e */ /* 0x000fe400048070ff */
[----:B------:R-:W-:Y:S01]  /*2ca00*/  F2FP.SATFINITE.E4M3.F32.PACK_AB_MERGE_C R235, RZ, R235, RZ ;  /* 0x000000ebffeb723e */ /* 0x000fe200048070ff */
[----:B------:R-:W-:Y:S01]  /*2ca10*/  @!P0 STG.E.U8 desc[UR22][R24.64+0x30], R222 ;  /* 0x000030de18008986 */ /* 0x000fe2000c101116 */
[C---:B------:R-:W-:Y:S02]  /*2ca20*/  ISETP.LT.OR P0, PT, R0.reuse, 0x39, !P2 ;  /* 0x000000390000780c */ /* 0x040fe40005701670 */
[----:B------:R-:W-:Y:S01]  /*2ca30*/  F2FP.SATFINITE.E4M3.F32.PACK_AB_MERGE_C R236, RZ, R236, RZ ;  /* 0x000000ecffec723e */ /* 0x000fe200048070ff */
[----:B------:R-:W-:Y:S01]  /*2ca40*/  @!P1 STG.E.U8 desc[UR22][R24.64+0x31], R223 ;  /* 0x000031df18009986 */ /* 0x000fe2000c101116 */
[----:B------:R-:W-:-:S03]  /*2ca50*/  ISETP.LT.OR P1, PT, R0, 0x3a, !P2 ;  /* 0x0000003a0000780c */ /* 0x000fc60005721670 */
        /* <DEDUP_REMOVED lines=21> */
[----:B--2---:R-:W-:-:S03]  /*2cbb0*/  FMUL R6, R30, UR21 ;  /* 0x000000151e067c20 */ /* 0x004fc60008400000 */
[----:B------:R-:W-:Y:S04]  /*2cbc0*/  @!P1 STG.E.U8 desc[UR22][R24.64+0x49], R235 ;  /* 0x000049eb18009986 */ /* 0x000fe8000c101116 */
[----:B------:R-:W2:Y:S01]  /*2cbd0*/  LDL.LU R30, [R1+0x31c] ;  /* 0x00031c00011e7983 */ /* 0x000ea20000300800 */
[C---:B------:R-:W-:Y:S02]  /*2cbe0*/  ISETP.LT.OR P0, PT, R0.reuse, 0x51, !P2 ;  /* 0x000000510000780c */ /* 0x040fe40005701670 */
[C---:B------:R-:W-:Y:S01]  /*2cbf0*/  ISETP.LT.OR P1, PT, R0.reuse, 0x52, !P2 ;  /* 0x000000520000780c */ /* 0x040fe20005721670 */
[----:B------:R-:W-:Y:S01]  /*2cc00*/  @!P5 STG.E.U8 desc[UR22][R2.64+0x50], R236 ;  /* 0x000050ec0200d986 */ /* 0x000fe2000c101116 */
[----:B------:R-:W-:Y:S02]  /*2cc10*/  F2FP.SATFINITE.E4M3.F32.PACK_AB_MERGE_C R237, RZ, R237, RZ ;  /* 0x000000edffed723e */ /* 0x000fe400048070ff */
[----:B------:R-:W-:Y:S01]  /*2cc20*/  ISETP.LT.OR P5, PT, R0, 0x59, !P3 ;  /* 0x000000590000780c */ /* 0x000fe20005fa1670 */
[----:B---3--:R-:W-:Y:S01]  /*2cc30*/  FMUL R5, R37, UR21 ;  /* 0x0000001525057c20 */ /* 0x008fe20008400000 */
[----:B----4-:R-:W-:Y:S01]  /*2cc40*/  FMUL R4, R36, UR21 ;  /* 0x0000001524047c20 */ /* 0x010fe20008400000 */
[----:B------:R-:W-:Y:S01]  /*2cc50*/  @!P6 STG.E.U8 desc[UR22][R2.64+0x51], R237 ;  /* 0x000051ed0200e986 */ /* 0x000fe2000c101116 */
[----:B------:R-:W-:-:S02]  /*2cc60*/  F2FP.SATFINITE.E4M3.F32.PACK_AB_MERGE_C R7, RZ, R6, RZ ;  /* 0x00000006ff07723e */ /* 0x000fc400048070ff */
[----:B------:R-:W-:Y:S01]  /*2cc70*/  ISETP.LT.OR P6, PT, R0, 0x5a, !P3 ;  /* 0x0000005a0000780c */ /* 0x000fe20005fc1670 */
[----:B------:R-:W3:Y:S01]  /*2cc80*/  LDL.LU R38, [R1+0x320] ;  /* 0x0003200001267983 */ /* 0x000ee20000300800 */
[----:B------:R-:W-:Y:S02]  /*2cc90*/  F2FP.SATFINITE.E4M3.F32.PACK_AB_MERGE_C R6, RZ, R5, RZ ;  /* 0x00000005ff06723e */ /* 0x000fe400048070ff */
[----:B------:R-:W-:Y:S01]  /*2cca0*/  F2FP.SATFINITE.E4M3.F32.PACK_AB_MERGE_C R5, RZ, R4, RZ ;  /* 0x00000004ff05723e */ /* 0x000fe200048070ff */
[----:B------:R-:W-:Y:S01]  /*2ccb0*/  FMUL R4, R33, UR21 ;  /* 0x0000001521047c20 */ /* 0x000fe20008400000 */
[----:B------:R-:W-:Y:S04]  /*2ccc0*/  @!P0 STG.E.U8 desc[UR22][R24.64+0x50], R7 ;  /* 0x0000500718008986 */ /* 0x000fe8000c101116 */
[----:B------:R-:W-:Y:S04]  /*2ccd0*/  @!P1 STG.E.U8 desc[UR22][R24.64+0x51], R6 ;  /* 0x0000510618009986 */ /* 0x000fe8000c101116 */
[----:B------:R-:W4:Y:S04]  /*2cce0*/  LDL.LU R37, [R1+0x324] ;  /* 0x0003240001257983 */ /* 0x000f280000300800 */
[----:B------:R0:W-:Y:S04]  /*2ccf0*/  @!P5 STG.E.U8 desc[UR22][R2.64+0x58], R5 ;  /* 0x000058050200d986 */ /* 0x0001e8000c101116 */
[----:B------:R-:W4:Y:S04]  /*2cd00*/  LDL.LU R36, [R1+0x328] ;  /* 0x0003280001247983 */ /* 0x000f280000300800 */
[----:B------:R-:W4:Y:S01]  /*2cd10*/  LDL.LU R33, [R1+0x32c] ;  /* 0x00032c0001217983 */ /* 0x000f220000300800 */
[----:B0-----:R-:W-:Y:S01]  /*2cd20*/  F2FP.SATFINITE.E4M3.F32.PACK_AB_MERGE_C R5, RZ, R4, RZ ;  /* 0x00000004ff05723e */ /* 0x001fe200048070ff */
[----:B------:R-:W-:Y:S01]  /*2cd30*/  FMUL R6, R35, UR21 ;  /* 0x0000001523067c20 */ /* 0x000fe20008400000 */
[----:B------:R-:W-:-:S03]  /*2cd40*/  FMUL R4, R34, UR21 ;  /* 0x0000001522047c20 */ /* 0x000fc60008400000 */
[----:B------:R0:W-:Y:S01]  /*2cd50*/  @!P6 STG.E.U8 desc[UR22][R2.64+0x59], R5 ;  /* 0x000059050200e986 */ /* 0x0001e2000c101116 */
[----:B------:R-:W-:Y:S02]  /*2cd60*/  F2FP.SATFINITE.E4M3.F32.PACK_AB_MERGE_C R7, RZ, R6, RZ ;  /* 0x00000006ff07723e */ /* 0x000fe400048070ff */
[----:B------:R-:W-:Y:S01]  /*2cd70*/  F2FP.SATFINITE.E4M3.F32.PACK_AB_MERGE_C R6, RZ, R4, RZ ;  /* 0x00000004ff06723e */ /* 0x000fe200048070ff */
[----:B0-----:R-:W-:Y:S02]  /*2cd80*/  FMUL R5, R31, UR21 ;  /* 0x000000151f057c20 */ /* 0x001fe40008400000 */
[----:B------:R-:W4:Y:S04]  /*2cd90*/  LDL.LU R31, [R1+0x330] ;  /* 0x00033000011f7983 */ /* 0x000f280000300800 */
[----:B------:R-:W4:Y:S01]  /*2cda0*/  LDL.LU R35, [R1+0x334] ;  /* 0x0003340001237983 */ /* 0x000f220000300800 */
[----:B--2---:R-:W-:-:S03]  /*2cdb0*/  FMUL R4, R30, UR21 ;  /* 0x000000151e047c20 */ /* 0x004fc60008400000 */
[----:B------:R-:W2:Y:S01]  /*2cdc0*/  LDL.LU R30, [R1+0x338] ;  /* 0x00033800011e7983 */ /* 0x000ea20000300800 */
[C---:B------:R-:W-:Y:S02]  /*2cdd0*/  ISETP.LT.OR P0, PT, R0.reuse, 0x59, !P2 ;  /* 0x000000590000780c */ /* 0x040fe40005701670 */
[C---:B------:R-:W-:Y:S01]  /*2cde0*/  ISETP.LT.OR P1, PT, R0.reuse, 0x5a, !P2 ;  /* 0x0000005a0000780c */ /* 0x040fe20005721670 */
[----:B------:R-:W2:Y:S01]  /*2cdf0*/  LDL.LU R34, [R1+0x33c] ;  /* 0x00033c0001227983 */ /* 0x000ea20000300800 */
[C---:B------:R-:W-:Y:S02]  /*2ce00*/  ISETP.LT.OR P5, PT, R0.reuse, 0x61, !P3 ;  /* 0x000000610000780c */ /* 0x040fe40005fa1670 */
[----:B------:R-:W-:Y:S02]  /*2ce10*/  ISETP.LT.OR P6, PT, R0, 0x62, !P3 ;  /* 0x000000620000780c */ /* 0x000fe40005fc1670 */
[----:B------:R-:W-:Y:S02]  /*2ce20*/  F2FP.SATFINITE.E4M3.F32.PACK_AB_MERGE_C R5, RZ, R5, RZ ;  /* 0x00000005ff05723e */ /* 0x000fe400048070ff */
[----:B------:R-:W-:-:S03]  /*2ce30*/  F2FP.SATFINITE.E4M3.F32.PACK_AB_MERGE_C R4, RZ, R4, RZ ;  /* 0x00000004ff04723e */ /* 0x000fc600048070ff */
[----:B------:R3:W-:Y:S01]  /*2ce40*/  @!P0 STG.E.U8 desc[UR22][R24.64+0x58], R7 ;  /* 0x0000580718008986 */ /* 0x0007e2000c101116 */
[----:B------:R-:W-:-:S03]  /*2ce50*/  ISETP.LT.OR P0, PT, R0, 0x61, !P2 ;  /* 0x000000610000780c */ /* 0x000fc60005701670 */
[----:B------:R4:W-:Y:S01]  /*2ce60*/  @!P1 STG.E.U8 desc[UR22][R24.64+0x59], R6 ;  /* 0x0000590618009986 */ /* 0x0009e2000c101116 */
[----:B------:R-:W-:-:S03]  /*2ce70*/  ISETP.LT.OR P1, PT, R0, 0x62, !P2 ;  /* 0x000000620000780c */ /* 0x000fc60005721670 */
[----:B------:R0:W-:Y:S01]  /*2ce80*/  @!P5 STG.E.U8 desc[UR22][R2.64+0x60], R5 ;  /* 0x000060050200d986 */ /* 0x0001e2000c101116 */
[----:B------:R-:W-:Y:S01]  /*2ce90*/  ISETP.LT.OR P5, PT, R0, 0x69, !P3 ;  /* 0x000000690000780c */ /* 0x000fe20005fa1670 */
[----:B---3--:R-:W-:Y:S02]  /*2cea0*/  FMUL R7, R38, UR21 ;  /* 0x0000001526077c20 */ /* 0x008fe40008400000 */
[----:B------:R3:W-:Y:S01]  /*2ceb0*/  @!P6 STG.E.U8 desc[UR22][R2.64+0x61], R4 ;  /* 0x000061040200e986 */ /* 0x0007e2000c101116 */
[----:B----4-:R-:W-:-:S03]  /*2cec0*/  FMUL R6, R37, UR21 ;  /* 0x0000001525067c20 */ /* 0x010fc60008400000 */
[----:B------:R-:W4:Y:S01]  /*2ced0*/  LDL.LU R38, [R1+0x340] ;  /* 0x0003400001267983 */ /* 0x000f220000300800 */
[----:B------:R-:W-:Y:S01]  /*2cee0*/  F2FP.SATFINITE.E4M3.F32.PACK_AB_MERGE_C R7, RZ, R7, RZ ;  /* 0x00000007ff07723e */ /* 0x000fe200048070ff */
[----:B0-----:R-:W-:Y:S02]  /*2cef0*/  FMUL R5, R36, UR21 ;  /* 0x0000001524057c20 */ /* 0x001fe40008400000 */
[----:B------:R-:W4:Y:S01]  /*2cf00*/  LDL.LU R36, [R1+0x344] ;  /* 0x0003440001247983 */ /* 0x000f220000300800 */
[----:B---3--:R-:W-:-:S03]  /*2cf10*/  FMUL R4, R33, UR21 ;  /* 0x0000001521047c20 */ /* 0x008fc60008400000 */
[----:B------:R-:W3:Y:S01]  /*2cf20*/  LDL.LU R33, [R1+0x348] ;  /* 0x0003480001217983 */ /* 0x000ee20000300800 */
[----:B------:R-:W-:Y:S02]  /*2cf30*/  F2FP.SATFINITE.E4M3.F32.PACK_AB_MERGE_C R6, RZ, R6, RZ ;  /* 0x00000006ff06723e */ /* 0x000fe400048070ff */
[----:B------:R-:W-:Y:S01]  /*2cf40*/  F2FP.SATFINITE.E4M3.F32.PACK_AB_MERGE_C R5, RZ, R5, RZ ;  /* 0x00000005ff05723e */ /* 0x000fe200048070ff */
[----:B------:R0:W-:Y:S04]  /*2cf50*/  @!P0 STG.E.U8 desc[UR22][R24.64+0x60], R7 ;  /* 0x0000600718008986 */ /* 0x0001e8000c101116 */
[----:B------:R-:W-:Y:S04]  /*2cf60*/  @!P1 STG.E.U8 desc[UR22][R24.64+0x61], R6 ;  /* 0x0000610618009986 */ /* 0x000fe8000c101116 */
[----:B------:R2:W-:Y:S01]  /*2cf70*/  @!P5 STG.E.U8 desc[UR22][R2.64+0x68], R5 ;  /* 0x000068050200d986 */ /* 0x0005e2000c101116 */
[----:B0-----:R-:W-:-:S03]  /*2cf80*/  FMUL R7, R31, UR21 ;  /* 0x000000151f077c20 */ /* 0x001fc60008400000 */
[----:B------:R-:W4:Y:S01]  /*2cf90*/  LDL.LU R31, [R1+0x34c] ;  /* 0x00034c00011f7983 */ /* 0x000f220000300800 */
[----:B--2---:R-:W-:-:S03]  /*2cfa0*/  FMUL R5, R30, UR21 ;  /* 0x000000151e057c20 */ /* 0x004fc60008400000 */
[----:B------:R-:W2:Y:S01]  /*2cfb0*/  LDL.LU R30, [R1+0x350] ;  /* 0x00035000011e7983 */ /* 0x000ea20000300800 */
[C---:B------:R-:W-:Y:S02]  /*2cfc0*/  ISETP.LT.OR P6, PT, R0.reuse, 0x6a, !P3 ;  /* 0x0000006a0000780c */ /* 0x040fe40005fc1670 */
[----:B------:R-:W-:Y:S02]  /*2cfd0*/  F2FP.SATFINITE.E4M3.F32.PACK_AB_MERGE_C R4, RZ, R4, RZ ;  /* 0x00000004ff04723e */ /* 0x000fe400048070ff */
[C---:B------:R-:W-:Y:S01]  /*2cfe0*/  ISETP.LT.OR P0, PT, R0.reuse, 0x69, !P2 ;  /* 0x000000690000780c */ /* 0x040fe20005701670 */
[----:B------:R-:W-:Y:S01]  /*2cff0*/  FMUL R6, R35, UR21 ;  /* 0x0000001523067c20 */ /* 0x000fe20008400000 */
[C---:B------:R-:W-:Y:S01]  /*2d000*/  ISETP.LT.OR P1, PT, R0.reuse, 0x6a, !P2 ;  /* 0x0000006a0000780c */ /* 0x040fe20005721670 */
[----:B------:R-:W2:Y:S01]  /*2d010*/  LDL.LU R37, [R1+0x354] ;  /* 0x0003540001257983 */ /* 0x000ea20000300800 */
[----:B------:R-:W-:-:S03]  /*2d020*/  ISETP.LT.OR P5, PT, R0, 0x71, !P3 ;  /* 0x000000710000780c */ /* 0x000fc60005fa1670 */
[----:B------:R-:W2:Y:S01]  /*2d030*/  LDL.LU R35, [R1+0x358] ;  /* 0x0003580001237983 */ /* 0x000ea20000300800 */
[----:B------:R-:W-:-:S03]  /*2d040*/  F2FP.SATFINITE.E4M3.F32.PACK_AB_MERGE_C R7, RZ, R7, RZ ;  /* 0x00000007ff07723e */ /* 0x000fc600048070ff */
[----:B------:R0:W-:Y:S01]  /*2d050*/  @!P6 STG.E.U8 desc[UR22][R2.64+0x69], R4 ;  /* 0x000069040200e986 */ /* 0x0001e2000c101116 */
[----:B------:R-:W-:Y:S02]  /*2d060*/  ISETP.LT.OR P6, PT, R0, 0x72, !P3 ;  /* 0x000000720000780c */ /* 0x000fe40005fc1670 */
[----:B------:R-:W-:Y:S02]  /*2d070*/  F2FP.SATFINITE.E4M3.F32.PACK_AB_MERGE_C R6, RZ, R6, RZ ;  /* 0x00000006ff06723e */ /* 0x000fe400048070ff */
[----:B------:R-:W-:Y:S01]  /*2d080*/  F2FP.SATFINITE.E4M3.F32.PACK_AB_MERGE_C R5, RZ, R5, RZ ;  /* 0x00000005ff05723e */ /* 0x000fe200048070ff */
[----:B------:R1:W-:Y:S01]  /*2d090*/  @!P0 STG.E.U8 desc[UR22][R24.64+0x68], R7 ;  /* 0x0000680718008986 */ /* 0x0003e2000c101116 */
[----:B0-----:R-:W-:-:S03]  /*2d0a0*/  FMUL R4, R34, UR21 ;  /* 0x0000001522047c20 */ /* 0x001fc60008400000 */
[----:B------:R4:W-:Y:S01]  /*2d0b0*/  @!P1 STG.E.U8 desc[UR22][R24.64+0x69], R6 ;  /* 0x0000690618009986 */ /* 0x0009e2000c101116 */
[----:B------:R-:W-:-:S03]  /*2d0c0*/  ISETP.LT.OR P1, PT, R0, 0x72, !P2 ;  /* 0x000000720000780c */ /* 0x000fc60005721670 */
[----:B------:R-:W2:Y:S01]  /*2d0d0*/  LDL.LU R34, [R1+0x35c] ;  /* 0x00035c0001227983 */ /* 0x000ea20000300800 */
[----:B-1----:R-:W-:-:S03]  /*2d0e0*/  F2FP.SATFINITE.E4M3.F32.PACK_AB_MERGE_C R7, RZ, R4, RZ ;  /* 0x00000004ff07723e */ /* 0x002fc600048070ff */
[----:B------:R0:W-:Y:S01]  /*2d0f0*/  @!P5 STG.E.U8 desc[UR22][R2.64+0x70], R5 ;  /* 0x000070050200d986 */ /* 0x0001e2000c101116 */
[----:B---3--:R-:W-:Y:S01]  /*2d100*/  FMUL R4, R33, UR21 ;  /* 0x0000001521047c20 */ /* 0x008fe20008400000 */
[----:B----4-:R-:W-:Y:S02]  /*2d110*/  FMUL R6, R38, UR21 ;  /* 0x0000001526067c20 */ /* 0x010fe40008400000 */
[----:B------:R1:W-:Y:S01]  /*2d120*/  @!P6 STG.E.U8 desc[UR22][R2.64+0x71], R7 ;  /* 0x000071070200e986 */ /* 0x0003e2000c101116 */
[----:B0-----:R-:W-:-:S03]  /*2d130*/  FMUL R5, R36, UR21 ;  /* 0x0000001524057c20 */ /* 0x001fc60008400000 */
[----:B------:R-:W3:Y:S01]  /*2d140*/  LDL.LU R36, [R1+0x360] ;  /* 0x0003600001247983 */ /* 0x000ee20000300800 */
[----:B-1----:R-:W-:-:S03]  /*2d150*/  F2FP.SATFINITE.E4M3.F32.PACK_AB_MERGE_C R7, RZ, R6, RZ ;  /* 0x00000006ff07723e */ /* 0x002fc600048070ff */
[----:B------:R-:W4:Y:S01]  /*2d160*/  LDL.LU R33, [R1+0x364] ;  /* 0x0003640001217983 */ /* 0x000f220000300800 */
[----:B------:R-:W-:Y:S02]  /*2d170*/  F2FP.SATFINITE.E4M3.F32.PACK_AB_MERGE_C R6, RZ, R5, RZ ;  /* 0x00000005ff06723e */ /* 0x000fe400048070ff */
[----:B------:R-:W-:Y:S01]  /*2d180*/  F2FP.SATFINITE.E4M3.F32.PACK_AB_MERGE_C R5, RZ, R4, RZ ;  /* 0x00000004ff05723e */ /* 0x000fe200048070ff */
[----:B------:R-:W-:Y:S02]  /*2d190*/  FMUL R4, R31, UR21 ;  /* 0x000000151f047c20 */ /* 0x000fe40008400000 */
[----:B------:R-:W3:Y:S04]  /*2d1a0*/  LDL.LU R31, [R1+0x368] ;  /* 0x00036800011f7983 */ /* 0x000ee80000300800 */
[----:B------:R2:W-:Y:S02]  /*2d1b0*/  @!P1 STG.E.U8 desc[UR22][R24.64+0x71], R6 ;  /* 0x0000710618009986 */ /* 0x0005e4000c101116 */
[----:B--2---:R-:W-:-:S02]  /*2d1c0*/  FMUL R6, R30, UR21 ;  /* 0x000000151e067c20 */ /* 0x004fc40008400000 */
[----:B------:R-:W2:Y:S01]  /*2d1d0*/  LDL.LU R30, [R1+0x36c] ;  /* 0x00036c00011e7983 */ /* 0x000ea20000300800 */
[C---:B------:R-:W-:Y:S02]  /*2d1e0*/  ISETP.LT.OR P0, PT, R0.reuse, 0x71, !P2 ;  /* 0x000000710000780c */ /* 0x040fe40005701670 */
[C---:B------:R-:W-:Y:S01]  /*2d1f0*/  ISETP.LT.OR P5, PT, R0.reuse, 0x79, !P3 ;  /* 0x000000790000780c */ /* 0x040fe20005fa1670 */
[----:B------:R-:W2:Y:S01]  /*2d200*/  LDL.LU R38, [R1+0x370] ;  /* 0x0003700001267983 */ /* 0x000ea20000300800 */
[C---:B------:R-:W-:Y:S02]  /*2d210*/  ISETP.LT.OR P6, PT, R0.reuse, 0x7a, !P3 ;  /* 0x0000007a0000780c */ /* 0x040fe40005fc1670 */
[----:B------:R-:W-:-:S07]  /*2d220*/  ISETP.LT.OR P1, PT, R0, 0x7a, !P2 ;  /* 0x0000007a0000780c */ /* 0x000fce0005721670 */
[----:B------:R0:W-:Y:S01]  /*2d230*/  @!P0 STG.E.U8 desc[UR22][R24.64+0x70], R7 ;  /* 0x0000700718008986 */ /* 0x0001e2000c101116 */
[----:B------:R-:W-:-:S03]  /*2d240*/  ISETP.LT.OR P0, PT, R0, 0x79, !P2 ;  /* 0x000000790000780c */ /* 0x000fc60005701670 */
[----:B------:R1:W-:Y:S01]  /*2d250*/  @!P5 STG.E.U8 desc[UR22][R2.64+0x78], R5 ;  /* 0x000078050200d986 */ /* 0x0003e2000c101116 */
[C---:B------:R-:W-:Y:S02]  /*2d260*/  ISETP.LT.OR P5, PT, R0.reuse, 0x81, !P3 ;  /* 0x000000810000780c */ /* 0x040fe40005fa1670 */
[----:B0-----:R-:W-:Y:S01]  /*2d270*/  F2FP.SATFINITE.E4M3.F32.PACK_AB_MERGE_C R7, RZ, R4, RZ ;  /* 0x00000004ff07723e */ /* 0x001fe200048070ff */
[----:B------:R-:W-:Y:S01]  /*2d280*/  FMUL R4, R35, UR21 ;  /* 0x0000001523047c20 */ /* 0x000fe20008400000 */
[----:B-1----:R-:W-:Y:S02]  /*2d290*/  FMUL R5, R37, UR21 ;  /* 0x0000001525057c20 */ /* 0x002fe40008400000 */
[----:B------:R-:W2:Y:S04]  /*2d2a0*/  LDL.LU R37, [R1+0x374] ;  /* 0x0003740001257983 */ /* 0x000ea80000300800 */
[----:B------:R-:W2:Y:S04]  /*2d2b0*/  LDL.LU R35, [R1+0x378] ;  /* 0x0003780001237983 */ /* 0x000ea80000300800 */
[----:B------:R0:W-:Y:S01]  /*2d2c0*/  @!P6 STG.E.U8 desc[UR22][R2.64+0x79], R7 ;  /* 0x000079070200e986 */ /* 0x0001e2000c101116 */
[----:B------:R-:W-:-:S02]  /*2d2d0*/  ISETP.LT.OR P6, PT, R0, 0x82, !P3 ;  /* 0x000000820000780c */ /* 0x000fc40005fc1670 */
[----:B0-----:R-:W-:Y:S02]  /*2d2e0*/  F2FP.SATFINITE.E4M3.F32.PACK_AB_MERGE_C R7, RZ, R6, RZ ;  /* 0x00000006ff07723e */ /* 0x001fe400048070ff */
[----:B------:R-:W-:Y:S02]  /*2d2f0*/  F2FP.SATFINITE.E4M3.F32.PACK_AB_MERGE_C R6, RZ, R5, RZ ;  /* 0x00000005ff06723e */ /* 0x000fe400048070ff */
[----:B------:R-:W-:Y:S01]  /*2d300*/  F2FP.SATFINITE.E4M3.F32.PACK_AB_MERGE_C R5, RZ, R4, RZ ;  /* 0x00000004ff05723e */ /* 0x000fe200048070ff */
[----:B------:R-:W-:Y:S02]  /*2d310*/  FMUL R4, R34, UR21 ;  /* 0x0000001522047c20 */ /* 0x000fe40008400000 */
[----:B------:R-:W2:Y:S04]  /*2d320*/  LDL.LU R34, [R1+0x37c] ;  /* 0x00037c0001227983 */ /* 0x000ea80000300800 */
[----:B------:R-:W-:Y:S04]  /*2d330*/  @!P0 STG.E.U8 desc[UR22][R24.64+0x78], R7 ;  /* 0x0000780718008986 */ /* 0x000fe8000c101116 */
[----:B------:R-:W-:Y:S04]  /*2d340*/  @!P1 STG.E.U8 desc[UR22][R24.64+0x79], R6 ;  /* 0x0000790618009986 */ /* 0x000fe8000c101116 */
[----:B------:R0:W-:Y:S02]  /*2d350*/  @!P5 STG.E.U8 desc[UR22][R2.64+0x80], R5 ;  /* 0x000080050200d986 */ /* 0x0001e4000c101116 */
[----:B0-----:R-:W-:Y:S01]  /*2d360*/  F2FP.SATFINITE.E4M3.F32.PACK_AB_MERGE_C R5, RZ, R4, RZ ;  /* 0x00000004ff05723e */ /* 0x001fe200048070ff */
[----:B----4-:R-:W-:-:S02]  /*2d370*/  FMUL R4, R33, UR21 ;  /* 0x0000001521047c20 */ /* 0x010fc40008400000 */
[----:B------:R-:W4:Y:S01]  /*2d380*/  LDL.LU R33, [R1+0x380] ;  /* 0x0003800001217983 */ /* 0x000f220000300800 */
[----:B---3--:R-:W-:-:S03]  /*2d390*/  FMUL R6, R36, UR21 ;  /* 0x0000001524067c20 */ /* 0x008fc60008400000 */
[----:B------:R0:W-:Y:S04]  /*2d3a0*/  @!P6 STG.E.U8 desc[UR22][R2.64+0x81], R5 ;  /* 0x000081050200e986 */ /* 0x0001e8000c101116 */
[----:B------:R-:W3:Y:S01]  /*2d3b0*/  LDL.LU R36, [R1+0x384] ;  /* 0x0003840001247983 */ /* 0x000ee20000300800 */
[----:B------:R-:W-:Y:S02]  /*2d3c0*/  F2FP.SATFINITE.E4M3.F32.PACK_AB_MERGE_C R7, RZ, R6, RZ ;  /* 0x00000006ff07723e */ /* 0x000fe400048070ff */
[----:B------:R-:W-:Y:S01]  /*2d3d0*/  F2FP.SATFINITE.E4M3.F32.PACK_AB_MERGE_C R6, RZ, R4, RZ ;  /* 0x00000004ff06723e */ /* 0x000fe200048070ff */
[----:B0-----:R-:W-:Y:S02]  /*2d3e0*/  FMUL R5, R31, UR21 ;  /* 0x000000151f057c20 */ /* 0x001fe40008400000 */
[----:B------:R-:W3:Y:S01]  /*2d3f0*/  LDL.LU R31, [R1+0x388] ;  /* 0x00038800011f7983 */ /* 0x000ee20000300800 */
[----:B--2---:R-:W-:-:S03]  /*2d400*/  FMUL R4, R30, UR21 ;  /* 0x000000151e047c20 */ /* 0x004fc60008400000 */
[----:B------:R-:W2:Y:S01]  /*2d410*/  LDL.LU R30, [R1+0x38c] ;  /* 0x00038c00011e7983 */ /* 0x000ea20000300800 */
[C---:B------:R-:W-:Y:S02]  /*2d420*/  ISETP.LT.OR P0, PT, R0.reuse, 0x81, !P2 ;  /* 0x000000810000780c */ /* 0x040fe40005701670 */
[C---:B------:R-:W-:Y:S02]  /*2d430*/  ISETP.LT.OR P1, PT, R0.reuse, 0x82, !P2 ;  /* 0x000000820000780c */ /* 0x040fe40005721670 */
[C---:B------:R-:W-:Y:S02]  /*2d440*/  ISETP.LT.OR P5, PT, R0.reuse, 0x89, !P3 ;  /* 0x000000890000780c */ /* 0x040fe40005fa1670 */
[----:B------:R-:W-:Y:S02]  /*2d450*/  ISETP.LT.OR P6, PT, R0, 0x8a, !P3 ;  /* 0x0000008a0000780c */ /* 0x000fe40005fc1670 */
[----:B------:R-:W-:-:S05]  /*2d460*/  F2FP.SATFINITE.E4M3.F32.PACK_AB_MERGE_C R5, RZ, R5, RZ ;  /* 0x00000005ff05723e */ /* 0x000fca00048070ff */
[----:B------:R0:W-:Y:S01]  /*2d470*/  @!P0 STG.E.U8 desc[UR22][R24.64+0x80], R7 ;  /* 0x0000800718008986 */ /* 0x0001e2000c101116 */
[----:B------:R-:W-:-:S03]  /*2d480*/  ISETP.LT.OR P0, PT, R0, 0x89, !P2 ;  /* 0x000000890000780c */ /* 0x000fc60005701670 */
[----:B------:R-:W-:Y:S01]  /*2d490*/  @!P1 STG.E.U8 desc[UR22][R24.64+0x81], R6 ;  /* 0x0000810618009986 */ /* 0x000fe2000c101116 */
[----:B------:R-:W-:-:S03]  /*2d4a0*/  F2FP.SATFINITE.E4M3.F32.PACK_AB_MERGE_C R4, RZ, R4, RZ ;  /* 0x00000004ff04723e */ /* 0x000fc600048070ff */
[----:B------:R1:W-:Y:S01]  /*2d4b0*/  @!P5 STG.E.U8 desc[UR22][R2.64+0x88], R5 ;  /* 0x000088050200d986 */ /* 0x0003e2000c101116 */
[----:B0-----:R-:W-:-:S03]  /*2d4c0*/  FMUL R7, R38, UR21 ;  /* 0x0000001526077c20 */ /* 0x001fc60008400000 */
[----:B------:R-:W2:Y:S01]  /*2d4d0*/  LDL.LU R38, [R1+0x390] ;  /* 0x0003900001267983 */ /* 0x000ea20000300800 */
[C---:B------:R-:W-:Y:S01]  /*2d4e0*/  ISETP.LT.OR P1, PT, R0.reuse, 0x8a, !P2 ;  /* 0x0000008a0000780c */ /* 0x040fe20005721670 */
[----:B-1----:R-:W-:Y:S02]  /*2d4f0*/  FMUL R5, R35, UR21 ;  /* 0x0000001523057c20 */ /* 0x002fe40008400000 */
[----:B------:R-:W2:Y:S01]  /*2d500*/  LDL.LU R35, [R1+0x394] ;  /* 0x0003940001237983 */ /* 0x000ea20000300800 */
[C---:B------:R-:W-:Y:S01]  /*2d510*/  ISETP.LT.OR P5, PT, R0.reuse, 0x91, !P3 ;  /* 0x000000910000780c */ /* 0x040fe20005fa1670 */
[----:B------:R-:W-:Y:S01]  /*2d520*/  FMUL R6, R37, UR21 ;  /* 0x0000001525067c20 */ /* 0x000fe20008400000 */
[----:B------:R-:W-:Y:S01]  /*2d530*/  F2FP.SATFINITE.E4M3.F32.PACK_AB_MERGE_C R7, RZ, R7, RZ ;  /* 0x00000007ff07723e */ /* 0x000fe200048070ff */
[----:B------:R0:W-:Y:S01]  /*2d540*/  @!P6 STG.E.U8 desc[UR22][R2.64+0x89], R4 ;  /* 0x000089040200e986 */ /* 0x0001e2000c101116 */
[----:B------:R-:W-:Y:S02]  /*2d550*/  ISETP.LT.OR P6, PT, R0, 0x92, !P3 ;  /* 0x000000920000780c */ /* 0x000fe40005fc1670 */
[----:B------:R-:W-:Y:S01]  /*2d560*/  F2FP.SATFINITE.E4M3.F32.PACK_AB_MERGE_C R6, RZ, R6, RZ ;  /* 0x00000006ff06723e */ /* 0x000fe200048070ff */
[----:B------:R4:W-:Y:S01]  /*2d570*/  @!P0 STG.E.U8 desc[UR22][R24.64+0x88], R7 ;  /* 0x0000880718008986 */ /* 0x0009e2000c101116 */
[----:B------:R-:W-:-:S03]  /*2d580*/  F2FP.SATFINITE.E4M3.F32.PACK_AB_MERGE_C R5, RZ, R5, RZ ;  /* 0x00000005ff05723e */ /* 0x000fc600048070ff */
[----:B------:R-:W-:Y:S01]  /*2d590*/  @!P1 STG.E.U8 desc[UR22][R24.64+0x89], R6 ;  /* 0x0000890618009986 */ /* 0x000fe2000c101116 */
[----:B0-----:R-:W-:-:S03]  /*2d5a0*/  FMUL R4, R34, UR21 ;  /* 0x0000001522047c20 */ /* 0x001fc60008400000 */
[----:B------:R-:W2:Y:S02]  /*2d5b0*/  LDL.LU R34, [R1+0x398] ;  /* 0x0003980001227983 */ /* 0x000ea40000300800 */
[----:B------:R-:W-:Y:S02]  /*2d5c0*/  F2FP.SATFINITE.E4M3.F32.PACK_AB_MERGE_C R4, RZ, R4, RZ ;  /* 0x00000004ff04723e */ /* 0x000fe400048070ff */
[----:B------:R3:W-:Y:S04]  /*2d5d0*/  @!P5 STG.E.U8 desc[UR22][R2.64+0x90], R5 ;  /* 0x000090050200d986 */ /* 0x0007e8000c101116 */
[----:B------:R2:W-:Y:S01]  /*2d5e0*/  @!P6 STG.E.U8 desc[UR22][R2.64+0x91], R4 ;  /* 0x000091040200e986 */ /* 0x0005e2000c101116 */
[----:B----4-:R-:W-:-:S03]  /*2d5f0*/  FMUL R7, R33, UR21 ;  /* 0x0000001521077c20 */ /* 0x010fc60008400000 */
[----:B------:R-:W4:Y:S01]  /*2d600*/  LDL.LU R33, [R1+0x39c] ;  /* 0x00039c0001217983 */ /* 0x000f220000300800 */
[----:B---3--:R-:W-:-:S03]  /*2d610*/  FMUL R5, R31, UR21 ;  /* 0x000000151f057c20 */ /* 0x008fc60008400000 */
[----:B------:R-:W3:Y:S04]  /*2d620*/  LDL.LU R31, [R1+0x3a0] ;  /* 0x0003a000011f7983 */ /* 0x000ee80000300800 */
[----:B------:R-:W3:Y:S01]  /*2d630*/  LDL.LU R37, [R1+0x3a4] ;  /* 0x0003a40001257983 */ /* 0x000ee20000300800 */
[----:B--2---:R-:W-:-:S03]  /*2d640*/  FMUL R4, R30, UR21 ;  /* 0x000000151e047c20 */ /* 0x004fc60008400000 */
[----:B------:R-:W2:Y:S01]  /*2d650*/  LDL.LU R30, [R1+0x3a8] ;  /* 0x0003a800011e7983 */ /* 0x000ea20000300800 */
[C---:B------:R-:W-:Y:S02]  /*2d660*/  ISETP.LT.OR P0, PT, R0.reuse, 0x91, !P2 ;  /* 0x000000910000780c */ /* 0x040fe40005701670 */
[C---:B------:R-:W-:Y:S02]  /*2d670*/  ISETP.LT.OR P1, PT, R0.reuse, 0x92, !P2 ;  /* 0x000000920000780c */ /* 0x040fe40005721670 */
[----:B------:R-:W-:Y:S01]  /*2d680*/  ISETP.LT.OR P5, PT, R0, 0x99, !P3 ;  /* 0x000000990000780c */ /* 0x000fe20005fa1670 */
[----:B------:R-:W-:Y:S01]  /*2d690*/  FMUL R6, R36, UR21 ;  /* 0x0000001524067c20 */ /* 0x000fe20008400000 */
[----:B------:R-:W-:Y:S01]  /*2d6a0*/  F2FP.SATFINITE.E4M3.F32.PACK_AB_MERGE_C R7, RZ, R7, RZ ;  /* 0x00000007ff07723e */ /* 0x000fe200048070ff */
[----:B------:R-:W2:Y:S01]  /*2d6b0*/  LDL.LU R36, [R1+0x3ac] ;  /* 0x0003ac0001247983 */ /* 0x000ea20000300800 */
[----:B------:R-:W-:Y:S02]  /*2d6c0*/  F2FP.SATFINITE.E4M3.F32.PACK_AB_MERGE_C R5, RZ, R5, RZ ;  /* 0x00000005ff05723e */ /* 0x000fe400048070ff */
[----:B------:R-:W-:-:S02]  /*2d6d0*/  F2FP.SATFINITE.E4M3.F32.PACK_AB_MERGE_C R6, RZ, R6, RZ ;  /* 0x00000006ff06723e */ /* 0x000fc400048070ff */
[C---:B------:R-:W-:Y:S01]  /*2d6e0*/  ISETP.LT.OR P6, PT, R0.reuse, 0x9a, !P3 ;  /* 0x0000009a0000780c */ /* 0x040fe20005fc1670 */
[----:B------:R0:W-:Y:S04]  /*2d6f0*/  @!P0 STG.E.U8 desc[UR22][R24.64+0x90], R7 ;  /* 0x0000900718008986 */ /* 0x0001e8000c101116 */
[----:B------:R-:W-:Y:S04]  /*2d700*/  @!P1 STG.E.U8 desc[UR22][R24.64+0x91], R6 ;  /* 0x0000910618009986 */ /* 0x000fe8000c101116 */
[----:B------:R1:W-:Y:S01]  /*2d710*/  @!P5 STG.E.U8 desc[UR22][R2.64+0x98], R5 ;  /* 0x000098050200d986 */ /* 0x0003e2000c101116 */
[----:B------:R-:W-:-:S02]  /*2d720*/  ISETP.LT.OR P1, PT, R0, 0x9a, !P2 ;  /* 0x0000009a0000780c */ /* 0x000fc40005721670 */
[----:B0-----:R-:W-:Y:S01]  /*2d730*/  F2FP.SATFINITE.E4M3.F32.PACK_AB_MERGE_C R7, RZ, R4, RZ ;  /* 0x00000004ff07723e */ /* 0x001fe200048070ff */
[----:B-1----:R-:W-:Y:S02]  /*2d740*/  FMUL R5, R35, UR21 ;  /* 0x0000001523057c20 */ /* 0x002fe40008400000 */
[----:B------:R-:W2:Y:S01]  /*2d750*/  LDL.LU R35, [R1+0x3b0] ;  /* 0x0003b00001237983 */ /* 0x000ea20000300800 */
[----:B------:R-:W-:Y:S01]  /*2d760*/  FMUL R6, R38, UR21 ;  /* 0x0000001526067c20 */ /* 0x000fe20008400000 */
[C---:B------:R-:W-:Y:S02]  /*2d770*/  ISETP.LT.OR P0, PT, R0.reuse, 0x99, !P2 ;  /* 0x000000990000780c */ /* 0x040fe40005701670 */
[----:B------:R-:W-:Y:S01]  /*2d780*/  ISETP.LT.OR P5, PT, R0, 0xa1, !P3 ;  /* 0x000000a10000780c */ /* 0x000fe20005fa1670 */
[----:B------:R0:W-:Y:S02]  /*2d790*/  @!P6 STG.E.U8 desc[UR22][R2.64+0x99], R7 ;  /* 0x000099070200e986 */ /* 0x0001e4000c101116 */
[----:B0-----:R-:W-:Y:S01]  /*2d7a0*/  F2FP.SATFINITE.E4M3.F32.PACK_AB_MERGE_C R7, RZ, R6, RZ ;  /* 0x00000006ff07723e */ /* 0x001fe200048070ff */
[----:B------:R-:W-:-:S02]  /*2d7b0*/  FMUL R4, R34, UR21 ;  /* 0x0000001522047c20 */ /* 0x000fc40008400000 */
[----:B------:R-:W2:Y:S01]  /*2d7c0*/  LDL.LU R34, [R1+0x3b4] ;  /* 0x0003b40001227983 */ /* 0x000ea20000300800 */
[----:B------:R-:W-:Y:S02]  /*2d7d0*/  F2FP.SATFINITE.E4M3.F32.PACK_AB_MERGE_C R6, RZ, R5, RZ ;  /* 0x00000005ff06723e */ /* 0x000fe400048070ff */
[----:B------:R-:W-:-:S03]  /*2d7e0*/  F2FP.SATFINITE.E4M3.F32.PACK_AB_MERGE_C R5, RZ, R4, RZ ;  /* 0x00000004ff05723e */ /* 0x000fc600048070ff */
[----:B------:R-:W-:Y:S04]  /*2d7f0*/  @!P1 STG.E.U8 desc[UR22][R24.64+0x99], R6 ;  /* 0x0000990618009986 */ /* 0x000fe8000c101116 */
[----:B------:R0:W-:Y:S04]  /*2d800*/  @!P0 STG.E.U8 desc[UR22][R24.64+0x98], R7 ;  /* 0x0000980718008986 */ /* 0x0001e8000c101116 */
[----:B------:R1:W-:Y:S01]  /*2d810*/  @!P5 STG.E.U8 desc[UR22][R2.64+0xa0], R5 ;  /* 0x0000a0050200d986 */ /* 0x0003e2000c101116 */
[----:B----4-:R-:W-:-:S03]  /*2d820*/  FMUL R4, R33, UR21 ;  /* 0x0000001521047c20 */ /* 0x010fc60008400000 */
[----:B------:R-:W4:Y:S02]  /*2d830*/  LDL.LU R33, [R1+0x3b8] ;  /* 0x0003b80001217983 */ /* 0x000f240000300800 */
[----:B0-----:R-:W-:Y:S01]  /*2d840*/  F2FP.SATFINITE.E4M3.F32.PACK_AB_MERGE_C R7, RZ, R4, RZ ;  /* 0x00000004ff07723e */ /* 0x001fe200048070ff */
[----:B---3--:R-:W-:Y:S02]  /*2d850*/  FMUL R6, R31, UR21 ;  /* 0x000000151f067c20 */ /* 0x008fe40008400000 */
[----:B------:R-:W3:Y:S01]  /*2d860*/  LDL.LU R31, [R1+0x3bc] ;  /* 0x0003bc00011f7983 */ /* 0x000ee20000300800 */
[----:B-1----:R-:W-:-:S03]  /*2d870*/  FMUL R5, R37, UR21 ;  /* 0x0000001525057c20 */ /* 0x002fc60008400000 */
[----:B------:R-:W3:Y:S01]  /*2d880*/  LDL.LU R37, [R1+0x3c0] ;  /* 0x0003c00001257983 */ /* 0x000ee20000300800 */
[----:B--2---:R-:W-:-:S03]  /*2d890*/  FMUL R4, R30, UR21 ;  /* 0x000000151e047c20 */ /* 0x004fc60008400000 */
[----:B------:R-:W2:Y:S01]  /*2d8a0*/  LDL.LU R30, [R1+0x3c4] ;  /* 0x0003c400011e7983 */ /* 0x000ea20000300800 */
[C---:B------:R-:W-:Y:S02]  /*2d8b0*/  ISETP.LT.OR P6, PT, R0.reuse, 0xa2, !P3 ;  /* 0x000000a20000780c */ /* 0x040fe40005fc1670 */
[C---:B------:R-:W-:Y:S02]  /*2d8c0*/  ISETP.LT.OR P1, PT, R0.reuse, 0xa2, !P2 ;  /* 0x000000a20000780c */ /* 0x040fe40005721670 */
[C---:B------:R-:W-:Y:S02]  /*2d8d0*/  ISETP.LT.OR P0, PT, R0.reuse, 0xa1, !P2 ;  /* 0x000000a10000780c */ /* 0x040fe40005701670 */
[----:B------:R-:W-:-:S07]  /*2d8e0*/  ISETP.LT.OR P5, PT, R0, 0xa9, !P3 ;  /* 0x000000a90000780c */ /* 0x000fce0005fa1670 */
[----:B------:R0:W-:Y:S01]  /*2d8f0*/  @!P6 STG.E.U8 desc[UR22][R2.64+0xa1], R7 ;  /* 0x0000a1070200e986 */ /* 0x0001e2000c101116 */
[----:B------:R-:W-:Y:S02]  /*2d900*/  ISETP.LT.OR P6, PT, R0, 0xaa, !P3 ;  /* 0x000000aa0000780c */ /* 0x000fe40005fc1670 */
[----:B0-----:R-:W-:Y:S02]  /*2d910*/  F2FP.SATFINITE.E4M3.F32.PACK_AB_MERGE_C R7, RZ, R6, RZ ;  /* 0x00000006ff07723e */ /* 0x001fe400048070ff */
[----:B------:R-:W-:Y:S02]  /*2d920*/  F2FP.SATFINITE.E4M3.F32.PACK_AB_MERGE_C R6, RZ, R5, RZ ;  /* 0x00000005ff06723e */ /* 0x000fe400048070ff */
[----:B------:R-:W-:Y:S01]  /*2d930*/  F2FP.SATFINITE.E4M3.F32.PACK_AB_MERGE_C R5, RZ, R4, RZ ;  /* 0x00000004ff05723e */ /* 0x000fe200048070ff */
[----:B------:R-:W-:Y:S02]  /*2d940*/  FMUL R4, R36, UR21 ;  /* 0x0000001524047c20 */ /* 0x000fe40008400000 */
[----:B------:R-:W2:Y:S04]  /*2d950*/  LDL.LU R36, [R1+0x3c8] ;  /* 0x0003c80001247983 */ /* 0x000ea80000300800 */
[----:B------:R0:W-:Y:S04]  /*2d960*/  @!P1 STG.E.U8 desc[UR22][R24.64+0xa1], R6 ;  /* 0x0000a10618009986 */ /* 0x0001e8000c101116 */
[----:B------:R-:W-:Y:S01]  /*2d970*/  @!P0 STG.E.U8 desc[UR22][R24.64+0xa0], R7 ;  /* 0x0000a00718008986 */ /* 0x000fe2000c101116 */
[----:B0-----:R-:W-:-:S03]  /*2d980*/  FMUL R6, R35, UR21 ;  /* 0x0000001523067c20 */ /* 0x001fc60008400000 */
[----:B------:R-:W2:Y:S04]  /*2d990*/  LDL.LU R35, [R1+0x3cc] ;  /* 0x0003cc0001237983 */ /* 0x000ea80000300800 */
[----:B------:R0:W-:Y:S01]  /*2d9a0*/  @!P5 STG.E.U8 desc[UR22][R2.64+0xa8], R5 ;  /* 0x0000a8050200d986 */ /* 0x0001e2000c101116 */
[----:B------:R-:W-:Y:S02]  /*2d9b0*/  ISETP.LT.OR P0, PT, R0, 0xa9, !P2 ;  /* 0x000000a90000780c */ /* 0x000fe40005701670 */
[----:B0-----:R-:W-:Y:S01]  /*2d9c0*/  F2FP.SATFINITE.E4M3.F32.PACK_AB_MERGE_C R5, RZ, R4, RZ ;  /* 0x00000004ff05723e */ /* 0x001fe200048070ff */
[----:B------:R-:W-:Y:S02]  /*2d9d0*/  FMUL R4, R34, UR21 ;  /* 0x0000001522047c20 */ /* 0x000fe40008400000 */
[----:B------:R-:W2:Y:S04]  /*2d9e0*/  LDL.LU R34, [R1+0x3d0] ;  /* 0x0003d00001227983 */ /* 0x000ea80000300800 */
[----:B------:R4:W-:Y:S01]  /*2d9f0*/  @!P6 STG.E.U8 desc[UR22][R2.64+0xa9], R5 ;  /* 0x0000a9050200e986 */ /* 0x0009e2000c101116 */
[----:B------:R-:W-:-:S02]  /*2da00*/  F2FP.SATFINITE.E4M3.F32.PACK_AB_MERGE_C R7, RZ, R6, RZ ;  /* 0x00000006ff07723e */ /* 0x000fc400048070ff */
[----:B------:R-:W-:Y:S01]  /*2da10*/  F2FP.SATFINITE.E4M3.F32.PACK_AB_MERGE_C R6, RZ, R4, RZ ;  /* 0x00000004ff06723e */ /* 0x000fe200048070ff */
[----:B----4-:R-:W-:Y:S02]  /*2da20*/  FMUL R5, R33, UR21 ;  /* 0x0000001521057c20 */ /* 0x010fe40008400000 */
[----:B------:R-:W4:Y:S04]  /*2da30*/  LDL.LU R33, [R1+0x3d4] ;  /* 0x0003d40001217983 */ /* 0x000f280000300800 */
[----:B------:R0:W-:Y:S01]  /*2da40*/  @!P0 STG.E.U8 desc[UR22][R24.64+0xa8], R7 ;  /* 0x0000a80718008986 */ /* 0x0001e2000c101116 */
[----:B---3--:R-:W-:-:S03]  /*2da50*/  FMUL R4, R31, UR21 ;  /* 0x000000151f047c20 */ /* 0x008fc60008400000 */
[----:B------:R-:W3:Y:S02]  /*2da60*/  LDL.LU R31, [R1+0x3d8] ;  /* 0x0003d800011f7983 */ /* 0x000ee40000300800 */
[----:B0-----:R-:W-:Y:S01]  /*2da70*/  F2FP.SATFINITE.E4M3.F32.PACK_AB_MERGE_C R7, RZ, R4, RZ ;  /* 0x00000004ff07723e */ /* 0x001fe200048070ff */
[----:B--2---:R-:W-:Y:S02]  /*2da80*/  FMUL R4, R30, UR21 ;  /* 0x000000151e047c20 */ /* 0x004fe40008400000 */
[----:B------:R-:W2:Y:S01]  /*2da90*/  LDL.LU R30, [R1+0x3dc] ;  /* 0x0003dc00011e7983 */ /* 0x000ea20000300800 */
[C---:B------:R-:W-:Y:S02]  /*2daa0*/  ISETP.LT.OR P1, PT, R0.reuse, 0xaa, !P2 ;  /* 0x000000aa0000780c */ /* 0x040fe40005721670 */
[C---:B------:R-:W-:Y:S02]  /*2dab0*/  ISETP.LT.OR P5, PT, R0.reuse, 0xb1, !P3 ;  /* 0x000000b10000780c */ /* 0x040fe40005fa1670 */
[----:B------:R-:W-:-:S02]  /*2dac0*/  ISETP.LT.OR P6, PT, R0, 0xb2, !P3 ;  /* 0x000000b20000780c */ /* 0x000fc40005fc1670 */
[----:B------:R-:W-:-:S07]  /*2dad0*/  F2FP.SATFINITE.E4M3.F32.PACK_AB_MERGE_C R5, RZ, R5, RZ ;  /* 0x00000005ff05723e */ /* 0x000fce00048070ff */
[----:B------:R-:W-:Y:S04]  /*2dae0*/  @!P1 STG.E.U8 desc[UR22][R24.64+0xa9], R6 ;  /* 0x0000a90618009986 */ /* 0x000fe8000c101116 */
[----:B------:R0:W-:Y:S01]  /*2daf0*/  @!P5 STG.E.U8 desc[UR22][R2.64+0xb0], R5 ;  /* 0x0000b0050200d986 */ /* 0x0001e2000c101116 */
[C---:B------:R-:W-:Y:S02]  /*2db00*/  ISETP.LT.OR P1, PT, R0.reuse, 0xb1, !P2 ;  /* 0x000000b10000780c */ /* 0x040fe40005721670 */
[C---:B------:R-:W-:Y:S01]  /*2db10*/  ISETP.LT.OR P5, PT, R0.reuse, 0xb2, !P2 ;  /* 0x000000b20000780c */ /* 0x040fe200057a1670 */
[----:B------:R1:W-:Y:S01]  /*2db20*/  @!P6 STG.E.U8 desc[UR22][R2.64+0xb1], R7 ;  /* 0x0000b1070200e986 */ /* 0x0003e2000c101116 */
[----:B------:R-:W-:Y:S01]  /*2db30*/  ISETP.LT.OR P6, PT, R0, 0xba, !P3 ;  /* 0x000000ba0000780c */ /* 0x000fe20005fc1670 */
[----:B0-----:R-:W-:-:S02]  /*2db40*/  FMUL R5, R36, UR21 ;  /* 0x0000001524057c20 */ /* 0x001fc40008400000 */
[----:B------:R-:W2:Y:S01]  /*2db50*/  LDL.LU R36, [R1+0x3e0] ;  /* 0x0003e00001247983 */ /* 0x000ea20000300800 */
[----:B-1----:R-:W-:Y:S01]  /*2db60*/  F2FP.SATFINITE.E4M3.F32.PACK_AB_MERGE_C R7, RZ, R4, RZ ;  /* 0x00000004ff07723e */ /* 0x002fe200048070ff */
[----:B------:R-:W-:Y:S01]  /*2db70*/  FMUL R6, R37, UR21 ;  /* 0x0000001525067c20 */ /* 0x000fe20008400000 */
[----:B------:R-:W-:-:S04]  /*2db80*/  ISETP.LT.OR P0, PT, R0, 0xb9, !P3 ;  /* 0x000000b90000780c */ /* 0x000fc80005f01670 */
[----:B------:R-:W-:Y:S02]  /*2db90*/  F2FP.SATFINITE.E4M3.F32.PACK_AB_MERGE_C R8, RZ, R6, RZ ;  /* 0x00000006ff08723e */ /* 0x000fe400048070ff */
[----:B------:R-:W-:Y:S01]  /*2dba0*/  F2FP.SATFINITE.E4M3.F32.PACK_AB_MERGE_C R6, RZ, R5, RZ ;  /* 0x00000005ff06723e */ /* 0x000fe200048070ff */
[----:B------:R-:W-:Y:S02]  /*2dbb0*/  FMUL R4, R35, UR21 ;  /* 0x0000001523047c20 */ /* 0x000fe40008400000 */
[----:B------:R-:W2:Y:S03]  /*2dbc0*/  LDL.LU R35, [R1+0x3e4] ;  /* 0x0003e40001237983 */ /* 0x000ea60000300800 */
[----:B------:R-:W-:Y:S01]  /*2dbd0*/  F2FP.SATFINITE.E4M3.F32.PACK_AB_MERGE_C R5, RZ, R4, RZ ;  /* 0x00000004ff05723e */ /* 0x000fe200048070ff */
[----:B------:R-:W-:Y:S04]  /*2dbe0*/  @!P1 STG.E.U8 desc[UR22][R24.64+0xb0], R8 ;  /* 0x0000b00818009986 */ /* 0x000fe8000c101116 */
[----:B------:R0:W-:Y:S04]  /*2dbf0*/  @!P5 STG.E.U8 desc[UR22][R24.64+0xb1], R7 ;  /* 0x0000b1071800d986 */ /* 0x0001e8000c101116 */
[----:B------:R4:W-:Y:S01]  /*2dc00*/  @!P6 STG.E.U8 desc[UR22][R2.64+0xb9], R5 ;  /* 0x0000b9050200e986 */ /* 0x0009e2000c101116 */
[----:B------:R-:W-:-:S03]  /*2dc10*/  FMUL R4, R34, UR21 ;  /* 0x0000001522047c20 */ /* 0x000fc60008400000 */
[----:B------:R-:W2:Y:S02]  /*2dc20*/  LDL.LU R34, [R1+0x3e8] ;  /* 0x0003e80001227983 */ /* 0x000ea40000300800 */
[----:B0-----:R-:W-:Y:S02]  /*2dc30*/  F2FP.SATFINITE.E4M3.F32.PACK_AB_MERGE_C R7, RZ, R4, RZ ;  /* 0x00000004ff07723e */ /* 0x001fe400048070ff */
[----:B------:R0:W-:Y:S01]  /*2dc40*/  @!P0 STG.E.U8 desc[UR22][R2.64+0xb8], R6 ;  /* 0x0000b80602008986 */ /* 0x0001e2000c101116 */
[----:B----4-:R-:W-:-:S03]  /*2dc50*/  FMUL R5, R33, UR21 ;  /* 0x0000001521057c20 */ /* 0x010fc60008400000 */
[----:B------:R-:W4:Y:S02]  /*2dc60*/  LDL.LU R33, [R1+0x3ec] ;  /* 0x0003ec0001217983 */ /* 0x000f240000300800 */
[----:B0-----:R-:W-:Y:S01]  /*2dc70*/  F2FP.SATFINITE.E4M3.F32.PACK_AB_MERGE_C R6, RZ, R5, RZ ;  /* 0x00000005ff06723e */ /* 0x001fe200048070ff */
[----:B---3--:R-:W-:Y:S02]  /*2dc80*/  FMUL R4, R31, UR21 ;  /* 0x000000151f047c20 */ /* 0x008fe40008400000 */
[----:B------:R-:W3:Y:S03]  /*2dc90*/  LDL.LU R31, [R1+0x3f0] ;  /* 0x0003f000011f7983 */ /* 0x000ee60000300800 */
[----:B------:R-:W-:Y:S01]  /*2dca0*/  F2FP.SATFINITE.E4M3.F32.PACK_AB_MERGE_C R5, RZ, R4, RZ ;  /* 0x00000004ff05723e */ /* 0x000fe200048070ff */
[----:B--2---:R-:W-:Y:S02]  /*2dcb0*/  FMUL R4, R30, UR21 ;  /* 0x000000151e047c20 */ /* 0x004fe40008400000 */
[----:B------:R-:W2:Y:S01]  /*2dcc0*/  LDL.LU R30, [R1+0x3f4] ;  /* 0x0003f400011e7983 */ /* 0x000ea20000300800 */
[----:B------:R-:W-:-:S02]  /*2dcd0*/  ISETP.LT.OR P5, PT, R0, 0xb9, !P2 ;  /* 0x000000b90000780c */ /* 0x000fc400057a1670 */
[----:B------:R-:W-:Y:S01]  /*2dce0*/  ISETP.GE.AND P1, PT, R32, 0x81, PT ;  /* 0x000000812000780c */ /* 0x000fe20003f26270 */
[----:B------:R-:W2:Y:S01]  /*2dcf0*/  LDL.LU R37, [R1+0x3f8] ;  /* 0x0003f80001257983 */ /* 0x000ea20000300800 */
[C---:B------:R-:W-:Y:S02]  /*2dd00*/  ISETP.LT.OR P0, PT, R0.reuse, 0xba, !P2 ;  /* 0x000000ba0000780c */ /* 0x040fe40005701670 */
[----:B------:R-:W-:-:S07]  /*2dd10*/  ISETP.LT.OR P6, PT, R0, 0x1, !P1 ;  /* 0x000000010000780c */ /* 0x000fce0004fc1670 */
[----:B------:R-:W-:Y:S01]  /*2dd20*/  @!P5 STG.E.U8 desc[UR22][R24.64+0xb8], R7 ;  /* 0x0000b8071800d986 */ /* 0x000fe2000c101116 */
[----:B------:R-:W-:-:S03]  /*2dd30*/  ISETP.LT.OR P5, PT, R0, 0x2, !P1 ;  /* 0x000000020000780c */ /* 0x000fc60004fa1670 */
[----:B------:R-:W-:Y:S01]  /*2dd40*/  @!P0 STG.E.U8 desc[UR22][R24.64+0xb9], R6 ;  /* 0x0000b90618008986 */ /* 0x000fe2000c101116 */
[----:B------:R-:W-:Y:S02]  /*2dd50*/  ISETP.GE.AND P0, PT, R32, 0x89, PT ;  /* 0x000000892000780c */ /* 0x000fe40003f06270 */
[----:B------:R-:W-:Y:S01]  /*2dd60*/  F2FP.SATFINITE.E4M3.F32.PACK_AB_MERGE_C R4, RZ, R4, RZ ;  /* 0x00000004ff04723e */ /* 0x000fe200048070ff */
[----:B------:R0:W-:Y:S01]  /*2dd70*/  @!P6 STG.E.U8 desc[UR22][R28.64], R5 ;  /* 0x000000051c00e986 */ /* 0x0001e2000c101116 */
[----:B------:R-:W-:-:S05]  /*2dd80*/  ISETP.LT.OR P6, PT, R0, 0x1, !P0 ;  /* 0x000000010000780c */ /* 0x000fca00047c1670 */
[----:B------:R1:W-:Y:S01]  /*2dd90*/  @!P5 STG.E.U8 desc[UR22][R28.64+0x1], R4 ;  /* 0x000001041c00d986 */ /* 0x0003e2000c101116 */
[----:B------:R-:W-:Y:S01]  /*2dda0*/  ISETP.LT.OR P5, PT, R0, 0x2, !P0 ;  /* 0x000000020000780c */ /* 0x000fe200047a1670 */
[----:B0-----:R-:W-:Y:S02]  /*2ddb0*/  FMUL R5, R36, UR21 ;  /* 0x0000001524057c20 */ /* 0x001fe40008400000 */
[----:B------:R-:W2:Y:S03]  /*2ddc0*/  LDL.LU R36, [R1+0x3fc] ;  /* 0x0003fc0001247983 */ /* 0x000ea60000300800 */
[----:B------:R-:W-:-:S05]  /*2ddd0*/  F2FP.SATFINITE.E4M3.F32.PACK_AB_MERGE_C R5, RZ, R5, RZ ;  /* 0x00000005ff05723e */ /* 0x000fca00048070ff */
[----:B------:R0:W-:Y:S01]  /*2dde0*/  @!P6 STG.E.U8 desc[UR22][R26.64], R5 ;  /* 0x000000051a00e986 */ /* 0x0001e2000c101116 */
[----:B-1----:R-:W-:-:S03]  /*2ddf0*/  FMUL R4, R35, UR21 ;  /* 0x0000001523047c20 */ /* 0x002fc60008400000 */
[----:B------:R-:W2:Y:S01]  /*2de00*/  LDL.LU R35, [R1+0x400] ;  /* 0x0004000001237983 */ /* 0x000ea20000300800 */
[----:B------:R-:W-:Y:S02]  /*2de10*/  ISETP.LT.OR P6, PT, R0, 0x9, !P1 ;  /* 0x000000090000780c */ /* 0x000fe40004fc1670 */
[----:B------:R-:W-:-:S05]  /*2de20*/  F2FP.SATFINITE.E4M3.F32.PACK_AB_MERGE_C R4, RZ, R4, RZ ;  /* 0x00000004ff04723e */ /* 0x000fca00048070ff */
[----:B------:R4:W-:Y:S01]  /*2de30*/  @!P5 STG.E.U8 desc[UR22][R26.64+0x1], R4 ;  /* 0x000001041a00d986 */ /* 0x0009e2000c101116 */
[----:B------:R-:W-:Y:S01]  /*2de40*/  ISETP.LT.OR P5, PT, R0, 0xa, !P1 ;  /* 0x0000000a0000780c */ /* 0x000fe20004fa1670 */
[----:B0-----:R-:W-:Y:S02]  /*2de50*/  FMUL R5, R34, UR21 ;  /* 0x0000001522057c20 */ /* 0x001fe40008400000 */
[----:B------:R-:W2:Y:S03]  /*2de60*/  LDL.LU R34, [R1+0x404] ;  /* 0x0004040001227983 */ /* 0x000ea60000300800 */
[----:B------:R-:W-:-:S05]  /*2de70*/  F2FP.SATFINITE.E4M3.F32.PACK_AB_MERGE_C R5, RZ, R5, RZ ;  /* 0x00000005ff05723e */ /* 0x000fca00048070ff */
[----:B------:R3:W-:Y:S01]  /*2de80*/  @!P6 STG.E.U8 desc[UR22][R28.64+0x8], R5 ;  /* 0x000008051c00e986 */ /* 0x0007e2000c101116 */
[----:B----4-:R-:W-:-:S03]  /*2de90*/  FMUL R4, R33, UR21 ;  /* 0x0000001521047c20 */ /* 0x010fc60008400000 */
[----:B------:R-:W4:Y:S02]  /*2dea0*/  LDL.LU R33, [R1+0x408] ;  /* 0x0004080001217983 */ /* 0x000f240000300800 */
[----:B------:R-:W-:-:S05]  /*2deb0*/  F2FP.SATFINITE.E4M3.F32.PACK_AB_MERGE_C R4, RZ, R4, RZ ;  /* 0x00000004ff04723e */ /* 0x000fca00048070ff */
[----:B------:R2:W-:Y:S01]  /*2dec0*/  @!P5 STG.E.U8 desc[UR22][R28.64+0x9], R4 ;  /* 0x000009041c00d986 */ /* 0x0005e2000c101116 */
[----:B---3--:R-:W-:-:S03]  /*2ded0*/  FMUL R5, R31, UR21 ;  /* 0x000000151f057c20 */ /* 0x008fc60008400000 */
[----:B------:R-:W3:Y:S01]  /*2dee0*/  LDL.LU R31, [R1+0x40c] ;  /* 0x00040c00011f7983 */ /* 0x000ee20000300800 */
[----:B--2---:R-:W-:-:S03]  /*2def0*/  FMUL R4, R30, UR21 ;  /* 0x000000151e047c20 */ /* 0x004fc60008400000 */
[----:B------:R-:W2:Y:S01]  /*2df00*/  LDL.LU R30, [R1+0x410] ;  /* 0x00041000011e7983 */ /* 0x000ea20000300800 */
[C---:B------:R-:W-:Y:S02]  /*2df10*/  ISETP.LT.OR P6, PT, R0.reuse, 0x9, !P0 ;  /* 0x000000090000780c */ /* 0x040fe400047c1670 */
[----:B------:R-:W-:Y:S02]  /*2df20*/  ISETP.LT.OR P5, PT, R0, 0xa, !P0 ;  /* 0x0000000a0000780c */ /* 0x000fe400047a1670 */
[----:B------:R-:W-:Y:S02]  /*2df30*/  F2FP.SATFINITE.E4M3.F32.PACK_AB_MERGE_C R5, RZ, R5, RZ ;  /* 0x00000005ff05723e */ /* 0x000fe400048070ff */
[----:B------:R-:W-:-:S07]  /*2df40*/  F2FP.SATFINITE.E4M3.F32.PACK_AB_MERGE_C R4, RZ, R4, RZ ;  /* 0x00000004ff04723e */ /* 0x000fce00048070ff */
[----:B------:R0:W-:Y:S01]  /*2df50*/  @!P6 STG.E.U8 desc[UR22][R26.64+0x8], R5 ;  /* 0x000008051a00e986 */ /* 0x0001e2000c101116 */
[----:B------:R-:W-:-:S03]  /*2df60*/  ISETP.LT.OR P6, PT, R0, 0x11, !P1 ;  /* 0x000000110000780c */ /* 0x000fc60004fc1670 */
[----:B------:R1:W-:Y:S01]  /*2df70*/  @!P5 STG.E.U8 desc[UR22][R26.64+0x9], R4 ;  /* 0x000009041a00d986 */ /* 0x0003e2000c101116 */
[----:B------:R-:W-:Y:S01]  /*2df80*/  ISETP.LT.OR P5, PT, R0, 0x12, !P1 ;  /* 0x000000120000780c */ /* 0x000fe20004fa1670 */
[----:B0-----:R-:W-:Y:S02]  /*2df90*/  FMUL R5, R37, UR21 ;  /* 0x0000001525057c20 */ /* 0x001fe40008400000 */
[----:B------:R-:W2:Y:S03]  /*2dfa0*/  LDL.LU R37, [R1+0x414] ;  /* 0x0004140001257983 */ /* 0x000ea60000300800 */
[----:B------:R-:W-:Y:S01]  /*2dfb0*/  F2FP.SATFINITE.E4M3.F32.PACK_AB_MERGE_C R5, RZ, R5, RZ ;  /* 0x00000005ff05723e */ /* 0x000fe200048070ff */
[----:B-1----:R-:W-:Y:S02]  /*2dfc0*/  FMUL R4, R36, UR21 ;  /* 0x0000001524047c20 */ /* 0x002fe40008400000 */
[----:B------:R-:W2:Y:S04]  /*2dfd0*/  LDL.LU R36, [R1+0x418] ;  /* 0x0004180001247983 */ /* 0x000ea80000300800 */
[----:B------:R0:W-:Y:S01]  /*2dfe0*/  @!P6 STG.E.U8 desc[UR22][R28.64+0x10], R5 ;  /* 0x000010051c00e986 */ /* 0x0001e2000c101116 */
[----:B------:R-:W-:-:S02]  /*2dff0*/  ISETP.LT.OR P6, PT, R0, 0x11, !P0 ;  /* 0x000000110000780c */ /* 0x000fc400047c1670 */
[----:B------:R-:W-:-:S05]  /*2e000*/  F2FP.SATFINITE.E4M3.F32.PACK_AB_MERGE_C R4, RZ, R4, RZ ;  /* 0x00000004ff04723e */ /* 0x000fca00048070ff */
[----:B------:R1:W-:Y:S01]  /*2e010*/  @!P5 STG.E.U8 desc[UR22][R28.64+0x11], R4 ;  /* 0x000011041c00d986 */ /* 0x0003e2000c101116 */
[----:B0-----:R-:W-:-:S03]  /*2e020*/  FMUL R5, R35, UR21 ;  /* 0x0000001523057c20 */ /* 0x001fc60008400000 */
[----:B------:R-:W2:Y:S01]  /*2e030*/  LDL.LU R35, [R1+0x41c] ;  /* 0x00041c0001237983 */ /* 0x000ea20000300800 */
[----:B------:R-:W-:Y:S02]  /*2e040*/  ISETP.LT.OR P5, PT, R0, 0x12, !P0 ;  /* 0x000000120000780c */ /* 0x000fe400047a1670 */
[----:B------:R-:W-:-:S05]  /*2e050*/  F2FP.SATFINITE.E4M3.F32.PACK_AB_MERGE_C R5, RZ, R5, RZ ;  /* 0x00000005ff05723e */ /* 0x000fca00048070ff */
[----:B------:R4:W-:Y:S01]  /*2e060*/  @!P6 STG.E.U8 desc[UR22][R26.64+0x10], R5 ;  /* 0x000010051a00e986 */ /* 0x0009e2000c101116 */
[----:B------:R-:W-:Y:S01]  /*2e070*/  ISETP.LT.OR P6, PT, R0, 0x19, !P1 ;  /* 0x000000190000780c */ /* 0x000fe20004fc1670 */
[----:B-1----:R-:W-:Y:S02]  /*2e080*/  FMUL R4, R34, UR21 ;  /* 0x0000001522047c20 */ /* 0x002fe40008400000 */
        /* <DEDUP_REMOVED lines=12> */
[----:B------:R-:W-:Y:S02]  /*2e150*/  F2FP.SATFINITE.E4M3.F32.PACK_AB_MERGE_C R4, RZ, R4, RZ ;  /* 0x00000004ff04723e */ /* 0x000fe400048070ff */
[----:B------:R-:W-:Y:S02]  /*2e160*/  ISETP.LT.OR P6, PT, R0, 0x19, !P0 ;  /* 0x000000190000780c */ /* 0x000fe400047c1670 */
        /* <DEDUP_REMOVED lines=218> */
[----:B-1----:R-:W-:-:S04]  /*2ef10*/  FMUL R5, R36, UR21 ;  /* 0x0000001524057c20 */ /* 0x002fc80008400000 */
[----:B------:R0:W-:Y:S01]  /*2ef20*/  @!P5 STG.E.U8 desc[UR22][R28.64+0x71], R4 ;  /* 0x000071041c00d986 */ /* 0x0001e2000c101116 */
[C---:B------:R-:W-:Y:S02]  /*2ef30*/  ISETP.LT.OR P5, PT, R0.reuse, 0x72, !P0 ;  /* 0x000000720000780c */ /* 0x040fe400047a1670 */
[----:B------:R-:W-:Y:S01]  /*2ef40*/  F2FP.SATFINITE.E4M3.F32.PACK_AB_MERGE_C R5, RZ, R5, RZ ;  /* 0x00000005ff05723e */ /* 0x000fe200048070ff */
[----:B------:R-:W2:Y:S04]  /*2ef50*/  LDL.LU R36, [R1+0x4dc] ;  /* 0x0004dc0001247983 */ /* 0x000ea80000300800 */
[----:B------:R1:W-:Y:S01]  /*2ef60*/  @!P6 STG.E.U8 desc[UR22][R26.64+0x70], R5 ;  /* 0x000070051a00e986 */ /* 0x0003e2000c101116 */
[----:B------:R-:W-:Y:S01]  /*2ef70*/  ISETP.LT.OR P6, PT, R0, 0x79, !P1 ;  /* 0x000000790000780c */ /* 0x000fe20004fc1670 */
[----:B0-----:R-:W-:-:S02]  /*2ef80*/  FMUL R4, R35, UR21 ;  /* 0x0000001523047c20 */ /* 0x001fc40008400000 */
[----:B------:R-:W2:Y:S03]  /*2ef90*/  LDL.LU R35, [R1+0x4e0] ;  /* 0x0004e00001237983 */ /* 0x000ea60000300800 */
        /* <DEDUP_REMOVED lines=19> */
[----:B------:R-:W-:Y:S01]  /*2f0d0*/  @!P6 STG.E.U8 desc[UR22][R26.64+0x78], R6 ;  /* 0x000078061a00e986 */ /* 0x000fe2000c101116 */
[----:B------:R-:W-:Y:S01]  /*2f0e0*/  ISETP.LT.OR P6, PT, R0, 0x81, !P1 ;  /* 0x000000810000780c */ /* 0x000fe20004fc1670 */
[----:B------:R-:W-:Y:S02]  /*2f0f0*/  FMUL R4, R37, UR21 ;  /* 0x0000001525047c20 */ /* 0x000fe40008400000 */
[----:B------:R-:W2:Y:S03]  /*2f100*/  LDL.LU R37, [R1+0x4f4] ;  /* 0x0004f40001257983 */ /* 0x000ea60000300800 */
[----:B------:R-:W-:Y:S01]  /*2f110*/  F2FP.SATFINITE.E4M3.F32.PACK_AB_MERGE_C R4, RZ, R4, RZ ;  /* 0x00000004ff04723e */ /* 0x000fe200048070ff */
[----:B------:R0:W-:Y:S06]  /*2f120*/  @!P5 STG.E.U8 desc[UR22][R26.64+0x79], R5 ;  /* 0x000079051a00d986 */ /* 0x0001ec000c101116 */
[----:B------:R1:W-:Y:S01]  /*2f130*/  @!P6 STG.E.U8 desc[UR22][R28.64+0x80], R4 ;  /* 0x000080041c00e986 */ /* 0x0003e2000c101116 */
[----:B0-----:R-:W-:-:S03]  /*2f140*/  FMUL R5, R36, UR21 ;  /* 0x0000001524057c20 */ /* 0x001fc60008400000 */
[----:B------:R-:W2:Y:S01]  /*2f150*/  LDL.LU R36, [R1+0x4f8] ;  /* 0x0004f80001247983 */ /* 0x000ea20000300800 */
[----:B-1----:R-:W-:-:S03]  /*2f160*/  FMUL R4, R35, UR21 ;  /* 0x0000001523047c20 */ /* 0x002fc60008400000 */
[----:B------:R-:W2:Y:S02]  /*2f170*/  LDL.LU R35, [R1+0x4fc] ;  /* 0x0004fc0001237983 */ /* 0x000ea40000300800 */
[----:B------:R-:W-:Y:S01]  /*2f180*/  F2FP.SATFINITE.E4M3.F32.PACK_AB_MERGE_C R7, RZ, R4, RZ ;  /* 0x00000004ff07723e */ /* 0x000fe200048070ff */
[----:B------:R-:W-:Y:S02]  /*2f190*/  FMUL R6, R34, UR21 ;  /* 0x0000001522067c20 */ /* 0x000fe40008400000 */
[----:B------:R-:W2:Y:S03]  /*2f1a0*/  LDL.LU R34, [R1+0x500] ;  /* 0x0005000001227983 */ /* 0x000ea60000300800 */
[----:B------:R-:W-:Y:S01]  /*2f1b0*/  F2FP.SATFINITE.E4M3.F32.PACK_AB_MERGE_C R9, RZ, R6, RZ ;  /* 0x00000006ff09723e */ /* 0x000fe200048070ff */
[----:B----4-:R-:W-:Y:S02]  /*2f1c0*/  FMUL R6, R33, UR21 ;  /* 0x0000001521067c20 */ /* 0x010fe40008400000 */
[----:B------:R-:W4:Y:S01]  /*2f1d0*/  LDL.LU R33, [R1+0x504] ;  /* 0x0005040001217983 */ /* 0x000f220000300800 */
[----:B---3--:R-:W-:-:S03]  /*2f1e0*/  FMUL R4, R31, UR21 ;  /* 0x000000151f047c20 */ /* 0x008fc60008400000 */
[----:B------:R-:W3:Y:S02]  /*2f1f0*/  LDL.LU R31, [R1+0x508] ;  /* 0x00050800011f7983 */ /* 0x000ee40000300800 */
[----:B------:R-:W-:Y:S01]  /*2f200*/  F2FP.SATFINITE.E4M3.F32.PACK_AB_MERGE_C R13, RZ, R4, RZ ;  /* 0x00000004ff0d723e */ /* 0x000fe200048070ff */
[----:B--2---:R-:W-:Y:S02]  /*2f210*/  FMUL R4, R30, UR21 ;  /* 0x000000151e047c20 */ /* 0x004fe40008400000 */
[----:B------:R-:W2:Y:S01]  /*2f220*/  LDL.LU R30, [R1+0x50c] ;  /* 0x00050c00011e7983 */ /* 0x000ea20000300800 */
[C---:B------:R-:W-:Y:S02]  /*2f230*/  ISETP.LT.OR P5, PT, R0.reuse, 0x82, !P1 ;  /* 0x000000820000780c */ /* 0x040fe40004fa1670 */
[----:B------:R-:W-:Y:S02]  /*2f240*/  F2FP.SATFINITE.E4M3.F32.PACK_AB_MERGE_C R5, RZ, R5, RZ ;  /* 0x00000005ff05723e */ /* 0x000fe400048070ff */
[----:B------:R-:W-:-:S09]  /*2f250*/  ISETP.LT.OR P6, PT, R0, 0x81, !P0 ;  /* 0x000000810000780c */ /* 0x000fd200047c1670 */
[----:B------:R0:W-:Y:S01]  /*2f260*/  @!P5 STG.E.U8 desc[UR22][R28.64+0x81], R5 ;  /* 0x000081051c00d986 */ /* 0x0001e2000c101116 */
[----:B------:R-:W-:-:S03]  /*2f270*/  ISETP.LT.OR P5, PT, R0, 0x82, !P0 ;  /* 0x000000820000780c */ /* 0x000fc600047a1670 */
[----:B------:R1:W-:Y:S01]  /*2f280*/  @!P6 STG.E.U8 desc[UR22][R26.64+0x80], R7 ;  /* 0x000080071a00e986 */ /* 0x0003e2000c101116 */
[----:B------:R-:W-:-:S09]  /*2f290*/  ISETP.LT.OR P6, PT, R0, 0x89, !P1 ;  /* 0x000000890000780c */ /* 0x000fd20004fc1670 */
[----:B------:R1:W-:Y:S01]  /*2f2a0*/  @!P5 STG.E.U8 desc[UR22][R26.64+0x81], R9 ;  /* 0x000081091a00d986 */ /* 0x0003e2000c101116 */
[----:B------:R-:W-:Y:S02]  /*2f2b0*/  ISETP.LT.OR P5, PT, R0, 0x8a, !P1 ;  /* 0x0000008a0000780c */ /* 0x000fe40004fa1670 */
[----:B------:R-:W-:Y:S01]  /*2f2c0*/  F2FP.SATFINITE.E4M3.F32.PACK_AB_MERGE_C R11, RZ, R6, RZ ;  /* 0x00000006ff0b723e */ /* 0x000fe200048070ff */
[----:B0-----:R-:W-:Y:S02]  /*2f2d0*/  FMUL R5, R37, UR21 ;  /* 0x0000001525057c20 */ /* 0x001fe40008400000 */
[----:B------:R-:W2:Y:S01]  /*2f2e0*/  LDL.LU R37, [R1+0x510] ;  /* 0x0005100001257983 */ /* 0x000ea20000300800 */
[----:B-1----:R-:W-:-:S03]  /*2f2f0*/  F2FP.SATFINITE.E4M3.F32.PACK_AB_MERGE_C R7, RZ, R4, RZ ;  /* 0x00000004ff07723e */ /* 0x002fc600048070ff */
[----:B------:R0:W-:Y:S01]  /*2f300*/  @!P6 STG.E.U8 desc[UR22][R28.64+0x88], R11 ;  /* 0x0000880b1c00e986 */ /* 0x0001e2000c101116 */
[----:B------:R-:W-:-:S03]  /*2f310*/  ISETP.LT.OR P6, PT, R0, 0x89, !P0 ;  /* 0x000000890000780c */ /* 0x000fc600047c1670 */
[----:B------:R1:W-:Y:S01]  /*2f320*/  @!P5 STG.E.U8 desc[UR22][R28.64+0x89], R13 ;  /* 0x0000890d1c00d986 */ /* 0x0003e2000c101116 */
[----:B------:R-:W-:Y:S01]  /*2f330*/  ISETP.LT.OR P5, PT, R0, 0x8a, !P0 ;  /* 0x0000008a0000780c */ /* 0x000fe200047a1670 */
[----:B------:R-:W-:Y:S01]  /*2f340*/  FMUL R4, R36, UR21 ;  /* 0x0000001524047c20 */ /* 0x000fe20008400000 */
[----:B------:R-:W-:Y:S01]  /*2f350*/  F2FP.SATFINITE.E4M3.F32.PACK_AB_MERGE_C R9, RZ, R5, RZ ;  /* 0x00000005ff09723e */ /* 0x000fe200048070ff */
[----:B------:R-:W2:Y:S01]  /*2f360*/  LDL.LU R36, [R1+0x514] ;  /* 0x0005140001247983 */ /* 0x000ea20000300800 */
[----:B------:R-:W-:-:S03]  /*2f370*/  FMUL R5, R35, UR21 ;  /* 0x0000001523057c20 */ /* 0x000fc60008400000 */
[----:B------:R-:W2:Y:S01]  /*2f380*/  LDL.LU R35, [R1+0x518] ;  /* 0x0005180001237983 */ /* 0x000ea20000300800 */
[----:B0-----:R-:W-:Y:S02]  /*2f390*/  F2FP.SATFINITE.E4M3.F32.PACK_AB_MERGE_C R11, RZ, R4, RZ ;  /* 0x00000004ff0b723e */ /* 0x001fe400048070ff */
[----:B-1----:R-:W-:Y:S01]  /*2f3a0*/  F2FP.SATFINITE.E4M3.F32.PACK_AB_MERGE_C R13, RZ, R5, RZ ;  /* 0x00000005ff0d723e */ /* 0x002fe200048070ff */
[----:B------:R0:W-:Y:S04]  /*2f3b0*/  @!P6 STG.E.U8 desc[UR22][R26.64+0x88], R7 ;  /* 0x000088071a00e986 */ /* 0x0001e8000c101116 */
[----:B------:R1:W-:Y:S01]  /*2f3c0*/  @!P5 STG.E.U8 desc[UR22][R26.64+0x89], R9 ;  /* 0x000089091a00d986 */ /* 0x0003e2000c101116 */
[----:B------:R-:W-:-:S03]  /*2f3d0*/  FMUL R4, R34, UR21 ;  /* 0x0000001522047c20 */ /* 0x000fc60008400000 */
[----:B------:R-:W2:Y:S02]  /*2f3e0*/  LDL.LU R34, [R1+0x51c] ;  /* 0x00051c0001227983 */ /* 0x000ea40000300800 */
[----:B0-----:R-:W-:Y:S01]  /*2f3f0*/  F2FP.SATFINITE.E4M3.F32.PACK_AB_MERGE_C R7, RZ, R4, RZ ;  /* 0x00000004ff07723e */ /* 0x001fe200048070ff */
[----:B----4-:R-:W-:Y:S02]  /*2f400*/  FMUL R5, R33, UR21 ;  /* 0x0000001521057c20 */ /* 0x010fe40008400000 */
[----:B------:R-:W4:Y:S03]  /*2f410*/  LDL.LU R33, [R1+0x520] ;  /* 0x0005200001217983 */ /* 0x000f260000300800 */
[----:B-1----:R-:W-:Y:S01]  /*2f420*/  F2FP.SATFINITE.E4M3.F32.PACK_AB_MERGE_C R9, RZ, R5, RZ ;  /* 0x00000005ff09723e */ /* 0x002fe200048070ff */
[----:B---3--:R-:W-:Y:S02]  /*2f430*/  FMUL R4, R31, UR21 ;  /* 0x000000151f047c20 */ /* 0x008fe40008400000 */
[----:B------:R-:W3:Y:S01]  /*2f440*/  LDL.LU R31, [R1+0x524] ;  /* 0x00052400011f7983 */ /* 0x000ee20000300800 */
[----:B--2---:R-:W-:-:S03]  /*2f450*/  FMUL R5, R30, UR21 ;  /* 0x000000151e057c20 */ /* 0x004fc60008400000 */
[----:B------:R-:W2:Y:S01]  /*2f460*/  LDL.LU R30, [R1+0x528] ;  /* 0x00052800011e7983 */ /* 0x000ea20000300800 */
[C---:B------:R-:W-:Y:S02]  /*2f470*/  ISETP.LT.OR P6, PT, R0.reuse, 0x91, !P1 ;  /* 0x000000910000780c */ /* 0x040fe40004fc1670 */
[----:B------:R-:W-:-:S11]  /*2f480*/  ISETP.LT.OR P5, PT, R0, 0x92, !P1 ;  /* 0x000000920000780c */ /* 0x000fd60004fa1670 */
[----:B------:R0:W-:Y:S01]  /*2f490*/  @!P6 STG.E.U8 desc[UR22][R28.64+0x90], R11 ;  /* 0x0000900b1c00e986 */ /* 0x0001e2000c101116 */
[----:B------:R-:W-:-:S03]  /*2f4a0*/  ISETP.LT.OR P6, PT, R0, 0x91, !P0 ;  /* 0x000000910000780c */ /* 0x000fc600047c1670 */
[----:B------:R1:W-:Y:S01]  /*2f4b0*/  @!P5 STG.E.U8 desc[UR22][R28.64+0x91], R13 ;  /* 0x0000910d1c00d986 */ /* 0x0003e2000c101116 */
[----:B------:R-:W-:-:S09]  /*2f4c0*/  ISETP.LT.OR P5, PT, R0, 0x92, !P0 ;  /* 0x000000920000780c */ /* 0x000fd200047a1670 */
[----:B------:R1:W-:Y:S01]  /*2f4d0*/  @!P6 STG.E.U8 desc[UR22][R26.64+0x90], R7 ;  /* 0x000090071a00e986 */ /* 0x0003e2000c101116 */
[C---:B------:R-:W-:Y:S02]  /*2f4e0*/  ISETP.LT.OR P6, PT, R0.reuse, 0x99, !P1 ;  /* 0x000000990000780c */ /* 0x040fe40004fc1670 */
[----:B0-----:R-:W-:Y:S01]  /*2f4f0*/  F2FP.SATFINITE.E4M3.F32.PACK_AB_MERGE_C R11, RZ, R4, RZ ;  /* 0x00000004ff0b723e */ /* 0x001fe200048070ff */
[----:B------:R-:W-:Y:S01]  /*2f500*/  FMUL R4, R37, UR21 ;  /* 0x0000001525047c20 */ /* 0x000fe20008400000 */
[----:B------:R0:W-:Y:S01]  /*2f510*/  @!P5 STG.E.U8 desc[UR22][R26.64+0x91], R9 ;  /* 0x000091091a00d986 */ /* 0x0001e2000c101116 */
[----:B------:R-:W-:-:S03]  /*2f520*/  ISETP.LT.OR P5, PT, R0, 0x9a, !P1 ;  /* 0x0000009a0000780c */ /* 0x000fc60004fa1670 */
[----:B------:R-:W2:Y:S01]  /*2f530*/  LDL.LU R37, [R1+0x52c] ;  /* 0x00052c0001257983 */ /* 0x000ea20000300800 */
[----:B-1----:R-:W-:Y:S02]  /*2f540*/  F2FP.SATFINITE.E4M3.F32.PACK_AB_MERGE_C R13, RZ, R5, RZ ;  /* 0x00000005ff0d723e */ /* 0x002fe400048070ff */
[----:B------:R-:W-:Y:S02]  /*2f550*/  F2FP.SATFINITE.E4M3.F32.PACK_AB_MERGE_C R7, RZ, R4, RZ ;  /* 0x00000004ff07723e */ /* 0x000fe400048070ff */
[----:B------:R1:W-:Y:S01]  /*2f560*/  @!P6 STG.E.U8 desc[UR22][R28.64+0x98], R11 ;  /* 0x0000980b1c00e986 */ /* 0x0003e2000c101116 */
[----:B------:R-:W-:Y:S01]  /*2f570*/  ISETP.LT.OR P6, PT, R0, 0x99, !P0 ;  /* 0x000000990000780c */ /* 0x000fe200047c1670 */
[----:B------:R-:W-:Y:S02]  /*2f580*/  FMUL R5, R36, UR21 ;  /* 0x0000001524057c20 */ /* 0x000fe40008400000 */
        /* <DEDUP_REMOVED lines=24> */
[----:B------:R-:W-:Y:S02]  /*2f710*/  ISETP.LT.OR P5, PT, R0, 0xa2, !P0 ;  /* 0x000000a20000780c */ /* 0x000fe400047a1670 */
[----:B0-----:R-:W-:Y:S01]  /*2f720*/  F2FP.SATFINITE.E4M3.F32.PACK_AB_MERGE_C R9, RZ, R5, RZ ;  /* 0x00000005ff09723e */ /* 0x001fe200048070ff */
[----:B------:R0:W-:Y:S01]  /*2f730*/  @!P6 STG.E.U8 desc[UR22][R26.64+0xa0], R7 ;  /* 0x0000a0071a00e986 */ /* 0x0001e2000c101116 */
[----:B------:R-:W-:-:S03]  /*2f740*/  FMUL R5, R37, UR21 ;  /* 0x0000001525057c20 */ /* 0x000fc60008400000 */
[----:B------:R-:W2:Y:S01]  /*2f750*/  LDL.LU R37, [R1+0x548] ;  /* 0x0005480001257983 */ /* 0x000ea20000300800 */
[----:B------:R-:W-:Y:S02]  /*2f760*/  ISETP.LT.OR P6, PT, R0, 0xa9, !P1 ;  /* 0x000000a90000780c */ /* 0x000fe40004fc1670 */
[----:B-1----:R-:W-:-:S03]  /*2f770*/  F2FP.SATFINITE.E4M3.F32.PACK_AB_MERGE_C R11, RZ, R4, RZ ;  /* 0x00000004ff0b723e */ /* 0x002fc600048070ff */
        /* <DEDUP_REMOVED lines=442> */
[C---:B------:R-:W-:Y:S01]  /*31320*/  ISETP.LT.OR P5, PT, R0.reuse, 0x152, !P2 ;  /* 0x000001520000780c */ /* 0x040fe200057a1670 */
[----:B------:R-:W2:Y:S10]  /*31330*/  LDL.LU R38, [R1+0x6b4] ;  /* 0x0006b40001267983 */ /* 0x000eb40000300800 */
        /* <DEDUP_REMOVED lines=42> */
[----:B------:R0:W-:Y:S01]  /*315e0*/  @!P6 STG.E.U8 desc[UR22][R2.64+0x168], R11 ;  /* 0x0001680b0200e986 */ /* 0x0001e2000c101116 */
[----:B------:R-:W-:Y:S01]  /*315f0*/  ISETP.LT.OR P6, PT, R0, 0x169, !P2 ;  /* 0x000001690000780c */ /* 0x000fe200057c1670 */
[----:B------:R-:W-:Y:S01]  /*31600*/  FMUL R5, R38, UR21 ;  /* 0x0000001526057c20 */ /* 0x000fe20008400000 */
[----:B-1----:R-:W-:Y:S01]  /*31610*/  F2FP.SATFINITE.E4M3.F32.PACK_AB_MERGE_C R7, RZ, R4, RZ ;  /* 0x00000004ff07723e */ /* 0x002fe200048070ff */
[----:B------:R-:W-:Y:S01]  /*31620*/  FMUL R4, R37, UR21 ;  /* 0x0000001525047c20 */ /* 0x000fe20008400000 */
[----:B------:R-:W2:Y:S04]  /*31630*/  LDL.LU R38, [R1+0x6d4] ;  /* 0x0006d40001267983 */ /* 0x000ea80000300800 */
[----:B------:R-:W2:Y:S01]  /*31640*/  LDL.LU R37, [R1+0x6d8] ;  /* 0x0006d80001257983 */ /* 0x000ea20000300800 */
[----:B------:R-:W-:-:S03]  /*31650*/  F2FP.SATFINITE.E4M3.F32.PACK_AB_MERGE_C R9, RZ, R5, RZ ;  /* 0x00000005ff09723e */ /* 0x000fc600048070ff */
[----:B------:R1:W-:Y:S01]  /*31660*/  @!P5 STG.E.U8 desc[UR22][R2.64+0x169], R13 ;  /* 0x0001690d0200d986 */ /* 0x0003e2000c101116 */
[----:B------:R-:W-:Y:S01]  /*31670*/  ISETP.LT.OR P5, PT, R0, 0x16a, !P2 ;  /* 0x0000016a0000780c */ /* 0x000fe200057a1670 */
[----:B------:R-:W-:Y:S01]  /*31680*/  FMUL R5, R36, UR21 ;  /* 0x0000001524057c20 */ /* 0x000fe20008400000 */
[----:B0-----:R-:W-:Y:S01]  /*31690*/  F2FP.SATFINITE.E4M3.F32.PACK_AB_MERGE_C R11, RZ, R4, RZ ;  /* 0x00000004ff0b723e */ /* 0x001fe200048070ff */
[----:B------:R-:W2:Y:S01]  /*316a0*/  LDL.LU R36, [R1+0x6dc] ;  /* 0x0006dc0001247983 */ /* 0x000ea20000300800 */
[----:B------:R-:W-:-:S03]  /*316b0*/  FMUL R4, R35, UR21 ;  /* 0x0000001523047c20 */ /* 0x000fc60008400000 */
[----:B------:R-:W2:Y:S01]  /*316c0*/  LDL.LU R35, [R1+0x6e0] ;  /* 0x0006e00001237983 */ /* 0x000ea20000300800 */
[----:B-1----:R-:W-:-:S03]  /*316d0*/  F2FP.SATFINITE.E4M3.F32.PACK_AB_MERGE_C R13, RZ, R5, RZ ;  /* 0x00000005ff0d723e */ /* 0x002fc600048070ff */
[----:B------:R0:W-:Y:S04]  /*316e0*/  @!P6 STG.E.U8 desc[UR22][R24.64+0x168], R7 ;  /* 0x000168071800e986 */ /* 0x0001e8000c101116 */
[----:B------:R1:W-:Y:S01]  /*316f0*/  @!P5 STG.E.U8 desc[UR22][R24.64+0x169], R9 ;  /* 0x000169091800d986 */ /* 0x0003e2000c101116 */
[----:B------:R-:W-:Y:S01]  /*31700*/  FMUL R5, R34, UR21 ;  /* 0x0000001522057c20 */ /* 0x000fe20008400000 */
[----:B0-----:R-:W-:Y:S02]  /*31710*/  F2FP.SATFINITE.E4M3.F32.PACK_AB_MERGE_C R7, RZ, R4, RZ ;  /* 0x00000004ff07723e */ /* 0x001fe400048070ff */
[----:B------:R-:W2:Y:S02]  /*31720*/  LDL.LU R34, [R1+0x6e4] ;  /* 0x0006e40001227983 */ /* 0x000ea40000300800 */
[----:B-1----:R-:W-:Y:S01]  /*31730*/  F2FP.SATFINITE.E4M3.F32.PACK_AB_MERGE_C R9, RZ, R5, RZ ;  /* 0x00000005ff09723e */ /* 0x002fe200048070ff */
[----:B----4-:R-:W-:-:S02]  /*31740*/  FMUL R4, R33, UR21 ;  /* 0x0000001521047c20 */ /* 0x010fc40008400000 */
[----:B------:R-:W4:Y:S01]  /*31750*/  LDL.LU R33, [R1+0x6e8] ;  /* 0x0006e80001217983 */ /* 0x000f220000300800 */
[----:B---3--:R-:W-:-:S03]  /*31760*/  FMUL R5, R31, UR21 ;  /* 0x000000151f057c20 */ /* 0x008fc60008400000 */
        /* <DEDUP_REMOVED lines=11> */
[----:B------:R-:W-:Y:S02]  /*31820*/  ISETP.LT.OR P3, PT, R0, 0x17a, !P3 ;  /* 0x0000017a0000780c */ /* 0x000fe40005f61670 */
[----:B0-----:R-:W-:Y:S02]  /*31830*/  F2FP.SATFINITE.E4M3.F32.PACK_AB_MERGE_C R11, RZ, R4, RZ ;  /* 0x00000004ff0b723e */ /* 0x001fe400048070ff */
[----:B-1----:R-:W-:Y:S01]  /*31840*/  F2FP.SATFINITE.E4M3.F32.PACK_AB_MERGE_C R13, RZ, R5, RZ ;  /* 0x00000005ff0d723e */ /* 0x002fe200048070ff */
[----:B------:R-:W-:Y:S02]  /*31850*/  FMUL R4, R38, UR21 ;  /* 0x0000001526047c20 */ /* 0x000fe40008400000 */
[----:B------:R-:W2:Y:S01]  /*31860*/  LDL.LU R38, [R1+0x6f4] ;  /* 0x0006f40001267983 */ /* 0x000ea20000300800 */
[----:B------:R-:W-:-:S03]  /*31870*/  FMUL R5, R37, UR21 ;  /* 0x0000001525057c20 */ /* 0x000fc60008400000 */
[----:B------:R-:W2:Y:S01]  /*31880*/  LDL.LU R37, [R1+0x6f8] ;  /* 0x0006f80001257983 */ /* 0x000ea20000300800 */
[----:B------:R-:W-:-:S03]  /*31890*/  F2FP.SATFINITE.E4M3.F32.PACK_AB_MERGE_C R7, RZ, R6, RZ ;  /* 0x00000006ff07723e */ /* 0x000fc600048070ff */
[----:B------:R0:W-:Y:S01]  /*318a0*/  @!P5 STG.E.U8 desc[UR22][R24.64+0x171], R9 ;  /* 0x000171091800d986 */ /* 0x0001e2000c101116 */
[----:B------:R-:W-:Y:S01]  /*318b0*/  ISETP.LT.OR P5, PT, R0, 0x179, !P2 ;  /* 0x000001790000780c */ /* 0x000fe200057a1670 */
[----:B------:R-:W-:Y:S01]  /*318c0*/  FMUL R6, R36, UR21 ;  /* 0x0000001524067c20 */ /* 0x000fe20008400000 */
[----:B------:R-:W-:Y:S01]  /*318d0*/  ISETP.LT.OR P2, PT, R0, 0x17a, !P2 ;  /* 0x0000017a0000780c */ /* 0x000fe20005741670 */
[----:B------:R-:W-:Y:S04]  /*318e0*/  @!P6 STG.E.U8 desc[UR22][R2.64+0x178], R11 ;  /* 0x0001780b0200e986 */ /* 0x000fe8000c101116 */
[----:B------:R1:W-:Y:S04]  /*318f0*/  @!P3 STG.E.U8 desc[UR22][R2.64+0x179], R13 ;  /* 0x0001790d0200b986 */ /* 0x0003e8000c101116 */
[----:B------:R-:W2:Y:S01]  /*31900*/  LDL.LU R36, [R1+0x6fc] ;  /* 0x0006fc0001247983 */ /* 0x000ea20000300800 */
[----:B0-----:R-:W-:Y:S01]  /*31910*/  F2FP.SATFINITE.E4M3.F32.PACK_AB_MERGE_C R9, RZ, R4, RZ ;  /* 0x00000004ff09723e */ /* 0x001fe200048070ff */
[----:B-1----:R-:W-:-:S02]  /*31920*/  FMUL R2, R35, UR21 ;  /* 0x0000001523027c20 */ /* 0x002fc40008400000 */
[----:B------:R-:W2:Y:S01]  /*31930*/  LDL.LU R35, [R1+0x700] ;  /* 0x0007000001237983 */ /* 0x000ea20000300800 */
[----:B------:R-:W-:Y:S02]  /*31940*/  FMUL R3, R34, UR21 ;  /* 0x0000001522037c20 */ /* 0x000fe40008400000 */
[----:B------:R-:W-:Y:S01]  /*31950*/  F2FP.SATFINITE.E4M3.F32.PACK_AB_MERGE_C R13, RZ, R2, RZ ;  /* 0x00000002ff0d723e */ /* 0x000fe200048070ff */
[----:B------:R-:W2:Y:S04]  /*31960*/  LDL.LU R34, [R1+0x704] ;  /* 0x0007040001227983 */ /* 0x000ea80000300800 */
[----:B------:R0:W-:Y:S01]  /*31970*/  @!P2 STG.E.U8 desc[UR22][R24.64+0x179], R9 ;  /* 0x000179091800a986 */ /* 0x0001e2000c101116 */
[----:B----4-:R-:W-:-:S03]  /*31980*/  FMUL R2, R33, UR21 ;  /* 0x0000001521027c20 */ /* 0x010fc60008400000 */
[----:B------:R-:W4:Y:S02]  /*31990*/  LDL.LU R33, [R1+0x708] ;  /* 0x0007080001217983 */ /* 0x000f240000300800 */
[----:B0-----:R-:W-:Y:S01]  /*319a0*/  F2FP.SATFINITE.E4M3.F32.PACK_AB_MERGE_C R9, RZ, R2, RZ ;  /* 0x00000002ff09723e */ /* 0x001fe200048070ff */
[----:B---3--:R-:W-:Y:S02]  /*319b0*/  FMUL R4, R31, UR21 ;  /* 0x000000151f047c20 */ /* 0x008fe40008400000 */
[----:B------:R-:W3:Y:S01]  /*319c0*/  LDL.LU R31, [R1+0x70c] ;  /* 0x00070c00011f7983 */ /* 0x000ee20000300800 */
[----:B--2---:R-:W-:-:S03]  /*319d0*/  FMUL R2, R30, UR21 ;  /* 0x000000151e027c20 */ /* 0x004fc60008400000 */
[----:B------:R-:W2:Y:S01]  /*319e0*/  LDL.LU R30, [R1+0x710] ;  /* 0x00071000011e7983 */ /* 0x000ea20000300800 */
[C---:B------:R-:W-:Y:S02]  /*319f0*/  ISETP.LT.OR P6, PT, R0.reuse, 0xc1, !P1 ;  /* 0x000000c10000780c */ /* 0x040fe40004fc1670 */
[----:B------:R-:W-:Y:S02]  /*31a00*/  ISETP.LT.OR P3, PT, R0, 0xc2, !P1 ;  /* 0x000000c20000780c */ /* 0x000fe40004f61670 */
[----:B------:R-:W-:Y:S01]  /*31a10*/  F2FP.SATFINITE.E4M3.F32.PACK_AB_MERGE_C R5, RZ, R5, RZ ;  /* 0x00000005ff05723e */ /* 0x000fe200048070ff */
[----:B------:R0:W-:Y:S01]  /*31a20*/  @!P5 STG.E.U8 desc[UR22][R24.64+0x178], R7 ;  /* 0x000178071800d986 */ /* 0x0001e2000c101116 */
[----:B------:R-:W-:-:S07]  /*31a30*/  F2FP.SATFINITE.E4M3.F32.PACK_AB_MERGE_C R11, RZ, R6, RZ ;  /* 0x00000006ff0b723e */ /* 0x000fce00048070ff */
[----:B------:R-:W-:Y:S01]  /*31a40*/  @!P6 STG.E.U8 desc[UR22][R28.64+0xc0], R5 ;  /* 0x0000c0051c00e986 */ /* 0x000fe2000c101116 */
[C---:B------:R-:W-:Y:S02]  /*31a50*/  ISETP.LT.OR P6, PT, R0.reuse, 0xc2, !P0 ;  /* 0x000000c20000780c */ /* 0x040fe400047c1670 */
[C---:B------:R-:W-:Y:S01]  /*31a60*/  ISETP.LT.OR P5, PT, R0.reuse, 0xc1, !P0 ;  /* 0x000000c10000780c */ /* 0x040fe200047a1670 */
[----:B------:R1:W-:Y:S01]  /*31a70*/  @!P3 STG.E.U8 desc[UR22][R28.64+0xc1], R11 ;  /* 0x0000c10b1c00b986 */ /* 0x0003e2000c101116 */
[C---:B------:R-:W-:Y:S02]  /*31a80*/  ISETP.LT.OR P3, PT, R0.reuse, 0xc9, !P1 ;  /* 0x000000c90000780c */ /* 0x040fe40004f61670 */
[----:B0-----:R-:W-:Y:S02]  /*31a90*/  F2FP.SATFINITE.E4M3.F32.PACK_AB_MERGE_C R7, RZ, R3, RZ ;  /* 0x00000003ff07723e */ /* 0x001fe400048070ff */
[----:B------:R-:W-:Y:S02]  /*31aa0*/  F2FP.SATFINITE.E4M3.F32.PACK_AB_MERGE_C R15, RZ, R2, RZ ;  /* 0x00000002ff0f723e */ /* 0x000fe400048070ff */
[----:B------:R-:W-:-:S03]  /*31ab0*/  ISETP.LT.OR P2, PT, R0, 0xca, !P1 ;  /* 0x000000ca0000780c */ /* 0x000fc60004f41670 */
[----:B------:R0:W-:Y:S01]  /*31ac0*/  @!P6 STG.E.U8 desc[UR22][R26.64+0xc1], R7 ;  /* 0x0000c1071a00e986 */ /* 0x0001e2000c101116 */
[----:B------:R-:W-:Y:S02]  /*31ad0*/  ISETP.LT.OR P6, PT, R0, 0xca, !P0 ;  /* 0x000000ca0000780c */ /* 0x000fe400047c1670 */
[----:B-1----:R-:W-:Y:S01]  /*31ae0*/  F2FP.SATFINITE.E4M3.F32.PACK_AB_MERGE_C R11, RZ, R4, RZ ;  /* 0x00000004ff0b723e */ /* 0x002fe200048070ff */
[----:B------:R-:W-:Y:S02]  /*31af0*/  FMUL R2, R38, UR21 ;  /* 0x0000001526027c20 */ /* 0x000fe40008400000 */
[----:B------:R-:W2:Y:S01]  /*31b00*/  LDL.LU R38, [R1+0x714] ;  /* 0x0007140001267983 */ /* 0x000ea20000300800 */
[----:B------:R-:W-:-:S03]  /*31b10*/  FMUL R3, R37, UR21 ;  /* 0x0000001525037c20 */ /* 0x000fc60008400000 */
[----:B------:R-:W2:Y:S01]  /*31b20*/  LDL.LU R37, [R1+0x718] ;  /* 0x0007180001257983 */ /* 0x000ea20000300800 */
[----:B0-----:R-:W-:-:S03]  /*31b30*/  F2FP.SATFINITE.E4M3.F32.PACK_AB_MERGE_C R7, RZ, R2, RZ ;  /* 0x00000002ff07723e */ /* 0x001fc600048070ff */
[----:B------:R-:W-:Y:S04]  /*31b40*/  @!P5 STG.E.U8 desc[UR22][R26.64+0xc0], R13 ;  /* 0x0000c00d1a00d986 */ /* 0x000fe8000c101116 */
[----:B------:R0:W-:Y:S01]  /*31b50*/  @!P3 STG.E.U8 desc[UR22][R28.64+0xc8], R9 ;  /* 0x0000c8091c00b986 */ /* 0x0001e2000c101116 */
[----:B------:R-:W-:-:S03]  /*31b60*/  FMUL R4, R36, UR21 ;  /* 0x0000001524047c20 */ /* 0x000fc60008400000 */
[----:B------:R-:W2:Y:S01]  /*31b70*/  LDL.LU R36, [R1+0x71c] ;  /* 0x00071c0001247983 */ /* 0x000ea20000300800 */
[----:B------:R-:W-:-:S03]  /*31b80*/  FMUL R5, R35, UR21 ;  /* 0x0000001523057c20 */ /* 0x000fc60008400000 */
[----:B------:R-:W2:Y:S01]  /*31b90*/  LDL.LU R35, [R1+0x720] ;  /* 0x0007200001237983 */ /* 0x000ea20000300800 */
[----:B0-----:R-:W-:Y:S01]  /*31ba0*/  F2FP.SATFINITE.E4M3.F32.PACK_AB_MERGE_C R9, RZ, R3, RZ ;  /* 0x00000003ff09723e */ /* 0x001fe200048070ff */
[----:B------:R-:W-:Y:S02]  /*31bb0*/  FMUL R2, R34, UR21 ;  /* 0x0000001522027c20 */ /* 0x000fe40008400000 */
[----:B------:R-:W2:Y:S04]  /*31bc0*/  LDL.LU R34, [R1+0x724] ;  /* 0x0007240001227983 */ /* 0x000ea80000300800 */
[----:B------:R0:W-:Y:S04]  /*31bd0*/  @!P2 STG.E.U8 desc[UR22][R28.64+0xc9], R11 ;  /* 0x0000c90b1c00a986 */ /* 0x0001e8000c101116 */
[----:B------:R1:W-:Y:S01]  /*31be0*/  @!P6 STG.E.U8 desc[UR22][R26.64+0xc9], R7 ;  /* 0x0000c9071a00e986 */ /* 0x0003e2000c101116 */
[----:B----4-:R-:W-:-:S03]  /*31bf0*/  FMUL R3, R33, UR21 ;  /* 0x0000001521037c20 */ /* 0x010fc60008400000 */
[----:B------:R-:W4:Y:S01]  /*31c00*/  LDL.LU R33, [R1+0x728] ;  /* 0x0007280001217983 */ /* 0x000f220000300800 */
[----:B0-----:R-:W-:Y:S02]  /*31c10*/  F2FP.SATFINITE.E4M3.F32.PACK_AB_MERGE_C R11, RZ, R4, RZ ;  /* 0x00000004ff0b723e */ /* 0x001fe400048070ff */
[----:B-1----:R-:W-:Y:S01]  /*31c20*/  F2FP.SATFINITE.E4M3.F32.PACK_AB_MERGE_C R7, RZ, R2, RZ ;  /* 0x00000002ff07723e */ /* 0x002fe200048070ff */
[----:B---3--:R-:W-:Y:S02]  /*31c30*/  FMUL R4, R31, UR21 ;  /* 0x000000151f047c20 */ /* 0x008fe40008400000 */
        /* <DEDUP_REMOVED lines=8> */
[----:B------:R-:W-:Y:S01]  /*31cc0*/  @!P5 STG.E.U8 desc[UR22][R26.64+0xc8], R15 ;  /* 0x0000c80f1a00d986 */ /* 0x000fe2000c101116 */
[----:B------:R-:W-:-:S03]  /*31cd0*/  ISETP.LT.OR P5, PT, R0, 0xd1, !P0 ;  /* 0x000000d10000780c */ /* 0x000fc600047a1670 */
[----:B------:R-:W-:Y:S01]  /*31ce0*/  @!P2 STG.E.U8 desc[UR22][R28.64+0xd1], R11 ;  /* 0x0000d10b1c00a986 */ /* 0x000fe2000c101116 */
[----:B------:R-:W-:-:S03]  /*31cf0*/  ISETP.LT.OR P2, PT, R0, 0xda, !P1 ;  /* 0x000000da0000780c */ /* 0x000fc60004f41670 */
[----:B------:R0:W-:Y:S01]  /*31d00*/  @!P3 STG.E.U8 desc[UR22][R28.64+0xd0], R9 ;  /* 0x0000d0091c00b986 */ /* 0x0001e2000c101116 */
[C---:B------:R-:W-:Y:S02]  /*31d10*/  ISETP.LT.OR P3, PT, R0.reuse, 0xd9, !P1 ;  /* 0x000000d90000780c */ /* 0x040fe40004f61670 */
[----:B------:R-:W-:Y:S01]  /*31d20*/  F2FP.SATFINITE.E4M3.F32.PACK_AB_MERGE_C R5, RZ, R5, RZ ;  /* 0x00000005ff05723e */ /* 0x000fe200048070ff */
[----:B------:R1:W-:Y:S01]  /*31d30*/  @!P6 STG.E.U8 desc[UR22][R26.64+0xd1], R7 ;  /* 0x0000d1071a00e986 */ /* 0x0003e2000c101116 */
[----:B------:R-:W-:Y:S02]  /*31d40*/  ISETP.LT.OR P6, PT, R0, 0xda, !P0 ;  /* 0x000000da0000780c */ /* 0x000fe400047c1670 */
[----:B0-----:R-:W-:Y:S01]  /*31d50*/  F2FP.SATFINITE.E4M3.F32.PACK_AB_MERGE_C R9, RZ, R3, RZ ;  /* 0x00000003ff09723e */ /* 0x001fe200048070ff */
[----:B------:R-:W-:Y:S02]  /*31d60*/  FMUL R3, R38, UR21 ;  /* 0x0000001526037c20 */ /* 0x000fe40008400000 */
[----:B------:R-:W2:Y:S01]  /*31d70*/  LDL.LU R38, [R1+0x734] ;  /* 0x0007340001267983 */ /* 0x000ea20000300800 */
[----:B------:R-:W-:-:S03]  /*31d80*/  FMUL R2, R37, UR21 ;  /* 0x0000001525027c20 */ /* 0x000fc60008400000 */
[----:B------:R-:W2:Y:S01]  /*31d90*/  LDL.LU R37, [R1+0x738] ;  /* 0x0007380001257983 */ /* 0x000ea20000300800 */
[----:B------:R-:W-:Y:S02]  /*31da0*/  F2FP.SATFINITE.E4M3.F32.PACK_AB_MERGE_C R11, RZ, R4, RZ ;  /* 0x00000004ff0b723e */ /* 0x000fe400048070ff */
[----:B-1----:R-:W-:Y:S01]  /*31db0*/  F2FP.SATFINITE.E4M3.F32.PACK_AB_MERGE_C R7, RZ, R2, RZ ;  /* 0x00000002ff07723e */ /* 0x002fe200048070ff */
[----:B------:R0:W-:Y:S04]  /*31dc0*/  @!P5 STG.E.U8 desc[UR22][R26.64+0xd0], R5 ;  /* 0x0000d0051a00d986 */ /* 0x0001e8000c101116 */
[----:B------:R1:W-:Y:S01]  /*31dd0*/  @!P2 STG.E.U8 desc[UR22][R28.64+0xd9], R11 ;  /* 0x0000d90b1c00a986 */ /* 0x0003e2000c101116 */
[----:B------:R-:W-:-:S03]  /*31de0*/  FMUL R4, R36, UR21 ;  /* 0x0000001524047c20 */ /* 0x000fc60008400000 */
[----:B------:R-:W2:Y:S01]  /*31df0*/  LDL.LU R36, [R1+0x73c] ;  /* 0x00073c0001247983 */ /* 0x000ea20000300800 */
[----:B0-----:R-:W-:Y:S01]  /*31e00*/  F2FP.SATFINITE.E4M3.F32.PACK_AB_MERGE_C R5, RZ, R3, RZ ;  /* 0x00000003ff05723e */ /* 0x001fe200048070ff */
[----:B------:R-:W-:Y:S02]  /*31e10*/  FMUL R2, R35, UR21 ;  /* 0x0000001523027c20 */ /* 0x000fe40008400000 */
[----:B------:R-:W2:Y:S03]  /*31e20*/  LDL.LU R35, [R1+0x740] ;  /* 0x0007400001237983 */ /* 0x000ea60000300800 */
[----:B-1----:R-:W-:Y:S01]  /*31e30*/  F2FP.SATFINITE.E4M3.F32.PACK_AB_MERGE_C R11, RZ, R2, RZ ;  /* 0x00000002ff0b723e */ /* 0x002fe200048070ff */
[----:B------:R-:W-:Y:S02]  /*31e40*/  FMUL R2, R34, UR21 ;  /* 0x0000001522027c20 */ /* 0x000fe40008400000 */
[----:B------:R-:W2:Y:S04]  /*31e50*/  LDL.LU R34, [R1+0x744] ;  /* 0x0007440001227983 */ /* 0x000ea80000300800 */
[----:B------:R0:W-:Y:S01]  /*31e60*/  @!P3 STG.E.U8 desc[UR22][R28.64+0xd8], R9 ;  /* 0x0000d8091c00b986 */ /* 0x0001e2000c101116 */
[----:B----4-:R-:W-:-:S03]  /*31e70*/  FMUL R3, R33, UR21 ;  /* 0x0000001521037c20 */ /* 0x010fc60008400000 */
[----:B------:R-:W4:Y:S01]  /*31e80*/  LDL.LU R33, [R1+0x748] ;  /* 0x0007480001217983 */ /* 0x000f220000300800 */
[----:B0-----:R-:W-:-:S03]  /*31e90*/  F2FP.SATFINITE.E4M3.F32.PACK_AB_MERGE_C R9, RZ, R4, RZ ;  /* 0x00000004ff09723e */ /* 0x001fc600048070ff */
[----:B------:R2:W-:Y:S01]  /*31ea0*/  @!P6 STG.E.U8 desc[UR22][R26.64+0xd9], R5 ;  /* 0x0000d9051a00e986 */ /* 0x0005e2000c101116 */
[----:B---3--:R-:W-:-:S03]  /*31eb0*/  FMUL R4, R31, UR21 ;  /* 0x000000151f047c20 */ /* 0x008fc60008400000 */
[----:B------:R-:W3:Y:S01]  /*31ec0*/  LDL.LU R31, [R1+0x74c] ;  /* 0x00074c00011f7983 */ /* 0x000ee20000300800 */
[----:B--2---:R-:W-:-:S03]  /*31ed0*/  FMUL R5, R30, UR21 ;  /* 0x000000151e057c20 */ /* 0x004fc60008400000 */
[----:B------:R-:W2:Y:S01]  /*31ee0*/  LDL.LU R30, [R1+0x750] ;  /* 0x00075000011e7983 */ /* 0x000ea20000300800 */
[C---:B------:R-:W-:Y:S02]  /*31ef0*/  ISETP.LT.OR P5, PT, R0.reuse, 0xd9, !P0 ;  /* 0x000000d90000780c */ /* 0x040fe400047a1670 */
[C---:B------:R-:W-:Y:S02]  /*31f00*/  ISETP.LT.OR P3, PT, R0.reuse, 0xe1, !P1 ;  /* 0x000000e10000780c */ /* 0x040fe40004f61670 */
[C---:B------:R-:W-:Y:S02]  /*31f10*/  ISETP.LT.OR P2, PT, R0.reuse, 0xe2, !P1 ;  /* 0x000000e20000780c */ /* 0x040fe40004f41670 */
[----:B------:R-:W-:-:S07]  /*31f20*/  ISETP.LT.OR P6, PT, R0, 0xe2, !P0 ;  /* 0x000000e20000780c */ /* 0x000fce00047c1670 */
[----:B------:R-:W-:Y:S01]  /*31f30*/  @!P5 STG.E.U8 desc[UR22][R26.64+0xd8], R13 ;  /* 0x0000d80d1a00d986 */ /* 0x000fe2000c101116 */
[----:B------:R-:W-:-:S03]  /*31f40*/  ISETP.LT.OR P5, PT, R0, 0xe1, !P0 ;  /* 0x000000e10000780c */ /* 0x000fc600047a1670 */
[----:B------:R0:W-:Y:S01]  /*31f50*/  @!P3 STG.E.U8 desc[UR22][R28.64+0xe0], R7 ;  /* 0x0000e0071c00b986 */ /* 0x0001e2000c101116 */
[----:B------:R-:W-:-:S03]  /*31f60*/  ISETP.LT.OR P3, PT, R0, 0xe9, !P1 ;  /* 0x000000e90000780c */ /* 0x000fc60004f61670 */
[----:B------:R1:W-:Y:S01]  /*31f70*/  @!P2 STG.E.U8 desc[UR22][R28.64+0xe1], R9 ;  /* 0x0000e1091c00a986 */ /* 0x0003e2000c101116 */
        /* <DEDUP_REMOVED lines=9> */
[----:B------:R-:W-:-:S03]  /*32010*/  ISETP.LT.OR P6, PT, R0, 0xea, !P0 ;  /* 0x000000ea0000780c */ /* 0x000fc600047c1670 */
[----:B------:R1:W-:Y:S01]  /*32020*/  @!P5 STG.E.U8 desc[UR22][R26.64+0xe0], R11 ;  /* 0x0000e00b1a00d986 */ /* 0x0003e2000c101116 */
[----:B------:R-:W-:Y:S01]  /*32030*/  FMUL R4, R36, UR21 ;  /* 0x0000001524047c20 */ /* 0x000fe20008400000 */
[----:B0-----:R-:W-:Y:S02]  /*32040*/  F2FP.SATFINITE.E4M3.F32.PACK_AB_MERGE_C R7, RZ, R2, RZ ;  /* 0x00000002ff07723e */ /* 0x001fe400048070ff */
[----:B------:R-:W2:Y:S01]  /*32050*/  LDL.LU R36, [R1+0x75c] ;  /* 0x00075c0001247983 */ /* 0x000ea20000300800 */
[----:B------:R-:W-:-:S03]  /*32060*/  FMUL R2, R35, UR21 ;  /* 0x0000001523027c20 */ /* 0x000fc60008400000 */
[----:B------:R-:W2:Y:S04]  /*32070*/  LDL.LU R35, [R1+0x760] ;  /* 0x0007600001237983 */ /* 0x000ea80000300800 */
[----:B------:R0:W-:Y:S04]  /*32080*/  @!P3 STG.E.U8 desc[UR22][R28.64+0xe8], R9 ;  /* 0x0000e8091c00b986 */ /* 0x0001e8000c101116 */
[----:B------:R4:W-:Y:S01]  /*32090*/  @!P2 STG.E.U8 desc[UR22][R28.64+0xe9], R13 ;  /* 0x0000e90d1c00a986 */ /* 0x0009e2000c101116 */
[----:B-1----:R-:W-:Y:S02]  /*320a0*/  F2FP.SATFINITE.E4M3.F32.PACK_AB_MERGE_C R11, RZ, R4, RZ ;  /* 0x00000004ff0b723e */ /* 0x002fe400048070ff */
[----:B0-----:R-:W-:Y:S01]  /*320b0*/  F2FP.SATFINITE.E4M3.F32.PACK_AB_MERGE_C R9, RZ, R3, RZ ;  /* 0x00000003ff09723e */ /* 0x001fe200048070ff */
[----:B------:R-:W-:-:S02]  /*320c0*/  FMUL R3, R34, UR21 ;  /* 0x0000001522037c20 */ /* 0x000fc40008400000 */
[----:B------:R-:W2:Y:S01]  /*320d0*/  LDL.LU R34, [R1+0x764] ;  /* 0x0007640001227983 */ /* 0x000ea20000300800 */
[----:B----4-:R-:W-:Y:S01]  /*320e0*/  F2FP.SATFINITE.E4M3.F32.PACK_AB_MERGE_C R13, RZ, R2, RZ ;  /* 0x00000002ff0d723e */ /* 0x010fe200048070ff */
[----:B------:R-:W-:Y:S02]  /*320f0*/  FMUL R2, R33, UR21 ;  /* 0x0000001521027c20 */ /* 0x000fe40008400000 */
[----:B------:R-:W4:Y:S04]  /*32100*/  LDL.LU R33, [R1+0x768] ;  /* 0x0007680001217983 */ /* 0x000f280000300800 */
[----:B------:R0:W-:Y:S01]  /*32110*/  @!P6 STG.E.U8 desc[UR22][R26.64+0xe9], R7 ;  /* 0x0000e9071a00e986 */ /* 0x0001e2000c101116 */
[----:B---3--:R-:W-:-:S03]  /*32120*/  FMUL R4, R31, UR21 ;  /* 0x000000151f047c20 */ /* 0x008fc60008400000 */
[----:B------:R-:W3:Y:S01]  /*32130*/  LDL.LU R31, [R1+0x76c] ;  /* 0x00076c00011f7983 */ /* 0x000ee20000300800 */
[----:B0-----:R-:W-:Y:S01]  /*32140*/  F2FP.SATFINITE.E4M3.F32.PACK_AB_MERGE_C R7, RZ, R2, RZ ;  /* 0x00000002ff07723e */ /* 0x001fe200048070ff */
[----:B--2---:R-:W-:Y:S02]  /*32150*/  FMUL R2, R30, UR21 ;  /* 0x000000151e027c20 */ /* 0x004fe40008400000 */
[----:B------:R-:W2:Y:S01]  /*32160*/  LDL.LU R30, [R1+0x770] ;  /* 0x00077000011e7983 */ /* 0x000ea20000300800 */
[C---:B------:R-:W-:Y:S02]  /*32170*/  ISETP.LT.OR P5, PT, R0.reuse, 0xe9, !P0 ;  /* 0x000000e90000780c */ /* 0x040fe400047a1670 */
[C---:B------:R-:W-:Y:S02]  /*32180*/  ISETP.LT.OR P3, PT, R0.reuse, 0xf1, !P1 ;  /* 0x000000f10000780c */ /* 0x040fe40004f61670 */
[----:B------:R-:W-:Y:S02]  /*32190*/  ISETP.LT.OR P2, PT, R0, 0xf2, !P1 ;  /* 0x000000f20000780c */ /* 0x000fe40004f41670 */
[----:B------:R-:W-:-:S02]  /*321a0*/  F2FP.SATFINITE.E4M3.F32.PACK_AB_MERGE_C R5, RZ, R5, RZ ;  /* 0x00000005ff05723e */ /* 0x000fc400048070ff */
[----:B------:R-:W-:-:S05]  /*321b0*/  ISETP.LT.OR P6, PT, R0, 0xf2, !P0 ;  /* 0x000000f20000780c */ /* 0x000fca00047c1670 */
[----:B------:R0:W-:Y:S01]  /*321c0*/  @!P5 STG.E.U8 desc[UR22][R26.64+0xe8], R5 ;  /* 0x0000e8051a00d986 */ /* 0x0001e2000c101116 */
[----:B------:R-:W-:-:S03]  /*321d0*/  ISETP.LT.OR P5, PT, R0, 0xf1, !P0 ;  /* 0x000000f10000780c */ /* 0x000fc600047a1670 */
[----:B------:R-:W-:Y:S01]  /*321e0*/  @!P3 STG.E.U8 desc[UR22][R28.64+0xf0], R9 ;  /* 0x0000f0091c00b986 */ /* 0x000fe2000c101116 */
        /* <DEDUP_REMOVED lines=13> */
[----:B------:R-:W-:-:S03]  /*322c0*/  FMUL R4, R36, UR21 ;  /* 0x0000001524047c20 */ /* 0x000fc60008400000 */
[----:B------:R-:W2:Y:S01]  /*322d0*/  LDL.LU R36, [R1+0x77c] ;  /* 0x00077c0001247983 */ /* 0x000ea20000300800 */
[----:B0-----:R-:W-:-:S03]  /*322e0*/  FMUL R5, R35, UR21 ;  /* 0x0000001523057c20 */ /* 0x001fc60008400000 */
        /* <DEDUP_REMOVED lines=26> */
[----:B------:R-:W-:Y:S02]  /*32490*/  F2FP.SATFINITE.E4M3.F32.PACK_AB_MERGE_C R5, RZ, R5, RZ ;  /* 0x00000005ff05723e */ /* 0x000fe400048070ff */
        /* <DEDUP_REMOVED lines=14> */
[----:B------:R-:W2:Y:S01]  /*32580*/  LDL.LU R35, [R1+0x7a0] ;  /* 0x0007a00001237983 */ /* 0x000ea20000300800 */
[----:B-1----:R-:W-:-:S03]  /*32590*/  F2FP.SATFINITE.E4M3.F32.PACK_AB_MERGE_C R5, RZ, R3, RZ ;  /* 0x00000003ff05723e */ /* 0x002fc600048070ff */
[----:B------:R0:W-:Y:S04]  /*325a0*/  @!P2 STG.E.U8 desc[UR22][R28.64+0x109], R11 ;  /* 0x0001090b1c00a986 */ /* 0x0001e8000c101116 */
[----:B------:R1:W-:Y:S01]  /*325b0*/  @!P3 STG.E.U8 desc[UR22][R28.64+0x108], R9 ;  /* 0x000108091c00b986 */ /* 0x0003e2000c101116 */
[----:B0-----:R-:W-:Y:S01]  /*325c0*/  F2FP.SATFINITE.E4M3.F32.PACK_AB_MERGE_C R11, RZ, R2, RZ ;  /* 0x00000002ff0b723e */ /* 0x001fe200048070ff */
[----:B------:R-:W-:Y:S02]  /*325d0*/  FMUL R2, R34, UR21 ;  /* 0x0000001522027c20 */ /* 0x000fe40008400000 */
[----:B------:R-:W2:Y:S01]  /*325e0*/  LDL.LU R34, [R1+0x7a4] ;  /* 0x0007a40001227983 */ /* 0x000ea20000300800 */
[----:B----4-:R-:W-:-:S03]  /*325f0*/  FMUL R3, R33, UR21 ;  /* 0x0000001521037c20 */ /* 0x010fc60008400000 */
[----:B------:R-:W4:Y:S01]  /*32600*/  LDL.LU R33, [R1+0x7a8] ;  /* 0x0007a80001217983 */ /* 0x000f220000300800 */
[----:B-1----:R-:W-:-:S03]  /*32610*/  F2FP.SATFINITE.E4M3.F32.PACK_AB_MERGE_C R9, RZ, R4, RZ ;  /* 0x00000004ff09723e */ /* 0x002fc600048070ff */
        /* <DEDUP_REMOVED lines=100> */
[----:B------:R-:W-:Y:S01]  /*32c60*/  FMUL R2, R37, UR21 ;  /* 0x0000001525027c20 */ /* 0x000fe20008400000 */
[----:B------:R-:W-:-:S02]  /*32c70*/  F2FP.SATFINITE.E4M3.F32.PACK_AB_MERGE_C R11, RZ, R4, RZ ;  /* 0x00000004ff0b723e */ /* 0x000fc400048070ff */
[----:B------:R0:W-:Y:S01]  /*32c80*/  @!P6 STG.E.U8 desc[UR22][R26.64+0x131], R7 ;  /* 0x000131071a00e986 */ /* 0x0001e2000c101116 */
[----:B------:R-:W-:-:S03]  /*32c90*/  ISETP.LT.OR P6, PT, R0, 0x13a, !P0 ;  /* 0x0000013a0000780c */ /* 0x000fc600047c1670 */
[----:B------:R-:W2:Y:S04]  /*32ca0*/  LDL.LU R37, [R1+0x7f8] ;  /* 0x0007f80001257983 */ /* 0x000ea80000300800 */
[----:B------:R1:W-:Y:S01]  /*32cb0*/  @!P5 STG.E.U8 desc[UR22][R26.64+0x130], R5 ;  /* 0x000130051a00d986 */ /* 0x0003e2000c101116 */
[----:B0-----:R-:W-:Y:S01]  /*32cc0*/  F2FP.SATFINITE.E4M3.F32.PACK_AB_MERGE_C R7, RZ, R2, RZ ;  /* 0x00000002ff07723e */ /* 0x001fe200048070ff */
[----:B------:R-:W-:Y:S02]  /*32cd0*/  FMUL R4, R36, UR21 ;  /* 0x0000001524047c20 */ /* 0x000fe40008400000 */
        /* <DEDUP_REMOVED lines=30> */
[----:B------:R0:W-:Y:S01]  /*32ec0*/  @!P6 STG.E.U8 desc[UR22][R26.64+0x141], R7 ;  /* 0x000141071a00e986 */ /* 0x0001e2000c101116 */
[----:B------:R-:W-:-:S03]  /*32ed0*/  ISETP.LT.OR P6, PT, R0, 0x14a, !P0 ;  /* 0x0000014a0000780c */ /* 0x000fc600047c1670 */
[----:B------:R-:W2:Y:S01]  /*32ee0*/  LDL.LU R38, [R1+0x814] ;  /* 0x0008140001267983 */ /* 0x000ea20000300800 */
[----:B------:R-:W-:-:S03]  /*32ef0*/  FMUL R3, R37, UR21 ;  /* 0x0000001525037c20 */ /* 0x000fc60008400000 */
[----:B------:R-:W2:Y:S01]  /*32f00*/  LDL.LU R37, [R1+0x818] ;  /* 0x0008180001257983 */ /* 0x000ea20000300800 */
[----:B------:R-:W-:Y:S02]  /*32f10*/  F2FP.SATFINITE.E4M3.F32.PACK_AB_MERGE_C R13, RZ, R4, RZ ;  /* 0x00000004ff0d723e */ /* 0x000fe400048070ff */
[----:B0-----:R-:W-:Y:S01]  /*32f20*/  F2FP.SATFINITE.E4M3.F32.PACK_AB_MERGE_C R7, RZ, R2, RZ ;  /* 0x00000002ff07723e */ /* 0x001fe200048070ff */
[----:B------:R-:W-:Y:S04]  /*32f30*/  @!P5 STG.E.U8 desc[UR22][R26.64+0x140], R11 ;  /* 0x0001400b1a00d986 */ /* 0x000fe8000c101116 */
[----:B------:R0:W-:Y:S01]  /*32f40*/  @!P3 STG.E.U8 desc[UR22][R28.64+0x148], R9 ;  /* 0x000148091c00b986 */ /* 0x0001e2000c101116 */
[----:B------:R-:W-:-:S03]  /*32f50*/  FMUL R4, R36, UR21 ;  /* 0x0000001524047c20 */ /* 0x000fc60008400000 */
[----:B------:R1:W-:Y:S04]  /*32f60*/  @!P2 STG.E.U8 desc[UR22][R28.64+0x149], R13 ;  /* 0x0001490d1c00a986 */ /* 0x0003e8000c101116 */
[----:B------:R-:W2:Y:S01]  /*32f70*/  LDL.LU R36, [R1+0x81c] ;  /* 0x00081c0001247983 */ /* 0x000ea20000300800 */
[----:B------:R-:W-:Y:S01]  /*32f80*/  FMUL R2, R35, UR21 ;  /* 0x0000001523027c20 */ /* 0x000fe20008400000 */
[----:B0-----:R-:W-:Y:S02]  /*32f90*/  F2FP.SATFINITE.E4M3.F32.PACK_AB_MERGE_C R9, RZ, R3, RZ ;  /* 0x00000003ff09723e */ /* 0x001fe400048070ff */
[----:B------:R-:W2:Y:S02]  /*32fa0*/  LDL.LU R35, [R1+0x820] ;  /* 0x0008200001237983 */ /* 0x000ea40000300800 */
[----:B-1----:R-:W-:-:S02]  /*32fb0*/  F2FP.SATFINITE.E4M3.F32.PACK_AB_MERGE_C R13, RZ, R2, RZ ;  /* 0x00000002ff0d723e */ /* 0x002fc400048070ff */
[----:B------:R0:W-:Y:S01]  /*32fc0*/  @!P6 STG.E.U8 desc[UR22][R26.64+0x149], R7 ;  /* 0x000149071a00e986 */ /* 0x0001e2000c101116 */
[----:B------:R-:W-:Y:S01]  /*32fd0*/  F2FP.SATFINITE.E4M3.F32.PACK_AB_MERGE_C R11, RZ, R4, RZ ;  /* 0x00000004ff0b723e */ /* 0x000fe200048070ff */
[----:B------:R-:W-:Y:S02]  /*32fe0*/  FMUL R3, R34, UR21 ;  /* 0x0000001522037c20 */ /* 0x000fe40008400000 */
[----:B------:R-:W2:Y:S01]  /*32ff0*/  LDL.LU R34, [R1+0x824] ;  /* 0x0008240001227983 */ /* 0x000ea20000300800 */
        /* <DEDUP_REMOVED lines=8> */
[C---:B------:R-:W-:Y:S01]  /*33080*/  ISETP.LT.OR P3, PT, R0.reuse, 0x151, !P1 ;  /* 0x000001510000780c */ /* 0x040fe20004f61670 */
[----:B------:R-:W2:Y:S01]  /*33090*/  LDL.LU R40, [R1+0x834] ;  /* 0x0008340001287983 */ /* 0x000ea20000300800 */
[C---:B------:R-:W-:Y:S02]  /*330a0*/  ISETP.LT.OR P2, PT, R0.reuse, 0x152, !P1 ;  /* 0x000001520000780c */ /* 0x040fe40004f41670 */
[----:B------:R-:W-:Y:S02]  /*330b0*/  ISETP.LT.OR P6, PT, R0, 0x152, !P0 ;  /* 0x000001520000780c */ /* 0x000fe400047c1670 */
[----:B------:R-:W-:-:S05]  /*330c0*/  F2FP.SATFINITE.E4M3.F32.PACK_AB_MERGE_C R5, RZ, R5, RZ ;  /* 0x00000005ff05723e */ /* 0x000fca00048070ff */
[----:B------:R0:W-:Y:S01]  /*330d0*/  @!P5 STG.E.U8 desc[UR22][R26.64+0x148], R5 ;  /* 0x000148051a00d986 */ /* 0x0001e2000c101116 */
[----:B------:R-:W-:-:S03]  /*330e0*/  ISETP.LT.OR P5, PT, R0, 0x151, !P0 ;  /* 0x000001510000780c */ /* 0x000fc600047a1670 */
[----:B------:R-:W-:Y:S01]  /*330f0*/  @!P3 STG.E.U8 desc[UR22][R28.64+0x150], R9 ;  /* 0x000150091c00b986 */ /* 0x000fe2000c101116 */
[----:B------:R-:W-:-:S03]  /*33100*/  ISETP.LT.OR P3, PT, R0, 0x159, !P1 ;  /* 0x000001590000780c */ /* 0x000fc60004f61670 */
[----:B------:R1:W-:Y:S01]  /*33110*/  @!P2 STG.E.U8 desc[UR22][R28.64+0x151], R11 ;  /* 0x0001510b1c00a986 */ /* 0x0003e2000c101116 */
[----:B0-----:R-:W-:Y:S02]  /*33120*/  F2FP.SATFINITE.E4M3.F32.PACK_AB_MERGE_C R5, RZ, R3, RZ ;  /* 0x00000003ff05723e */ /* 0x001fe400048070ff */
[----:B------:R-:W-:-:S03]  /*33130*/  ISETP.LT.OR P2, PT, R0, 0x15a, !P1 ;  /* 0x0000015a0000780c */ /* 0x000fc60004f41670 */
[----:B------:R-:W-:Y:S01]  /*33140*/  @!P6 STG.E.U8 desc[UR22][R26.64+0x151], R5 ;  /* 0x000151051a00e986 */ /* 0x000fe2000c101116 */
[----:B-1----:R-:W-:Y:S02]  /*33150*/  F2FP.SATFINITE.E4M3.F32.PACK_AB_MERGE_C R11, RZ, R2, RZ ;  /* 0x00000002ff0b723e */ /* 0x002fe400048070ff */
[----:B------:R-:W-:Y:S01]  /*33160*/  ISETP.LT.OR P6, PT, R0, 0x15a, !P0 ;  /* 0x0000015a0000780c */ /* 0x000fe200047c1670 */
[----:B------:R-:W-:Y:S02]  /*33170*/  FMUL R2, R38, UR21 ;  /* 0x0000001526027c20 */ /* 0x000fe40008400000 */
[----:B------:R-:W2:Y:S01]  /*33180*/  LDL.LU R38, [R1+0x838] ;  /* 0x0008380001267983 */ /* 0x000ea20000300800 */
[----:B------:R-:W-:-:S03]  /*33190*/  FMUL R3, R37, UR21 ;  /* 0x0000001525037c20 */ /* 0x000fc60008400000 */
[----:B------:R-:W2:Y:S01]  /*331a0*/  LDL.LU R37, [R1+0x83c] ;  /* 0x00083c0001257983 */ /* 0x000ea20000300800 */
[----:B------:R-:W-:-:S03]  /*331b0*/  F2FP.SATFINITE.E4M3.F32.PACK_AB_MERGE_C R9, RZ, R4, RZ ;  /* 0x00000004ff09723e */ /* 0x000fc600048070ff */
[----:B------:R-:W-:Y:S04]  /*331c0*/  @!P5 STG.E.U8 desc[UR22][R26.64+0x150], R13 ;  /* 0x0001500d1a00d986 */ /* 0x000fe8000c101116 */
[----:B------:R0:W-:Y:S01]  /*331d0*/  @!P3 STG.E.U8 desc[UR22][R28.64+0x158], R7 ;  /* 0x000158071c00b986 */ /* 0x0001e2000c101116 */
[----:B------:R-:W-:-:S03]  /*331e0*/  FMUL R4, R36, UR21 ;  /* 0x0000001524047c20 */ /* 0x000fc60008400000 */
[----:B------:R-:W2:Y:S01]  /*331f0*/  LDL.LU R36, [R1+0x840] ;  /* 0x0008400001247983 */ /* 0x000ea20000300800 */
[----:B0-----:R-:W-:-:S03]  /*33200*/  F2FP.SATFINITE.E4M3.F32.PACK_AB_MERGE_C R7, RZ, R2, RZ ;  /* 0x00000002ff07723e */ /* 0x001fc600048070ff */
[----:B------:R0:W-:Y:S01]  /*33210*/  @!P2 STG.E.U8 desc[UR22][R28.64+0x159], R9 ;  /* 0x000159091c00a986 */ /* 0x0001e2000c101116 */
[----:B------:R-:W-:Y:S01]  /*33220*/  FMUL R5, R35, UR21 ;  /* 0x0000001523057c20 */ /* 0x000fe20008400000 */
[----:B------:R-:W-:Y:S02]  /*33230*/  F2FP.SATFINITE.E4M3.F32.PACK_AB_MERGE_C R13, RZ, R4, RZ ;  /* 0x00000004ff0d723e */ /* 0x000fe400048070ff */
[----:B------:R-:W2:Y:S04]  /*33240*/  LDL.LU R35, [R1+0x844] ;  /* 0x0008440001237983 */ /* 0x000ea80000300800 */
[----:B------:R1:W-:Y:S01]  /*33250*/  @!P6 STG.E.U8 desc[UR22][R26.64+0x159], R7 ;  /* 0x000159071a00e986 */ /* 0x0003e2000c101116 */
[----:B0-----:R-:W-:Y:S01]  /*33260*/  F2FP.SATFINITE.E4M3.F32.PACK_AB_MERGE_C R9, RZ, R3, RZ ;  /* 0x00000003ff09723e */ /* 0x001fe200048070ff */
[----:B------:R-:W-:-:S02]  /*33270*/  FMUL R2, R34, UR21 ;  /* 0x0000001522027c20 */ /* 0x000fc40008400000 */
[----:B------:R-:W2:Y:S01]  /*33280*/  LDL.LU R34, [R1+0x848] ;  /* 0x0008480001227983 */ /* 0x000ea20000300800 */
[----:B----4-:R-:W-:Y:S02]  /*33290*/  FMUL R3, R33, UR21 ;  /* 0x0000001521037c20 */ /* 0x010fe40008400000 */
[----:B-1----:R-:W-:Y:S01]  /*332a0*/  F2FP.SATFINITE.E4M3.F32.PACK_AB_MERGE_C R7, RZ, R2, RZ ;  /* 0x00000002ff07723e */ /* 0x002fe200048070ff */
[----:B------:R-:W4:Y:S01]  /*332b0*/  LDL.LU R33, [R1+0x84c] ;  /* 0x00084c0001217983 */ /* 0x000f220000300800 */
        /* <DEDUP_REMOVED lines=9> */
[----:B------:R-:W-:-:S03]  /*33350*/  ISETP.LT.OR P5, PT, R0, 0x161, !P0 ;  /* 0x000001610000780c */ /* 0x000fc600047a1670 */
[----:B------:R-:W-:Y:S01]  /*33360*/  @!P2 STG.E.U8 desc[UR22][R28.64+0x161], R13 ;  /* 0x0001610d1c00a986 */ /* 0x000fe2000c101116 */
[----:B------:R-:W-:-:S03]  /*33370*/  ISETP.LT.OR P2, PT, R0, 0x16a, !P1 ;  /* 0x0000016a0000780c */ /* 0x000fc60004f41670 */
[----:B------:R1:W-:Y:S01]  /*33380*/  @!P3 STG.E.U8 desc[UR22][R28.64+0x160], R9 ;  /* 0x000160091c00b986 */ /* 0x0003e2000c101116 */
[C---:B------:R-:W-:Y:S02]  /*33390*/  ISETP.LT.OR P3, PT, R0.reuse, 0x169, !P1 ;  /* 0x000001690000780c */ /* 0x040fe40004f61670 */
[----:B------:R-:W-:Y:S02]  /*333a0*/  F2FP.SATFINITE.E4M3.F32.PACK_AB_MERGE_C R5, RZ, R5, RZ ;  /* 0x00000005ff05723e */ /* 0x000fe400048070ff */
[----:B0-----:R-:W-:Y:S01]  /*333b0*/  F2FP.SATFINITE.E4M3.F32.PACK_AB_MERGE_C R11, RZ, R4, RZ ;  /* 0x00000004ff0b723e */ /* 0x001fe200048070ff */
[----:B------:R0:W-:Y:S01]  /*333c0*/  @!P6 STG.E.U8 desc[UR22][R26.64+0x161], R7 ;  /* 0x000161071a00e986 */ /* 0x0001e2000c101116 */
[C---:B------:R-:W-:Y:S02]  /*333d0*/  ISETP.LT.OR P6, PT, R0.reuse, 0x16a, !P0 ;  /* 0x0000016a0000780c */ /* 0x040fe400047c1670 */
[----:B-1----:R-:W-:Y:S01]  /*333e0*/  F2FP.SATFINITE.E4M3.F32.PACK_AB_MERGE_C R9, RZ, R3, RZ ;  /* 0x00000003ff09723e */ /* 0x002fe200048070ff */
[----:B------:R1:W-:Y:S01]  /*333f0*/  @!P5 STG.E.U8 desc[UR22][R26.64+0x160], R5 ;  /* 0x000160051a00d986 */ /* 0x0003e2000c101116 */
[----:B------:R-:W-:-:S03]  /*33400*/  ISETP.LT.OR P5, PT, R0, 0x169, !P0 ;  /* 0x000001690000780c */ /* 0x000fc600047a1670 */
[----:B------:R-:W-:Y:S01]  /*33410*/  @!P2 STG.E.U8 desc[UR22][R28.64+0x169], R11 ;  /* 0x0001690b1c00a986 */ /* 0x000fe2000c101116 */
[----:B------:R-:W-:Y:S01]  /*33420*/  ISETP.LT.OR P2, PT, R0, 0x172, !P1 ;  /* 0x000001720000780c */ /* 0x000fe20004f41670 */
[----:B------:R-:W-:Y:S02]  /*33430*/  FMUL R3, R40, UR21 ;  /* 0x0000001528037c20 */ /* 0x000fe40008400000 */
[----:B------:R1:W-:Y:S01]  /*33440*/  @!P3 STG.E.U8 desc[UR22][R28.64+0x168], R9 ;  /* 0x000168091c00b986 */ /* 0x0003e2000c101116 */
[----:B------:R-:W-:Y:S01]  /*33450*/  ISETP.LT.OR P3, PT, R0, 0x171, !P1 ;  /* 0x000001710000780c */ /* 0x000fe20004f61670 */
[----:B------:R-:W-:Y:S01]  /*33460*/  FMUL R4, R37, UR21 ;  /* 0x0000001525047c20 */ /* 0x000fe20008400000 */
[----:B------:R-:W-:Y:S01]  /*33470*/  F2FP.SATFINITE.E4M3.F32.PACK_AB_MERGE_C R13, RZ, R2, RZ ;  /* 0x00000002ff0d723e */ /* 0x000fe200048070ff */
[----:B------:R-:W-:Y:S01]  /*33480*/  FMUL R2, R38, UR21 ;  /* 0x0000001526027c20 */ /* 0x000fe20008400000 */
[----:B------:R-:W-:Y:S02]  /*33490*/  F2FP.SATFINITE.E4M3.F32.PACK_AB_MERGE_C R3, RZ, R3, RZ ;  /* 0x00000003ff03723e */ /* 0x000fe400048070ff */
[----:B0-----:R-:W-:-:S02]  /*334a0*/  F2FP.SATFINITE.E4M3.F32.PACK_AB_MERGE_C R7, RZ, R4, RZ ;  /* 0x00000004ff07723e */ /* 0x001fc400048070ff */
[----:B-1----:R-:W-:Y:S01]  /*334b0*/  F2FP.SATFINITE.E4M3.F32.PACK_AB_MERGE_C R5, RZ, R2, RZ ;  /* 0x00000002ff05723e */ /* 0x002fe200048070ff */
[----:B------:R-:W-:Y:S01]  /*334c0*/  @!P5 STG.E.U8 desc[UR22][R26.64+0x168], R13 ;  /* 0x0001680d1a00d986 */ /* 0x000fe2000c101116 */
[----:B------:R-:W-:-:S03]  /*334d0*/  ISETP.LT.OR P5, PT, R0, 0x171, !P0 ;  /* 0x000001710000780c */ /* 0x000fc600047a1670 */
[----:B------:R-:W-:Y:S01]  /*334e0*/  @!P6 STG.E.U8 desc[UR22][R26.64+0x169], R3 ;  /* 0x000169031a00e986 */ /* 0x000fe2000c101116 */
[----:B------:R-:W-:Y:S01]  /*334f0*/  ISETP.LT.OR P6, PT, R0, 0x172, !P0 ;  /* 0x000001720000780c */ /* 0x000fe200047c1670 */
[----:B------:R-:W-:Y:S02]  /*33500*/  FMUL R2, R36, UR21 ;  /* 0x0000001524027c20 */ /* 0x000fe40008400000 */
[----:B------:R0:W-:Y:S01]  /*33510*/  @!P2 STG.E.U8 desc[UR22][R28.64+0x171], R7 ;  /* 0x000171071c00a986 */ /* 0x0001e2000c101116 */
[C---:B------:R-:W-:Y:S02]  /*33520*/  ISETP.LT.OR P2, PT, R0.reuse, 0x17a, !P1 ;  /* 0x0000017a0000780c */ /* 0x040fe40004f41670 */
[C---:B------:R-:W-:Y:S01]  /*33530*/  ISETP.LT.OR P1, PT, R0.reuse, 0x179, !P1 ;  /* 0x000001790000780c */ /* 0x040fe20004f21670 */
[----:B------:R3:W-:Y:S01]  /*33540*/  @!P3 STG.E.U8 desc[UR22][R28.64+0x170], R5 ;  /* 0x000170051c00b986 */ /* 0x0007e2000c101116 */
[C---:B------:R-:W-:Y:S02]  /*33550*/  ISETP.LT.OR P3, PT, R0.reuse, 0x17a, !P0 ;  /* 0x0000017a0000780c */ /* 0x040fe40004761670 */
[----:B------:R-:W-:Y:S01]  /*33560*/  ISETP.LT.OR P0, PT, R0, 0x179, !P0 ;  /* 0x000001790000780c */ /* 0x000fe20004701670 */
[----:B------:R-:W-:Y:S01]  /*33570*/  FMUL R0, R35, UR21 ;  /* 0x0000001523007c20 */ /* 0x000fe20008400000 */
[----:B------:R-:W-:-:S04]  /*33580*/  F2FP.SATFINITE.E4M3.F32.PACK_AB_MERGE_C R9, RZ, R2, RZ ;  /* 0x00000002ff09723e */ /* 0x000fc800048070ff */
[----:B0-----:R-:W-:Y:S01]  /*33590*/  F2FP.SATFINITE.E4M3.F32.PACK_AB_MERGE_C R7, RZ, R0, RZ ;  /* 0x00000000ff07723e */ /* 0x001fe200048070ff */
[----:B------:R0:W-:Y:S01]  /*335a0*/  @!P5 STG.E.U8 desc[UR22][R26.64+0x170], R9 ;  /* 0x000170091a00d986 */ /* 0x0001e2000c101116 */
[----:B------:R-:W-:Y:S01]  /*335b0*/  FMUL R2, R34, UR21 ;  /* 0x0000001522027c20 */ /* 0x000fe20008400000 */
[----:B----4-:R-:W-:-:S04]  /*335c0*/  FMUL R3, R33, UR21 ;  /* 0x0000001521037c20 */ /* 0x010fc80008400000 */
[----:B------:R-:W-:Y:S02]  /*335d0*/  F2FP.SATFINITE.E4M3.F32.PACK_AB_MERGE_C R11, RZ, R2, RZ ;  /* 0x00000002ff0b723e */ /* 0x000fe400048070ff */
[----:B------:R-:W-:Y:S01]  /*335e0*/  F2FP.SATFINITE.E4M3.F32.PACK_AB_MERGE_C R3, RZ, R3, RZ ;  /* 0x00000003ff03723e */ /* 0x000fe200048070ff */
[----:B---3--:R-:W-:Y:S01]  /*335f0*/  FMUL R5, R31, UR21 ;  /* 0x000000151f057c20 */ /* 0x008fe20008400000 */
[----:B------:R0:W-:Y:S04]  /*33600*/  @!P6 STG.E.U8 desc[UR22][R26.64+0x171], R7 ;  /* 0x000171071a00e986 */ /* 0x0001e8000c101116 */
[----:B------:R-:W-:Y:S01]  /*33610*/  F2FP.SATFINITE.E4M3.F32.PACK_AB_MERGE_C R13, RZ, R5, RZ ;  /* 0x00000005ff0d723e */ /* 0x000fe200048070ff */
[----:B------:R0:W-:Y:S04]  /*33620*/  @!P1 STG.E.U8 desc[UR22][R28.64+0x178], R11 ;  /* 0x0001780b1c009986 */ /* 0x0001e8000c101116 */
[----:B------:R0:W-:Y:S04]  /*33630*/  @!P2 STG.E.U8 desc[UR22][R28.64+0x179], R3 ;  /* 0x000179031c00a986 */ /* 0x0001e8000c101116 */
[----:B------:R0:W-:Y:S01]  /*33640*/  @!P3 STG.E.U8 desc[UR22][R26.64+0x179], R13 ;  /* 0x0001790d1a00b986 */ /* 0x0001e2000c101116 */
[----:B--2---:R-:W-:-:S05]  /*33650*/  FMUL R4, R30, UR21 ;  /* 0x000000151e047c20 */ /* 0x004fca0008400000 */
[----:B------:R-:W-:-:S05]  /*33660*/  F2FP.SATFINITE.E4M3.F32.PACK_AB_MERGE_C R5, RZ, R4, RZ ;  /* 0x00000004ff05723e */ /* 0x000fca00048070ff */
[----:B------:R0:W-:Y:S02]  /*33670*/  @!P0 STG.E.U8 desc[UR22][R26.64+0x178], R5 ;  /* 0x000178051a008986 */ /* 0x0001e4000c101116 */
.L_x_808:
[----:B------:R-:W-:Y:S05]  /*33680*/  BSYNC B0 ;  /* 0x0000000000007941 */ /* 0x000fea0003800000 */
.L_x_38:
[----:B0-23--:R-:W2:Y:S04]  /*33690*/  LDL.LU R3, [R1+0x860] ;  /* 0x0008600001037983 */ /* 0x00dea80000300800 */
[----:B------:R-:W2:Y:S01]  /*336a0*/  LDL.LU R2, [R1+0x864] ;  /* 0x0008640001027983 */ /* 0x000ea20000300800 */
[----:B------:R-:W-:Y:S01]  /*336b0*/  ULDC UR6, c[0x0][0xc] ;  /* 0x0000030000067ab9 */ /* 0x000fe20000000800 */
[----:B------:R-:W-:Y:S01]  /*336c0*/  ULDC UR7, c[0x0][0x10] ;  /* 0x0000040000077ab9 */ /* 0x000fe20000000800 */
[----:B----4-:R-:W2:Y:S01]  /*336d0*/  LDC R5, c[0x0][0x14] ;  /* 0x00000500ff057b82 */ /* 0x010ea20000000800 */
[----:B------:R-:W-:Y:S01]  /*336e0*/  UIMAD.WIDE.U32 UR6, UR6, UR7, URZ ;  /* 0x00000007060672a5 */ /* 0x000fe2000f8e003f */
[----:B-----5:R-:W-:Y:S01]  /*336f0*/  PRMT R0, RZ, 0x7610, R0 ;  /* 0x00007610ff007816 */ /* 0x020fe20000000000 */
[----:B------:R-:W-:-:S04]  /*33700*/  UMOV UR14, 0xffffffff ;  /* 0xffffffff000e7882 */ /* 0x000fc80000000000 */
[----:B--2---:R-:W-:-:S04]  /*33710*/  IMAD.WIDE.U32 R2, R5, UR6, R2 ;  /* 0x0000000605027c25 */ /* 0x004fc8000f8e0002 */
[----:B------:R-:W-:Y:S01]  /*33720*/  IMAD R5, R5, UR7, RZ ;  /* 0x0000000705057c24 */ /* 0x000fe2000f8e02ff */
[----:B------:R-:W-:Y:S01]  /*33730*/  ULDC.64 UR6, c[0x0][0x650] ;  /* 0x0001940000067ab9 */ /* 0x000fe20000000a00 */
[----:B------:R-:W-:Y:S01]  /*33740*/  IMAD.MOV.U32 R11, RZ, RZ, R2 ;  /* 0x000000ffff0b7224 */ /* 0x000fe200078e0002 */
[----:B------:R-:W-:Y:S01]  /*33750*/  ISETP.GE.U32.AND P0, PT, R2, UR6, PT ;  /* 0x0000000602007c0c */ /* 0x000fe2000bf06070 */
[----:B------:R-:W-:Y:S02]  /*33760*/  IMAD.IADD R13, R3, 0x1, R5 ;  /* 0x00000001030d7824 */ /* 0x000fe400078e0205 */
[----:B------:R-:W-:-:S03]  /*33770*/  IMAD.MOV.U32 R2, RZ, RZ, -0x1 ;  /* 0xffffffffff027424 */ /* 0x000fc600078e00ff */
[----:B------:R0:W-:Y:S01]  /*33780*/  STL [R1+0x860], R13 ;  /* 0x0008600d01007387 */ /* 0x0001e20000100800 */
[----:B------:R-:W-:-:S03]  /*33790*/  ISETP.GE.U32.AND.EX P0, PT, R13, UR7, PT, P0 ;  /* 0x000000070d007c0c */ /* 0x000fc6000bf06100 */
[----:B------:R0:W-:Y:S04]  /*337a0*/  STL [R1+0x864], R11 ;  /* 0x0008640b01007387 */ /* 0x0001e80000100800 */
[----:B------:R0:W-:Y:S06]  /*337b0*/  STL [R1+0x86c], R2 ;  /* 0x00086c0201007387 */ /* 0x0001ec0000100800 */
[----:B------:R-:W-:Y:S05]  /*337c0*/  @P0 BRA `(.L_x_809) ;  /* 0x0000000400740947 */ /* 0x000fea0003800000 */
[----:B------:R-:W2:Y:S01]  /*337d0*/  S2R R8, SR_CTAID.X ;  /* 0x0000000000087919 */ /* 0x000ea20000002500 */
[----:B------:R-:W-:Y:S01]  /*337e0*/  ULDC.64 UR14, c[0x0][0x628] ;  /* 0x00018a00000e7ab9 */ /* 0x000fe20000000a00 */
[----:B------:R-:W3:Y:S01]  /*337f0*/  LDC R9, c[0x0][0x144] ;  /* 0x00005100ff097b82 */ /* 0x000ee20000000800 */
[----:B------:R-:W-:Y:S01]  /*33800*/  ULDC UR6, c[0x0][0x150] ;  /* 0x0000540000067ab9 */ /* 0x000fe20000000800 */
[----:B------:R-:W4:Y:S01]  /*33810*/  S2R R12, SR_CTAID.Y ;  /* 0x00000000000c7919 */ /* 0x000f220000002600 */
[----:B------:R-:W-:Y:S01]  /*33820*/  ISETP.NE.U32.AND P0, PT, RZ, UR14, PT ;  /* 0x0000000eff007c0c */ /* 0x000fe2000bf05070 */
[----:B------:R-:W-:Y:S01]  /*33830*/  ULDC UR17, c[0x0][0x630] ;  /* 0x00018c0000117ab9 */ /* 0x000fe20000000800 */
[----:B------:R-:W-:Y:S02]  /*33840*/  R2UR UR10, R11 ;  /* 0x000000000b0a72ca */ /* 0x000fe400000e0000 */
[----:B------:R-:W-:Y:S01]  /*33850*/  ISETP.NE.AND.EX P0, PT, RZ, UR15, PT, P0 ;  /* 0x0000000fff007c0c */ /* 0x000fe2000bf05300 */
[----:B------:R-:W0:Y:S01]  /*33860*/  LDC.64 R6, c[0x0][0x620] ;  /* 0x00018800ff067b82 */ /* 0x000e220000000a00 */
[----:B------:R-:W-:-:S02]  /*33870*/  R2UR UR11, R13 ;  /* 0x000000000d0b72ca */ /* 0x000fc400000e0000 */
[----:B--2---:R-:W-:-:S05]  /*33880*/  I2FP.F32.U32 R0, R8 ;  /* 0x0000000800007245 */ /* 0x004fca0000201000 */
[----:B------:R-:W-:-:S06]  /*33890*/  FMUL R0, R0, UR6 ;  /* 0x0000000600007c20 */ /* 0x000fcc0008400000 */
[----:B------:R-:W2:Y:S01]  /*338a0*/  F2I.U32.TRUNC.NTZ R0, R0 ;  /* 0x0000000000007305 */ /* 0x000ea2000020f000 */
[----:B----4-:R-:W-:Y:S05]  /*338b0*/  @!P0 BRA `(.L_x_810) ;  /* 0x0000000000308947 */ /* 0x010fea0003800000 */
        /* <DEDUP_REMOVED lines=12> */
.L_x_810:
[----:B------:R-:W-:Y:S01]  /*33980*/  USHF.R.U64 UR14, UR10, UR17, UR11 ;  /* 0x000000110a0e7299 */ /* 0x000fe2000800120b */
[----:B------:R-:W4:Y:S01]  /*33990*/  LDC.64 R22, c[0x0][0x640] ;  /* 0x00019000ff167b82 */ /* 0x000f220000000a00 */
[----:B------:R-:W-:Y:S01]  /*339a0*/  USHF.R.U32.HI UR6, URZ, UR17, UR11 ;  /* 0x000000113f067299 */ /* 0x000fe2000801160b */
[----:B--2---:R-:W-:Y:S02]  /*339b0*/  IMAD.MOV R10, RZ, RZ, -R0 ;  /* 0x000000ffff0a7224 */ /* 0x004fe400078e0a00 */
[----:B0-----:R-:W-:Y:S01]  /*339c0*/  IMAD.MOV.U32 R2, RZ, RZ, R11 ;  /* 0x000000ffff027224 */ /* 0x001fe200078e000b */
[----:B------:R-:W-:Y:S01]  /*339d0*/  IADD3 R5, P0, RZ, -UR14, RZ ;  /* 0x8000000eff057c10 */ /* 0x000fe2000ff1e0ff */
[----:B---3--:R-:W-:Y:S02]  /*339e0*/  IMAD R18, R9, R10, R8 ;  /* 0x0000000a09127224 */ /* 0x008fe400078e0208 */
[----:B------:R-:W0:Y:S02]  /*339f0*/  LDC R4, c[0x0][0x618] ;  /* 0x00018600ff047b82 */ /* 0x000e240000000800 */
[----:B------:R-:W-:Y:S01]  /*33a00*/  IMAD.X R3, RZ, RZ, ~UR6, P0 ;  /* 0x80000006ff037e24 */ /* 0x000fe200080e06ff */
[----:B------:R-:W-:-:S03]  /*33a10*/  ULDC UR6, c[0x0][0x154] ;  /* 0x0000550000067ab9 */ /* 0x000fc60000000800 */
[-C--:B------:R-:W-:Y:S02]  /*33a20*/  IMAD R0, R3, R6.reuse, RZ ;  /* 0x0000000603007224 */ /* 0x080fe400078e02ff */
[----:B------:R-:W2:Y:S01]  /*33a30*/  LDC R14, c[0x0][0x608] ;  /* 0x00018200ff0e7b82 */ /* 0x000ea20000000800 */
[----:B------:R-:W-:Y:S02]  /*33a40*/  IMAD.MOV.U32 R3, RZ, RZ, R13 ;  /* 0x000000ffff037224 */ /* 0x000fe400078e000d */
[----:B------:R-:W-:-:S05]  /*33a50*/  IMAD.WIDE.U32 R2, R5, R6, R2 ;  /* 0x0000000605027225 */ /* 0x000fca00078e0002 */
[----:B------:R-:W3:Y:S01]  /*33a60*/  LDC R20, c[0x0][0x658] ;  /* 0x00019600ff147b82 */ /* 0x000ee20000000800 */
[----:B------:R-:W-:Y:S01]  /*33a70*/  IMAD R5, R5, R7, R0 ;  /* 0x0000000705057224 */ /* 0x000fe200078e0200 */
[----:B------:R-:W-:Y:S01]  /*33a80*/  I2FP.F32.U32 R0, R12 ;  /* 0x0000000c00007245 */ /* 0x000fe20000201000 */
[----:B------:R-:W-:Y:S01]  /*33a90*/  IMAD.MOV.U32 R7, RZ, RZ, 0x1 ;  /* 0x00000001ff077424 */ /* 0x000fe200078e00ff */
[----:B----4-:R-:W-:Y:S01]  /*33aa0*/  ISETP.NE.U32.AND P0, PT, R22, RZ, PT ;  /* 0x000000ff1600720c */ /* 0x010fe20003f05070 */
[----:B------:R-:W-:Y:S02]  /*33ab0*/  IMAD.IADD R3, R3, 0x1, R5 ;  /* 0x0000000103037824 */ /* 0x000fe400078e0205 */
[----:B------:R-:W-:Y:S01]  /*33ac0*/  FMUL R0, R0, UR6 ;  /* 0x0000000600007c20 */ /* 0x000fe20008400000 */
[----:B------:R-:W4:Y:S01]  /*33ad0*/  LDC R15, c[0x0][0x148] ;  /* 0x00005200ff0f7b82 */ /* 0x000f220000000800 */
[----:B------:R-:W-:Y:S01]  /*33ae0*/  ISETP.NE.AND.EX P0, PT, R23, RZ, PT, P0 ;  /* 0x000000ff1700720c */ /* 0x000fe20003f05300 */
[----:B------:R-:W-:Y:S01]  /*33af0*/  IMAD.MOV.U32 R5, RZ, RZ, -0x1 ;  /* 0xffffffffff057424 */ /* 0x000fe200078e00ff */
[-CC-:B0-----:R-:W-:Y:S01]  /*33b00*/  SHF.R.U64 R10, R2, R4.reuse, R3.reuse ;  /* 0x00000004020a7219 */ /* 0x181fe20000001203 */
[----:B------:R0:W0:Y:S01]  /*33b10*/  F2I.U32.TRUNC.NTZ R13, R0 ;  /* 0x00000000000d7305 */ /* 0x000022000020f000 */
[----:B------:R-:W-:-:S03]  /*33b20*/  SHF.R.U32.HI R3, RZ, R4, R3 ;  /* 0x00000004ff037219 */ /* 0x000fc60000011603 */
[----:B------:R-:W0:Y:S01]  /*33b30*/  LDC R16, c[0x0][0x600] ;  /* 0x00018000ff107b82 */ /* 0x000e220000000800 */
[-CC-:B--2---:R-:W-:Y:S02]  /*33b40*/  SHF.R.U64 R8, R10, R14.reuse, R3.reuse ;  /* 0x0000000e0a087219 */ /* 0x184fe40000001203 */
[----:B------:R-:W-:-:S05]  /*33b50*/  SHF.R.U32.HI R3, RZ, R14, R3 ;  /* 0x0000000eff037219 */ /* 0x000fca0000011603 */
[----:B------:R-:W2:Y:S01]  /*33b60*/  LDC R17, c[0x0][0x648] ;  /* 0x00019200ff117b82 */ /* 0x000ea20000000800 */
[-CC-:B---3--:R-:W-:Y:S02]  /*33b70*/  SHF.R.U64 R11, R8, R20.reuse, R3.reuse ;  /* 0x00000014080b7219 */ /* 0x188fe40000001203 */
[-C--:B------:R-:W-:Y:S02]  /*33b80*/  SHF.L.U32 R5, R5, R20.reuse, RZ ;  /* 0x0000001405057219 */ /* 0x080fe400000006ff */
[-C--:B------:R-:W-:Y:S01]  /*33b90*/  SHF.R.U32.HI R3, RZ, R20.reuse, R3 ;  /* 0x00000014ff037219 */ /* 0x080fe20000011603 */
[----:B------:R-:W-:Y:S01]  /*33ba0*/  IMAD.MOV.U32 R2, RZ, RZ, R11 ;  /* 0x000000ffff027224 */ /* 0x000fe200078e000b */
[----:B------:R-:W-:Y:S01]  /*33bb0*/  SHF.L.U32 R20, R7, R20, RZ ;  /* 0x0000001407147219 */ /* 0x000fe200000006ff */
[----:B------:R-:W3:Y:S01]  /*33bc0*/  LDC R19, c[0x0][0x638] ;  /* 0x00018e00ff137b82 */ /* 0x000ee20000000800 */
[----:B------:R-:W-:-:S07]  /*33bd0*/  LOP3.LUT R39, RZ, R5, RZ, 0x33, !PT ;  /* 0x00000005ff277212 */ /* 0x000fce00078e33ff */
[----:B------:R-:W0:Y:S01]  /*33be0*/  LDC R21, c[0x0][0x610] ;  /* 0x00018400ff157b82 */ /* 0x000e220000000800 */
[----:B------:R-:W-:Y:S05]  /*33bf0*/  @!P0 BRA `(.L_x_811) ;  /* 0x0000000000288947 */ /* 0x000fea0003800000 */
[----:B0-----:R-:W0:Y:S02]  /*33c00*/  LDC R0, c[0x0][0x64c] ;  /* 0x00019300ff007b82 */ /* 0x001e240000000800 */
[----:B0-----:R-:W-:-:S05]  /*33c10*/  IADD3 R7, P0, R11, R0, RZ ;  /* 0x000000000b077210 */ /* 0x001fca0007f1e0ff */
        /* <DEDUP_REMOVED lines=8> */
.L_x_811:
[----:B0-2---:R-:W-:Y:S01]  /*33ca0*/  SHF.R.U64 R0, R2, R17, R3 ;  /* 0x0000001102007219 */ /* 0x005fe20000001203 */
[----:B------:R-:W-:Y:S01]  /*33cb0*/  VIADD R3, R16, 0xffffffff ;  /* 0xffffffff10037836 */ /* 0x000fe20000000000 */
[----:B------:R-:W-:Y:S01]  /*33cc0*/  LOP3.LUT R39, R8, R39, RZ, 0xc0, !PT ;  /* 0x0000002708277212 */ /* 0x000fe200078ec0ff */
[----:B------:R-:W-:Y:S02]  /*33cd0*/  IMAD.MOV R13, RZ, RZ, -R13 ;  /* 0x000000ffff0d7224 */ /* 0x000fe400078e0a0d */
[----:B------:R-:W-:Y:S01]  /*33ce0*/  IMAD.MOV R2, RZ, RZ, -R0 ;  /* 0x000000ffff027224 */ /* 0x000fe200078e0a00 */
[----:B------:R-:W-:Y:S01]  /*33cf0*/  LOP3.LUT R3, R10, R3, RZ, 0xc0, !PT ;  /* 0x000000030a037212 */ /* 0x000fe200078ec0ff */
[----:B------:R-:W-:Y:S02]  /*33d00*/  IMAD R39, R20, R0, R39 ;  /* 0x0000000014277224 */ /* 0x000fe400078e0227 */
[----:B----4-:R-:W-:Y:S02]  /*33d10*/  @P4 IMAD R18, R15, R13, R12 ;  /* 0x0000000d0f124224 */ /* 0x010fe400078e020c */
[----:B---3--:R-:W-:-:S02]  /*33d20*/  IMAD R0, R2, R19, R11 ;  /* 0x0000001302007224 */ /* 0x008fc400078e020b */
[----:B------:R-:W-:Y:S02]  /*33d30*/  IMAD R39, R39, R21, R18 ;  /* 0x0000001527277224 */ /* 0x000fe400078e0212 */
[----:B------:R-:W-:Y:S02]  /*33d40*/  IMAD R2, R0, R16, R3 ;  /* 0x0000001000027224 */ /* 0x000fe400078e0203 */
[----:B------:R-:W-:-:S03]  /*33d50*/  IMAD.MOV.U32 R4, RZ, RZ, 0x1 ;  /* 0x00000001ff047424 */ /* 0x000fc600078e00ff */
[----:B------:R-:W-:Y:S02]  /*33d60*/  SEL R3, R2, R39, !P4 ;  /* 0x0000002702037207 */ /* 0x000fe40006000000 */
[----:B------:R-:W-:Y:S02]  /*33d70*/  PRMT R0, R4, 0x7610, R0 ;  /* 0x0000761004007816 */ /* 0x000fe40000000000 */
[----:B------:R-:W-:Y:S01]  /*33d80*/  SEL R39, R39, R2, !P4 ;  /* 0x0000000227277207 */ /* 0x000fe20006000000 */
[----:B------:R2:W-:Y:S06]  /*33d90*/  STL [R1+0x86c], R3 ;  /* 0x00086c0301007387 */ /* 0x0005ec0000100800 */
.L_x_809:
[----:B------:R3:W-:Y:S01]  /*33da0*/  STL [R1+0x868], R39 ;  /* 0x0008682701007387 */ /* 0x0007e20000100800 */
[----:B------:R-:W-:-:S13]  /*33db0*/  LOP3.LUT P0, RZ, R0, 0xff, RZ, 0xc0, !PT ;  /* 0x000000ff00ff7812 */ /* 0x000fda000780c0ff */
[----:B---3--:R-:W-:Y:S05]  /*33dc0*/  @P0 BRA `(.L_x_812) ;  /* 0xfffffcd400900947 */ /* 0x008fea000383ffff */
[----:B------:R-:W-:Y:S05]  /*33dd0*/  EXIT ;  /* 0x000000000000794d */ /* 0x000fea0003800000 */
.L_x_8:
[----:B0-----:R-:W2:Y:S01]  /*33de0*/  LDL R16, [R1+0x864] ;  /* 0x0008640001107983 */ /* 0x001ea20000100800 */
[----:B------:R-:W-:-:S03]  /*33df0*/  ULDC.64 UR4, c[0x0][0x650] ;  /* 0x0001940000047ab9 */ /* 0x000fc60000000a00 */
[----:B------:R-:W3:Y:S01]  /*33e00*/  LDL R20, [R1+0x860] ;  /* 0x0008600001147983 */ /* 0x000ee20000100800 */
[----:B------:R-:W-:Y:S01]  /*33e10*/  PRMT R0, RZ, 0x7610, R0 ;  /* 0x00007610ff007816 */ /* 0x000fe20000000000 */
[----:B------:R-:W-:Y:S02]  /*33e20*/  IMAD.MOV.U32 R4, RZ, RZ, -0x1 ;  /* 0xffffffffff047424 */ /* 0x000fe400078e00ff */
[----:B------:R-:W-:Y:S02]  /*33e30*/  IMAD.MOV.U32 R5, RZ, RZ, -0x1 ;  /* 0xffffffffff057424 */ /* 0x000fe400078e00ff */
[----:B------:R-:W-:Y:S01]  /*33e40*/  IMAD.MOV.U32 R10, RZ, RZ, -0x1 ;  /* 0xffffffffff0a7424 */ /* 0x000fe200078e00ff */
[----:B--2---:R-:W-:-:S04]  /*33e50*/  ISETP.GE.U32.AND P0, PT, R16, UR4, PT ;  /* 0x0000000410007c0c */ /* 0x004fc8000bf06070 */
[----:B---3--:R-:W-:-:S13]  /*33e60*/  ISETP.GE.U32.AND.EX P0, PT, R20, UR5, PT, P0 ;  /* 0x0000000514007c0c */ /* 0x008fda000bf06100 */
[----:B------:R-:W-:Y:S05]  /*33e70*/  @P0 BRA `(.L_x_813) ;  /* 0x0000000400300947 */ /* 0x000fea0003800000 */
[----:B------:R-:W0:Y:S01]  /*33e80*/  LDC.64 R14, c[0x0][0x628] ;  /* 0x00018a00ff0e7b82 */ /* 0x000e220000000a00 */
[----:B------:R-:W-:Y:S02]  /*33e90*/  IMAD.MOV.U32 R8, RZ, RZ, R16 ;  /* 0x000000ffff087224 */ /* 0x000fe400078e0010 */
[----:B------:R-:W-:-:S05]  /*33ea0*/  IMAD.MOV.U32 R9, RZ, RZ, R20 ;  /* 0x000000ffff097224 */ /* 0x000fca00078e0014 */
[----:B------:R-:W1:Y:S08]  /*33eb0*/  LDC R10, c[0x0][0x630] ;  /* 0x00018c00ff0a7b82 */ /* 0x000e700000000800 */
[----:B------:R-:W2:Y:S01]  /*33ec0*/  LDC.64 R18, c[0x0][0x620] ;  /* 0x00018800ff127b82 */ /* 0x000ea20000000a00 */
[----:B0-----:R-:W-:-:S04]  /*33ed0*/  ISETP.NE.U32.AND P0, PT, R14, RZ, PT ;  /* 0x000000ff0e00720c */ /* 0x001fc80003f05070 */
[----:B------:R-:W-:-:S13]  /*33ee0*/  ISETP.NE.AND.EX P0, PT, R15, RZ, PT, P0 ;  /* 0x000000ff0f00720c */ /* 0x000fda0003f05300 */
[----:B-12---:R-:W-:Y:S05]  /*33ef0*/  @!P0 BRA `(.L_x_814) ;  /* 0x0000000000288947 */ /* 0x006fea0003800000 */
[----:B------:R-:W0:Y:S02]  /*33f00*/  LDC R0, c[0x0][0x634] ;  /* 0x00018d00ff007b82 */ /* 0x000e240000000800 */
        /* <DEDUP_REMOVED lines=9> */
.L_x_814:
[----:B------:R-:W0:Y:S01]  /*33fa0*/  LDC.64 R22, c[0x0][0x640] ;  /* 0x00019000ff167b82 */ /* 0x000e220000000a00 */
[-CC-:B------:R-:W-:Y:S01]  /*33fb0*/  SHF.R.U64 R14, R8, R10.reuse, R9.reuse ;  /* 0x0000000a080e7219 */ /* 0x180fe20000001209 */
[----:B------:R-:W-:Y:S01]  /*33fc0*/  IMAD.MOV.U32 R4, RZ, RZ, R16 ;  /* 0x000000ffff047224 */ /* 0x000fe200078e0010 */
[----:B------:R-:W-:Y:S02]  /*33fd0*/  SHF.R.U32.HI R0, RZ, R10, R9 ;  /* 0x0000000aff007219 */ /* 0x000fe40000011609 */
[----:B------:R-:W-:-:S03]  /*33fe0*/  IADD3 R7, P0, RZ, -R14, RZ ;  /* 0x8000000eff077210 */ /* 0x000fc60007f1e0ff */
[----:B------:R-:W1:Y:S02]  /*33ff0*/  LDC R6, c[0x0][0x618] ;  /* 0x00018600ff067b82 */ /* 0x000e640000000800 */
[----:B------:R-:W-:-:S04]  /*34000*/  IMAD.X R5, RZ, RZ, ~R0, P0 ;  /* 0x000000ffff057224 */ /* 0x000fc800000e0e00 */
[-C--:B------:R-:W-:Y:S02]  /*34010*/  IMAD R0, R5, R18.reuse, RZ ;  /* 0x0000001205007224 */ /* 0x080fe400078e02ff */
[----:B------:R-:W2:Y:S01]  /*34020*/  LDC R8, c[0x0][0x608] ;  /* 0x00018200ff087b82 */ /* 0x000ea20000000800 */
[----:B------:R-:W-:Y:S02]  /*34030*/  IMAD.MOV.U32 R5, RZ, RZ, R20 ;  /* 0x000000ffff057224 */ /* 0x000fe400078e0014 */
[----:B------:R-:W-:-:S05]  /*34040*/  IMAD.WIDE.U32 R4, R7, R18, R4 ;  /* 0x0000001207047225 */ /* 0x000fca00078e0004 */
[----:B------:R-:W3:Y:S01]  /*34050*/  LDC R21, c[0x0][0x658] ;  /* 0x00019600ff157b82 */ /* 0x000ee20000000800 */
[----:B------:R-:W-:Y:S01]  /*34060*/  IMAD R7, R7, R19, R0 ;  /* 0x0000001307077224 */ /* 0x000fe200078e0200 */
[----:B0-----:R-:W-:-:S03]  /*34070*/  ISETP.NE.U32.AND P0, PT, R22, RZ, PT ;  /* 0x000000ff1600720c */ /* 0x001fc60003f05070 */
[----:B------:R-:W-:Y:S01]  /*34080*/  IMAD.IADD R5, R5, 0x1, R7 ;  /* 0x0000000105057824 */ /* 0x000fe200078e0207 */
[----:B------:R-:W-:Y:S02]  /*34090*/  ISETP.NE.AND.EX P0, PT, R23, RZ, PT, P0 ;  /* 0x000000ff1700720c */ /* 0x000fe40003f05300 */
[----:B------:R-:W0:Y:S02]  /*340a0*/  LDC R18, c[0x0][0x600] ;  /* 0x00018000ff127b82 */ /* 0x000e240000000800 */
[-CC-:B-1----:R-:W-:Y:S01]  /*340b0*/  SHF.R.U64 R10, R4, R6.reuse, R5.reuse ;  /* 0x00000006040a7219 */ /* 0x182fe20000001205 */
[----:B------:R-:W-:Y:S01]  /*340c0*/  IMAD.MOV.U32 R4, RZ, RZ, -0x1 ;  /* 0xffffffffff047424 */ /* 0x000fe200078e00ff */
[----:B------:R-:W-:-:S04]  /*340d0*/  SHF.R.U32.HI R5, RZ, R6, R5 ;  /* 0x00000006ff057219 */ /* 0x000fc80000011605 */
[----:B------:R-:W1:Y:S01]  /*340e0*/  LDC R19, c[0x0][0x648] ;  /* 0x00019200ff137b82 */ /* 0x000e620000000800 */
[-CC-:B--2---:R-:W-:Y:S02]  /*340f0*/  SHF.R.U64 R17, R10, R8.reuse, R5.reuse ;  /* 0x000000080a117219 */ /* 0x184fe40000001205 */
[----:B------:R-:W-:-:S05]  /*34100*/  SHF.R.U32.HI R0, RZ, R8, R5 ;  /* 0x00000008ff007219 */ /* 0x000fca0000011605 */
[----:B------:R-:W2:Y:S01]  /*34110*/  LDC R20, c[0x0][0x638] ;  /* 0x00018e00ff147b82 */ /* 0x000ea20000000800 */
[-C--:B---3--:R-:W-:Y:S02]  /*34120*/  SHF.L.U32 R4, R4, R21.reuse, RZ ;  /* 0x0000001504047219 */ /* 0x088fe400000006ff */
[-CC-:B------:R-:W-:Y:S02]  /*34130*/  SHF.R.U64 R16, R17, R21.reuse, R0.reuse ;  /* 0x0000001511107219 */ /* 0x180fe40000001200 */
[----:B------:R-:W-:Y:S01]  /*34140*/  SHF.R.U32.HI R5, RZ, R21, R0 ;  /* 0x00000015ff057219 */ /* 0x000fe20000011600 */
[----:B------:R-:W-:Y:S01]  /*34150*/  IMAD.MOV.U32 R0, RZ, RZ, 0x1 ;  /* 0x00000001ff007424 */ /* 0x000fe200078e00ff */
[----:B------:R-:W-:Y:S01]  /*34160*/  LOP3.LUT R24, RZ, R4, RZ, 0x33, !PT ;  /* 0x00000004ff187212 */ /* 0x000fe200078e33ff */
[----:B------:R-:W3:Y:S01]  /*34170*/  LDC R25, c[0x0][0x610] ;  /* 0x00018400ff197b82 */ /* 0x000ee20000000800 */
[----:B------:R-:W-:Y:S01]  /*34180*/  IMAD.MOV.U32 R4, RZ, RZ, R16 ;  /* 0x000000ffff047224 */ /* 0x000fe200078e0010 */
[----:B------:R-:W-:Y:S06]  /*34190*/  @!P0 BRA `(.L_x_815) ;  /* 0x0000000000288947 */ /* 0x000fec0003800000 */
        /* <DEDUP_REMOVED lines=10> */
.L_x_815:
[----:B-1----:R-:W-:Y:S01]  /*34240*/  SHF.R.U64 R3, R4, R19, R5 ;  /* 0x0000001304037219 */ /* 0x002fe20000001205 */
[----:B0-----:R-:W-:Y:S01]  /*34250*/  VIADD R7, R18, 0xffffffff ;  /* 0xffffffff12077836 */ /* 0x001fe20000000000 */
[----:B------:R-:W-:Y:S01]  /*34260*/  SHF.L.U32 R4, R0, R21, RZ ;  /* 0x0000001500047219 */ /* 0x000fe200000006ff */
[----:B------:R-:W-:Y:S01]  /*34270*/  @P4 IMAD R11, R13, R12, R2 ;  /* 0x0000000c0d0b4224 */ /* 0x000fe200078e0202 */
[----:B------:R-:W-:Y:S01]  /*34280*/  LOP3.LUT R0, R17, R24, RZ, 0xc0, !PT ;  /* 0x0000001811007212 */ /* 0x000fe200078ec0ff */
[----:B------:R-:W-:Y:S02]  /*34290*/  IMAD.MOV R5, RZ, RZ, -R3 ;  /* 0x000000ffff057224 */ /* 0x000fe400078e0a03 */
[----:B------:R-:W-:Y:S02]  /*342a0*/  IMAD.MOV.U32 R2, RZ, RZ, 0x1 ;  /* 0x00000001ff027424 */ /* 0x000fe400078e00ff */
[----:B------:R-:W-:Y:S01]  /*342b0*/  IMAD R4, R4, R3, R0 ;  /* 0x0000000304047224 */ /* 0x000fe200078e0200 */
[----:B------:R-:W-:Y:S01]  /*342c0*/  LOP3.LUT R3, R10, R7, RZ, 0xc0, !PT ;  /* 0x000000070a037212 */ /* 0x000fe200078ec0ff */
[----:B--2---:R-:W-:-:S02]  /*342d0*/  IMAD R0, R5, R20, R16 ;  /* 0x0000001405007224 */ /* 0x004fc400078e0210 */
[----:B---3--:R-:W-:Y:S02]  /*342e0*/  IMAD R4, R4, R25, R11 ;  /* 0x0000001904047224 */ /* 0x008fe400078e020b */
[----:B------:R-:W-:Y:S01]  /*342f0*/  IMAD R3, R0, R18, R3 ;  /* 0x0000001200037224 */ /* 0x000fe200078e0203 */
[----:B------:R-:W-:Y:S01]  /*34300*/  PRMT R0, R2, 0x7610, R0 ;  /* 0x0000761002007816 */ /* 0x000fe20000000000 */
[----:B------:R-:W-:-:S03]  /*34310*/  IMAD.MOV.U32 R10, RZ, RZ, R14 ;  /* 0x000000ffff0a7224 */ /* 0x000fc600078e000e */
[----:B------:R-:W-:Y:S02]  /*34320*/  SEL R5, R3, R4, !P4 ;  /* 0x0000000403057207 */ /* 0x000fe40006000000 */
[----:B------:R-:W-:-:S07]  /*34330*/  SEL R4, R4, R3, !P4 ;  /* 0x0000000304047207 */ /* 0x000fce0006000000 */
.L_x_813:
[----:B------:R-:W-:-:S08]  /*34340*/  NOP ;  /* 0x0000000000007918 */ /* 0x000fd00000000000 */
[----:B------:R-:W0:-:S00]  /*34350*/  USETMAXREG.DEALLOC.CTAPOOL 0x18 ;  /* 0x00000018000079c8 */ /* 0x000e0000080e0500 */
[----:B------:R-:W-:-:S13]  /*34360*/  ISETP.NE.AND P0, PT, RZ, UR8, PT ;  /* 0x00000008ff007c0c */ /* 0x000fda000bf05270 */
[----:B------:R-:W-:Y:S05]  /*34370*/  @P0 EXIT ;  /* 0x000000000000094d */ /* 0x000fea0003800000 */
[----:B0-----:R-:W-:Y:S01]  /*34380*/  LOP3.LUT P0, RZ, R0, 0xff, RZ, 0xc0, !PT ;  /* 0x000000ff00ff7812 */ /* 0x001fe2000780c0ff */
[----:B------:R-:W-:Y:S02]  /*34390*/  IMAD.MOV.U32 R6, RZ, RZ, 0x1 ;  /* 0x00000001ff067424 */ /* 0x000fe400078e00ff */
[----:B------:R-:W-:-:S10]  /*343a0*/  IMAD.MOV.U32 R7, RZ, RZ, RZ ;  /* 0x000000ffff077224 */ /* 0x000fd400078e00ff */
[----:B------:R-:W-:Y:S05]  /*343b0*/  @!P0 BRA `(.L_x_816) ;  /* 0x0000000c00508947 */ /* 0x000fea0003800000 */
[----:B------:R-:W0:Y:S01]  /*343c0*/  LDC R0, c[0x0][0x28c] ;  /* 0x0000a300ff007b82 */ /* 0x000e220000000800 */
[----:B------:R-:W1:Y:S01]  /*343d0*/  S2R R14, SR_CgaCtaId ;  /* 0x00000000000e7919 */ /* 0x000e620000008800 */
[----:B------:R-:W-:Y:S01]  /*343e0*/  ULDC UR5, c[0x0][0x658] ;  /* 0x0001960000057ab9 */ /* 0x000fe20000000800 */
[----:B------:R-:W-:Y:S01]  /*343f0*/  UMOV UR7, 0xffffffff ;  /* 0xffffffff00077882 */ /* 0x000fe20000000000 */
[----:B------:R-:W-:Y:S01]  /*34400*/  ULDC UR6, c[0x0][0xc] ;  /* 0x0000030000067ab9 */ /* 0x000fe20000000800 */
[----:B------:R-:W-:Y:S01]  /*34410*/  USHF.L.U32 UR8, UR7, UR5, URZ ;  /* 0x0000000507087299 */ /* 0x000fe2000800063f */
[----:B------:R-:W-:Y:S01]  /*34420*/  BSSY B0, `(.L_x_816) ;  /* 0x00000cd000007945 */ /* 0x000fe20003800000 */
[----:B------:R-:W-:Y:S01]  /*34430*/  UMOV UR9, 0x1 ;  /* 0x0000000100097882 */ /* 0x000fe20000000000 */
[----:B------:R-:W-:Y:S01]  /*34440*/  ULDC UR7, c[0x0][0x10] ;  /* 0x0000040000077ab9 */ /* 0x000fe20000000800 */
[----:B------:R-:W-:Y:S01]  /*34450*/  USHF.L.U32 UR19, UR9, UR5, URZ ;  /* 0x0000000509137299 */ /* 0x000fe2000800063f */
[----:B------:R-:W-:Y:S01]  /*34460*/  IMAD.MOV.U32 R9, RZ, RZ, 0x1 ;  /* 0x00000001ff097424 */ /* 0x000fe200078e00ff */
[----:B------:R-:W-:Y:S01]  /*34470*/  UIMAD.WIDE.U32 UR6, UR6, UR7, URZ ;  /* 0x00000007060672a5 */ /* 0x000fe2000f8e003f */
[----:B------:R-:W-:Y:S01]  /*34480*/  IMAD.MOV.U32 R6, RZ, RZ, 0x1 ;  /* 0x00000001ff067424 */ /* 0x000fe200078e00ff */
[----:B------:R-:W-:Y:S01]  /*34490*/  ULDC UR5, c[0x0][0x14] ;  /* 0x0000050000057ab9 */ /* 0x000fe20000000800 */
[----:B------:R-:W-:Y:S01]  /*344a0*/  IMAD.MOV.U32 R7, RZ, RZ, RZ ;  /* 0x000000ffff077224 */ /* 0x000fe200078e00ff */
[----:B------:R-:W-:-:S02]  /*344b0*/  UIMAD.WIDE.U32 UR22, UR6, UR5, URZ ;  /* 0x00000005061672a5 */ /* 0x000fc4000f8e003f */
[----:B------:R-:W-:Y:S01]  /*344c0*/  UIMAD UR16, UR7, UR5, URZ ;  /* 0x00000005071072a4 */ /* 0x000fe2000f8e023f */
[----:B------:R-:W-:Y:S01]  /*344d0*/  ULDC UR4, c[0x0][0x600] ;  /* 0x0001800000047ab9 */ /* 0x000fe20000000800 */
[----:B------:R-:W-:Y:S02]  /*344e0*/  ULOP3.LUT UR21, UR13, 0x2, URZ, 0xfc, !UPT ;  /* 0x000000020d157892 */ /* 0x000fe4000f8efc3f */
[----:B------:R-:W-:Y:S01]  /*344f0*/  UIADD3 UR4, UR4, -0x1, URZ ;  /* 0xffffffff04047890 */ /* 0x000fe2000fffe03f */
[----:B0-----:R-:W-:Y:S01]  /*34500*/  VIADD R0, R0, 0x1f ;  /* 0x0000001f00007836 */ /* 0x001fe20000000000 */
[----:B------:R-:W-:Y:S02]  /*34510*/  ULOP3.LUT UR18, URZ, UR8, URZ, 0x33, !UPT ;  /* 0x000000083f127292 */ /* 0x000fe4000f8e333f */
[----:B------:R-:W-:Y:S02]  /*34520*/  UIADD3 UR16, UR23, UR16, URZ ;  /* 0x0000001017107290 */ /* 0x000fe4000fffe03f */
[----:B------:R-:W-:Y:S01]  /*34530*/  SHF.R.S32.HI R3, RZ, 0x1f, R0 ;  /* 0x0000001fff037819 */ /* 0x000fe20000011400 */
[----:B------:R-:W-:-:S03]  /*34540*/  ULDC.64 UR24, c[0x0][0x198] ;  /* 0x0000660000187ab9 */ /* 0x000fc60000000a00 */
[----:B------:R-:W-:Y:S02]  /*34550*/  LEA.HI R0, R3, R0, RZ, 0x5 ;  /* 0x0000000003007211 */ /* 0x000fe400078f28ff */
[----:B-1----:R-:W-:Y:S02]  /*34560*/  LOP3.LUT R14, R14, 0x1, RZ, 0xc0, !PT ;  /* 0x000000010e0e7812 */ /* 0x002fe400078ec0ff */
[----:B------:R-:W-:-:S05]  /*34570*/  SHF.R.S32.HI R0, RZ, 0x5, R0 ;  /* 0x00000005ff007819 */ /* 0x000fca0000011400 */
[----:B------:R-:W-:-:S07]  /*34580*/  VIADD R16, R0, 0x1 ;  /* 0x0000000100107836 */ /* 0x000fce0000000000 */
.L_x_827:
[----:B------:R-:W-:-:S03]  /*34590*/  UMOV UR5, 0xffffffff ;  /* 0xffffffff00057882 */ /* 0x000fc60000000000 */
[----:B------:R-:W-:Y:S05]  /*345a0*/  BRA.DIV UR5, `(.L_x_817) ;  /* 0x0000001205cc7947 */ /* 0x000fea000b800000 */
[----:B------:R-:W-:-:S13]  /*345b0*/  ELECT P0, URZ, PT ;  /* 0x00000000003f782f */ /* 0x000fda0003800000 */
.L_x_845:
[----:B------:R-:W0:Y:S01]  /*345c0*/  LDC R2, c[0x0][0x28c] ;  /* 0x0000a300ff027b82 */ /* 0x000e220000000800 */
[----:B------:R-:W-:Y:S01]  /*345d0*/  BSSY B1, `(.L_x_818) ;  /* 0x000003b000017945 */ /* 0x000fe20003800000 */
[----:B0-----:R-:W-:-:S13]  /*345e0*/  ISETP.LT.OR P0, PT, R2, 0x1, !P0 ;  /* 0x000000010200780c */ /* 0x001fda0004701670 */
[----:B------:R-:W-:Y:S05]  /*345f0*/  @P0 BRA `(.L_x_819) ;  /* 0x0000000000e00947 */ /* 0x000fea0003800000 */
[----:B------:R-:W-:Y:S02]  /*34600*/  IMAD R3, R5, 0x2, R14 ;  /* 0x0000000205037824 */ /* 0x000fe400078e020e */
[----:B------:R-:W-:Y:S02]  /*34610*/  IMAD.SHL.U32 R2, R4, 0x100, RZ ;  /* 0x0000010004027824 */ /* 0x000fe400078e00ff */
[----:B------:R-:W-:Y:S02]  /*34620*/  IMAD R3, R3, 0xc0, RZ ;  /* 0x000000c003037824 */ /* 0x000fe400078e02ff */
[----:B------:R-:W-:Y:S02]  /*34630*/  IMAD.MOV.U32 R15, RZ, RZ, RZ ;  /* 0x000000ffff0f7224 */ /* 0x000fe400078e00ff */
[----:B------:R-:W-:Y:S02]  /*34640*/  IMAD.MOV.U32 R4, RZ, RZ, R16 ;  /* 0x000000ffff047224 */ /* 0x000fe400078e0010 */
[----:B------:R-:W-:-:S02]  /*34650*/  IMAD.MOV.U32 R5, RZ, RZ, R6 ;  /* 0x000000ffff057224 */ /* 0x000fc400078e0006 */
[----:B------:R-:W-:-:S07]  /*34660*/  IMAD.MOV.U32 R11, RZ, RZ, R7 ;  /* 0x000000ffff0b7224 */ /* 0x000fce00078e0007 */
.L_x_822:
[----:B------:R-:W0:Y:S01]  /*34670*/  S2R R13, SR_CgaCtaId ;  /* 0x00000000000d7919 */ /* 0x000e220000008800 */
[----:B------:R-:W-:Y:S02]  /*34680*/  MOV R8, 0x400 ;  /* 0x0000040000087802 */ /* 0x000fe40000000f00 */
[----:B------:R-:W-:Y:S02]  /*34690*/  SHF.L.U32 R12, R5, 0x1f, RZ ;  /* 0x0000001f050c7819 */ /* 0x000fe400000006ff */
[----:B0-----:R-:W-:-:S05]  /*346a0*/  LEA R8, R13, R8, 0x18 ;  /* 0x000000080d087211 */ /* 0x001fca00078ec0ff */
[----:B------:R-:W-:-:S04]  /*346b0*/  IMAD R13, R11, 0x8, R8 ;  /* 0x000000080b0d7824 */ /* 0x000fc800078e0208 */
[----:B------:R-:W0:Y:S02]  /*346c0*/  SYNCS.PHASECHK.TRANS64.TRYWAIT P0, [R13+URZ+0x58], R12 ;  /* 0x0000580c0d0075a7 */ /* 0x000e24000800017f */
[----:B0-----:R-:W-:Y:S05]  /*346d0*/  @!P0 BRA `(.L_x_820) ;  /* 0x0000001000a08947 */ /* 0x001fea0003800000 */
.L_x_846:
[----:B------:R-:W1:Y:S01]  /*346e0*/  S2R R17, SR_TID.X ;  /* 0x0000000000117919 */ /* 0x000e620000002100 */
[----:B------:R-:W-:-:S04]  /*346f0*/  UPRMT UR5, UR21, 0x9910, URZ ;  /* 0x0000991015057896 */ /* 0x000fc8000800003f */
[----:B------:R-:W-:Y:S01]  /*34700*/  UISETP.NE.AND UP0, UPT, UR5, 0x2, UPT ;  /* 0x000000020500788c */ /* 0x000fe2000bf05270 */
[----:B-1----:R-:W-:-:S13]  /*34710*/  LOP3.LUT P0, RZ, R17, 0x7f, RZ, 0xc0, !PT ;  /* 0x0000007f11ff7812 */ /* 0x002fda000780c0ff */
[----:B0-----:R-:W0:Y:S02]  /*34720*/  @!P0 LDC R12, c[0x0][0x500] ;  /* 0x00014000ff0c8b82 */ /* 0x001e240000000800 */
[----:B0-----:R0:W-:Y:S01]  /*34730*/  @!P0 SYNCS.ARRIVE.TRANS64 RZ, [R13+URZ], R12 ;  /* 0x0000000c0dff89a7 */ /* 0x0011e2000800003f */
[----:B------:R-:W-:-:S13]  /*34740*/  PLOP3.LUT P0, PT, PT, PT, UP0, 0x80, 0x0 ;  /* 0x000000000000781c */ /* 0x000fda0003f0f008 */
[----:B0-----:R-:W-:Y:S05]  /*34750*/  @P0 BRA `(.L_x_821) ;  /* 0x0000000000040947 */ /* 0x001fea0003800000 */
[----:B------:R-:W-:Y:S01]  /*34760*/  BPT.TRAP 0x1 ;  /* 0x000000040000795c */ /* 0x000fe20000300000 */
.L_x_821:
[----:B------:R-:W-:Y:S01]  /*34770*/  R2UR UR9, R13 ;  /* 0x000000000d0972ca */ /* 0x000fe200000e0000 */
[C---:B------:R-:W-:Y:S01]  /*34780*/  IMAD R13, R11.reuse, 0x2, R14 ;  /* 0x000000020b0d7824 */ /* 0x040fe200078e020e */
[----:B------:R-:W-:Y:S01]  /*34790*/  UIADD3 UR6, UP0, UR24, 0xf0, URZ ;  /* 0x000000f018067890 */ /* 0x000fe2000ff1e03f */
[--C-:B------:R-:W-:Y:S01]  /*347a0*/  IMAD R12, R11, 0x2000, R8.reuse ;  /* 0x000020000b0c7824 */ /* 0x100fe200078e0208 */
[----:B------:R-:W-:Y:S01]  /*347b0*/  R2UR UR11, R2 ;  /* 0x00000000020b72ca */ /* 0x000fe200000e0000 */
[----:B------:R-:W-:Y:S01]  /*347c0*/  IMAD R13, R13, 0x1800, R8 ;  /* 0x000018000d0d7824 */ /* 0x000fe200078e0208 */
[----:B------:R-:W-:Y:S01]  /*347d0*/  R2UR UR10, R15 ;  /* 0x000000000f0a72ca */ /* 0x000fe200000e0000 */
[----:B------:R-:W-:Y:S01]  /*347e0*/  VIADD R4, R4, 0xffffffff ;  /* 0xffffffff04047836 */ /* 0x000fe20000000000 */
[----:B------:R-:W-:Y:S01]  /*347f0*/  R2UR UR5, R12 ;  /* 0x000000000c0572ca */ /* 0x000fe200000e0000 */
[----:B------:R-:W-:Y:S01]  /*34800*/  UIADD3 UR26, UP1, UR24, 0x1f0, URZ ;  /* 0x000001f0181a7890 */ /* 0x000fe2000ff3e03f */
[----:B------:R-:W-:Y:S01]  /*34810*/  R2UR UR8, R13 ;  /* 0x000000000d0872ca */ /* 0x000fe200000e0000 */
[----:B------:R-:W-:Y:S01]  /*34820*/  UIADD3.X UR7, URZ, UR25, URZ, UP0, !UPT ;  /* 0x000000193f077290 */ /* 0x000fe200087fe43f */
[----:B------:R-:W-:Y:S01]  /*34830*/  R2UR UR12, R10 ;  /* 0x000000000a0c72ca */ /* 0x000fe200000e0000 */
[----:B------:R-:W-:Y:S01]  /*34840*/  VIADD R11, R11, 0x1 ;  /* 0x000000010b0b7836 */ /* 0x000fe20000000000 */
[----:B------:R-:W-:Y:S01]  /*34850*/  R2UR UR20, R3 ;  /* 0x00000000031472ca */ /* 0x000fe200000e0000 */
[----:B------:R-:W-:Y:S01]  /*34860*/  UIADD3.X UR27, URZ, UR25, URZ, UP1, !UPT ;  /* 0x000000193f1b7290 */ /* 0x000fe20008ffe43f */
[----:B------:R-:W-:Y:S01]  /*34870*/  ISETP.GT.AND P1, PT, R4, 0x1, PT ;  /* 0x000000010400780c */ /* 0x000fe20003f24270 */
[----:B------:R-:W-:Y:S01]  /*34880*/  UMOV UR14, 0x0 ;  /* 0x00000000000e7882 */ /* 0x000fe20000000000 */
[----:B------:R-:W-:Y:S01]  /*34890*/  UMOV UR15, 0x10000000 ;  /* 0x10000000000f7882 */ /* 0x000fe20000000000 */
[----:B------:R-:W-:Y:S01]  /*348a0*/  ISETP.NE.AND P0, PT, R11, 0xb, PT ;  /* 0x0000000b0b00780c */ /* 0x000fe20003f05270 */
[----:B------:R-:W-:Y:S01]  /*348b0*/  UMOV UR28, 0x30000 ;  /* 0x00030000001c7882 */ /* 0x000fe20000000000 */
[----:B------:R-:W-:Y:S01]  /*348c0*/  UIADD3 UR5, UR5, 0x180, URZ ;  /* 0x0000018005057890 */ /* 0x000fe2000fffe03f */
[----:B------:R-:W-:Y:S01]  /*348d0*/  VIADD R15, R15, 0x20 ;  /* 0x000000200f0f7836 */ /* 0x000fe20000000000 */
[----:B------:R-:W-:Y:S01]  /*348e0*/  UIADD3 UR17, UR8, 0x16180, URZ ;  /* 0x0001618008117890 */ /* 0x000fe2000fffe03f */
[----:B------:R-:W-:-:S02]  /*348f0*/  SEL R8, RZ, 0x1, P0 ;  /* 0x00000001ff087807 */ /* 0x000fc40000000000 */
[----:B------:R-:W-:Y:S02]  /*34900*/  SEL R11, R11, RZ, P0 ;  /* 0x000000ff0b0b7207 */ /* 0x000fe40000000000 */
[----:B------:R-:W-:Y:S01]  /*34910*/  UMOV UR8, UR5 ;  /* 0x0000000500087c82 */ /* 0x000fe20008000000 */
[----:B------:R-:W-:Y:S01]  /*34920*/  LOP3.LUT R5, R5, R8, RZ, 0x3c, !PT ;  /* 0x0000000805057212 */ /* 0x000fe200078e3cff */
[----:B------:R0:W-:Y:S02]  /*34930*/  UTMALDG.3D [UR8], [UR6], desc[UR14] ;  /* 0x00000e08060075b4 */ /* 0x0001e40008011000 */
[----:B0-----:R-:W-:Y:S01]  /*34940*/  UMOV UR8, UR17 ;  /* 0x0000001100087c82 */ /* 0x001fe20008000000 */
[----:B------:R-:W-:Y:S02]  /*34950*/  UMOV UR11, UR20 ;  /* 0x00000014000b7c82 */ /* 0x000fe40008000000 */
[----:B------:R0:W-:Y:S02]  /*34960*/  UTMALDG.3D.MULTICAST [UR8], [UR26], UR28, desc[UR14] ;  /* 0x00000e081a0073b4 */ /* 0x0001e4000801181c */
[----:B0-----:R-:W-:Y:S05]  /*34970*/  @P1 BRA `(.L_x_822) ;  /* 0xfffffffc003c1947 */ /* 0x001fea000383ffff */
.L_x_819:
[----:B------:R-:W-:Y:S05]  /*34980*/  BSYNC B1 ;  /* 0x0000000000017941 */ /* 0x000fea0003800000 */
.L_x_818:
[----:B------:R-:W2:Y:S01]  /*34990*/  LDL.LU R13, [R1+0x860] ;  /* 0x00086000010d7983 */ /* 0x000ea20000300800 */
[----:B------:R-:W-:Y:S01]  /*349a0*/  LOP3.LUT P0, RZ, R9, 0xff, RZ, 0xc0, !PT ;  /* 0x000000ff09ff7812 */ /* 0x000fe2000780c0ff */
[C---:B------:R-:W-:Y:S01]  /*349b0*/  IMAD.IADD R4, R0.reuse, 0x1, R7 ;  /* 0x0000000100047824 */ /* 0x040fe200078e0207 */
[----:B------:R-:W-:Y:S01]  /*349c0*/  ULDC.64 UR6, c[0x0][0x650] ;  /* 0x0001940000067ab9 */ /* 0x000fe20000000a00 */
[----:B------:R-:W3:Y:S01]  /*349d0*/  LDL.LU R12, [R1+0x864] ;  /* 0x00086400010c7983 */ /* 0x000ee20000300800 */
[----:B------:R-:W-:Y:S01]  /*349e0*/  ISETP.GE.U32.AND P1, PT, R0, 0xb, PT ;  /* 0x0000000b0000780c */ /* 0x000fe20003f26070 */
[----:B------:R-:W-:Y:S01]  /*349f0*/  BSSY B1, `(.L_x_823) ;  /* 0x000006d000017945 */ /* 0x000fe20003800000 */
[----:B------:R-:W-:Y:S01]  /*34a00*/  IMAD.MOV.U32 R10, RZ, RZ, -0x1 ;  /* 0xffffffffff0a7424 */ /* 0x000fe200078e00ff */
[----:B------:R-:W-:-:S06]  /*34a10*/  PRMT R9, RZ, 0x7610, R9 ;  /* 0x00007610ff097816 */ /* 0x000fcc0000000009 */
[----:B------:R-:W0:Y:S01]  /*34a20*/  @P0 S2R R3, SR_CgaCtaId ;  /* 0x0000000000030919 */ /* 0x000e220000008800 */
[----:B------:R-:W-:-:S04]  /*34a30*/  @P0 MOV R2, 0x400 ;  /* 0x0000040000020802 */ /* 0x000fc80000000f00 */
[----:B0-----:R-:W-:-:S04]  /*34a40*/  @P0 LEA R2, R3, R2, 0x18 ;  /* 0x0000000203020211 */ /* 0x001fc800078ec0ff */
[----:B------:R0:W-:Y:S01]  /*34a50*/  @P0 SYNCS.ARRIVE.TRANS64.A1T0 RZ, [R2+URZ+0xc8], RZ ;  /* 0x0000c8ff02ff09a7 */ /* 0x0001e2000810003f */
[----:B------:R-:W-:-:S04]  /*34a60*/  ISETP.GT.U32.AND P0, PT, R4, 0xa, PT ;  /* 0x0000000a0400780c */ /* 0x000fc80003f04070 */
[----:B------:R-:W-:Y:S01]  /*34a70*/  ISETP.LT.U32.AND P0, PT, R0, 0xb, P0 ;  /* 0x0000000b0000780c */ /* 0x000fe20000701070 */
[----:B0-----:R-:W-:-:S05]  /*34a80*/  IMAD.WIDE.U32 R2, R4, -0x45d1745d, RZ ;  /* 0xba2e8ba304027825 */ /* 0x001fca00078e00ff */
[----:B------:R-:W-:Y:S02]  /*34a90*/  SHF.R.U32.HI R5, RZ, 0x3, R3 ;  /* 0x00000003ff057819 */ /* 0x000fe40000011603 */
[----:B------:R-:W-:Y:S02]  /*34aa0*/  SEL R3, RZ, 0x1, !P0 ;  /* 0x00000001ff037807 */ /* 0x000fe40004000000 */
[----:B------:R-:W-:Y:S01]  /*34ab0*/  PRMT R2, RZ, 0x7610, R2 ;  /* 0x00007610ff027816 */ /* 0x000fe20000000002 */
[----:B------:R-:W-:Y:S01]  /*34ac0*/  IMAD R7, R5, -0xb, R4 ;  /* 0xfffffff505077824 */ /* 0x000fe200078e0204 */
[----:B------:R-:W-:Y:S01]  /*34ad0*/  LOP3.LUT R6, R6, R3, RZ, 0x3c, !PT ;  /* 0x0000000306067212 */ /* 0x000fe200078e3cff */
[----:B------:R-:W-:-:S03]  /*34ae0*/  IMAD.MOV.U32 R4, RZ, RZ, -0x1 ;  /* 0xffffffffff047424 */ /* 0x000fc600078e00ff */
[----:B------:R-:W-:Y:S01]  /*34af0*/  @P1 LOP3.LUT R6, R6, 0x1, R5, 0x78, !PT ;  /* 0x0000000106061812 */ /* 0x000fe200078e7805 */
[----:B------:R-:W-:Y:S01]  /*34b00*/  IMAD.MOV.U32 R5, RZ, RZ, -0x1 ;  /* 0xffffffffff057424 */ /* 0x000fe200078e00ff */
[----:B---3--:R-:W-:-:S04]  /*34b10*/  IADD3 R12, P0, R12, UR22, RZ ;  /* 0x000000160c0c7c10 */ /* 0x008fc8000ff1e0ff */
[----:B--2---:R-:W-:Y:S01]  /*34b20*/  IADD3.X R13, R13, UR16, RZ, P0, !PT ;  /* 0x000000100d0d7c10 */ /* 0x004fe200087fe4ff */
[----:B------:R0:W-:Y:S01]  /*34b30*/  STL [R1+0x864], R12 ;  /* 0x0008640c01007387 */ /* 0x0001e20000100800 */
[----:B------:R-:W-:-:S03]  /*34b40*/  ISETP.GE.U32.AND P0, PT, R12, UR6, PT ;  /* 0x000000060c007c0c */ /* 0x000fc6000bf06070 */
[----:B------:R0:W-:Y:S01]  /*34b50*/  STL [R1+0x860], R13 ;  /* 0x0008600d01007387 */ /* 0x0001e20000100800 */
[----:B------:R-:W-:-:S13]  /*34b60*/  ISETP.GE.U32.AND.EX P0, PT, R13, UR7, PT, P0 ;  /* 0x000000070d007c0c */ /* 0x000fda000bf06100 */
[----:B0-----:R-:W-:Y:S05]  /*34b70*/  @P0 BRA `(.L_x_824) ;  /* 0x0000000400500947 */ /* 0x001fea0003800000 */
[----:B------:R-:W0:Y:S01]  /*34b80*/  S2R R8, SR_CTAID.X ;  /* 0x0000000000087919 */ /* 0x000e220000002500 */
[----:B------:R-:W-:Y:S01]  /*34b90*/  ULDC UR5, c[0x0][0x150] ;  /* 0x0000540000057ab9 */ /* 0x000fe20000000800 */
[----:B------:R-:W1:Y:S01]  /*34ba0*/  LDC R5, c[0x0][0x144] ;  /* 0x00005100ff057b82 */ /* 0x000e620000000800 */
[----:B------:R-:W-:Y:S01]  /*34bb0*/  ULDC.64 UR6, c[0x0][0x628] ;  /* 0x00018a0000067ab9 */ /* 0x000fe20000000a00 */
[----:B------:R-:W2:Y:S01]  /*34bc0*/  S2R R2, SR_CTAID.Y ;  /* 0x0000000000027919 */ /* 0x000ea20000002600 */
[----:B------:R-:W-:Y:S01]  /*34bd0*/  ISETP.NE.U32.AND P0, PT, RZ, UR6, PT ;  /* 0x00000006ff007c0c */ /* 0x000fe2000bf05070 */
[----:B------:R-:W-:-:S03]  /*34be0*/  ULDC UR8, c[0x0][0x630] ;  /* 0x00018c0000087ab9 */ /* 0x000fc60000000800 */
[----:B------:R-:W-:Y:S01]  /*34bf0*/  ISETP.NE.AND.EX P0, PT, RZ, UR7, PT, P0 ;  /* 0x00000007ff007c0c */ /* 0x000fe2000bf05300 */
[----:B------:R-:W3:Y:S01]  /*34c00*/  LDC R11, c[0x0][0x148] ;  /* 0x00005200ff0b7b82 */ /* 0x000ee20000000800 */
[----:B0-----:R-:W-:Y:S02]  /*34c10*/  I2FP.F32.U32 R3, R8 ;  /* 0x0000000800037245 */ /* 0x001fe40000201000 */
[----:B--2---:R-:W-:-:S03]  /*34c20*/  I2FP.F32.U32 R4, R2 ;  /* 0x0000000200047245 */ /* 0x004fc60000201000 */
[----:B------:R-:W-:Y:S01]  /*34c30*/  FMUL R3, R3, UR5 ;  /* 0x0000000503037c20 */ /* 0x000fe20008400000 */
[----:B------:R-:W-:Y:S02]  /*34c40*/  ULDC UR5, c[0x0][0x154] ;  /* 0x0000550000057ab9 */ /* 0x000fe40000000800 */
[----:B------:R-:W-:-:S03]  /*34c50*/  FMUL R10, R4, UR5 ;  /* 0x00000005040a7c20 */ /* 0x000fc60008400000 */
[----:B------:R-:W0:Y:S08]  /*34c60*/  F2I.U32.TRUNC.NTZ R3, R3 ;  /* 0x0000000300037305 */ /* 0x000e30000020f000 */
[----:B------:R-:W2:Y:S01]  /*34c70*/  F2I.U32.TRUNC.NTZ R10, R10 ;  /* 0x0000000a000a7305 */ /* 0x000ea2000020f000 */
[----:B0-----:R-:W-:Y:S02]  /*34c80*/  IMAD.MOV R4, RZ, RZ, -R3 ;  /* 0x000000ffff047224 */ /* 0x001fe400078e0a03 */
[----:B------:R-:W-:-:S02]  /*34c90*/  IMAD.MOV.U32 R3, RZ, RZ, R13 ;  /* 0x000000ffff037224 */ /* 0x000fc400078e000d */
[----:B-1----:R-:W-:Y:S02]  /*34ca0*/  IMAD R8, R5, R4, R8 ;  /* 0x0000000405087224 */ /* 0x002fe400078e0208 */
[----:B--2---:R-:W-:-:S04]  /*34cb0*/  IMAD.MOV R4, RZ, RZ, -R10 ;  /* 0x000000ffff047224 */ /* 0x004fc800078e0a0a */
[----:B---3--:R-:W-:Y:S02]  /*34cc0*/  @P4 IMAD R8, R11, R4, R2 ;  /* 0x000000040b084224 */ /* 0x008fe400078e0202 */
[----:B------:R-:W-:Y:S01]  /*34cd0*/  IMAD.MOV.U32 R2, RZ, RZ, R12 ;  /* 0x000000ffff027224 */ /* 0x000fe200078e000c */
[----:B------:R-:W-:Y:S06]  /*34ce0*/  @!P0 BRA `(.L_x_825) ;  /* 0x0000000000288947 */ /* 0x000fec0003800000 */
[----:B------:R-:W-:Y:S02]  /*34cf0*/  ULDC UR5, c[0x0][0x634] ;  /* 0x00018d0000057ab9 */ /* 0x000fe40000000800 */
[----:B------:R-:W-:-:S05]  /*34d00*/  IADD3 R3, P0, R12, UR5, RZ ;  /* 0x000000050c037c10 */ /* 0x000fca000ff1e0ff */
[----:B------:R-:W-:-:S04]  /*34d10*/  IMAD.X R11, RZ, RZ, R13, P0 ;  /* 0x000000ffff0b7224 */ /* 0x000fc800000e060d */
[----:B------:R-:W-:-:S04]  /*34d20*/  IMAD.WIDE.U32 R4, R11, UR6, RZ ;  /* 0x000000060b047c25 */ /* 0x000fc8000f8e00ff */
[----:B------:R-:W-:-:S04]  /*34d30*/  IMAD.WIDE.U32 R4, P0, R3, UR7, R4 ;  /* 0x0000000703047c25 */ /* 0x000fc8000f800004 */
[----:B------:R-:W-:-:S04]  /*34d40*/  IMAD.WIDE.U32 R2, R3, UR6, RZ ;  /* 0x0000000603027c25 */ /* 0x000fc8000f8e00ff */
[----:B------:R-:W-:Y:S01]  /*34d50*/  IMAD.MOV.U32 R2, RZ, RZ, R5 ;  /* 0x000000ffff027224 */ /* 0x000fe200078e0005 */
[----:B------:R-:W-:Y:S01]  /*34d60*/  IADD3 RZ, P1, R3, R4, RZ ;  /* 0x0000000403ff7210 */ /* 0x000fe20007f3e0ff */
[----:B------:R-:W-:-:S04]  /*34d70*/  IMAD.X R3, RZ, RZ, RZ, P0 ;  /* 0x000000ffff037224 */ /* 0x000fc800000e06ff */
[----:B------:R-:W-:-:S08]  /*34d80*/  IMAD.WIDE.U32.X R2, R11, UR7, R2, P1 ;  /* 0x000000070b027c25 */ /* 0x000fd000088e0402 */
.L_x_825:
[--C-:B------:R-:W-:Y:S01]  /*34d90*/  SHF.R.U64 R10, R2, UR8, R3.reuse ;  /* 0x00000008020a7c19 */ /* 0x100fe20008001203 */
[----:B------:R-:W-:Y:S01]  /*34da0*/  ULDC.64 UR6, c[0x0][0x620] ;  /* 0x0001880000067ab9 */ /* 0x000fe20000000a00 */
[----:B------:R-:W-:Y:S01]  /*34db0*/  SHF.R.U32.HI R2, RZ, UR8, R3 ;  /* 0x00000008ff027c19 */ /* 0x000fe20008011603 */
[----:B------:R-:W-:Y:S01]  /*34dc0*/  IMAD.MOV.U32 R3, RZ, RZ, R13 ;  /* 0x000000ffff037224 */ /* 0x000fe200078e000d */
[----:B------:R-:W-:Y:S01]  /*34dd0*/  IADD3 R11, P0, RZ, -R10, RZ ;  /* 0x8000000aff0b7210 */ /* 0x000fe20007f1e0ff */
[----:B------:R-:W-:-:S04]  /*34de0*/  ULDC UR5, c[0x0][0x618] ;  /* 0x0001860000057ab9 */ /* 0x000fc80000000800 */
[----:B------:R-:W-:-:S04]  /*34df0*/  IMAD.X R2, RZ, RZ, ~R2, P0 ;  /* 0x000000ffff027224 */ /* 0x000fc800000e0e02 */
[----:B------:R-:W-:-:S04]  /*34e00*/  IMAD R2, R2, UR6, RZ ;  /* 0x0000000602027c24 */ /* 0x000fc8000f8e02ff */
[----:B------:R-:W-:Y:S02]  /*34e10*/  IMAD R5, R11, UR7, R2 ;  /* 0x000000070b057c24 */ /* 0x000fe4000f8e0202 */
[----:B------:R-:W-:-:S04]  /*34e20*/  IMAD.MOV.U32 R2, RZ, RZ, R12 ;  /* 0x000000ffff027224 */ /* 0x000fc800078e000c */
[----:B------:R-:W-:Y:S01]  /*34e30*/  IMAD.WIDE.U32 R2, R11, UR6, R2 ;  /* 0x000000060b027c25 */ /* 0x000fe2000f8e0002 */
[----:B------:R-:W-:Y:S02]  /*34e40*/  ULDC.64 UR6, c[0x0][0x640] ;  /* 0x0001900000067ab9 */ /* 0x000fe40000000a00 */
[----:B------:R-:W-:Y:S01]  /*34e50*/  ISETP.NE.U32.AND P0, PT, RZ, UR6, PT ;  /* 0x00000006ff007c0c */ /* 0x000fe2000bf05070 */
[----:B------:R-:W-:-:S03]  /*34e60*/  IMAD.IADD R3, R3, 0x1, R5 ;  /* 0x0000000103037824 */ /* 0x000fc600078e0205 */
[----:B------:R-:W-:Y:S02]  /*34e70*/  ISETP.NE.AND.EX P0, PT, RZ, UR7, PT, P0 ;  /* 0x00000007ff007c0c */ /* 0x000fe4000bf05300 */
[--C-:B------:R-:W-:Y:S02]  /*34e80*/  SHF.R.U64 R11, R2, UR5, R3.reuse ;  /* 0x00000005020b7c19 */ /* 0x100fe40008001203 */
[----:B------:R-:W-:Y:S01]  /*34e90*/  SHF.R.U32.HI R2, RZ, UR5, R3 ;  /* 0x00000005ff027c19 */ /* 0x000fe20008011603 */
[----:B------:R-:W-:-:S03]  /*34ea0*/  ULDC UR5, c[0x0][0x608] ;  /* 0x0001820000057ab9 */ /* 0x000fc60000000800 */
[--C-:B------:R-:W-:Y:S02]  /*34eb0*/  SHF.R.U64 R12, R11, UR5, R2.reuse ;  /* 0x000000050b0c7c19 */ /* 0x100fe40008001202 */
[----:B------:R-:W-:Y:S01]  /*34ec0*/  SHF.R.U32.HI R3, RZ, UR5, R2 ;  /* 0x00000005ff037c19 */ /* 0x000fe20008011602 */
[----:B------:R-:W-:-:S03]  /*34ed0*/  ULDC UR5, c[0x0][0x658] ;  /* 0x0001960000057ab9 */ /* 0x000fc60000000800 */
[--C-:B------:R-:W-:Y:S02]  /*34ee0*/  SHF.R.U64 R13, R12, UR5, R3.reuse ;  /* 0x000000050c0d7c19 */ /* 0x100fe40008001203 */
[----:B------:R-:W-:-:S03]  /*34ef0*/  SHF.R.U32.HI R15, RZ, UR5, R3 ;  /* 0x00000005ff0f7c19 */ /* 0x000fc60008011603 */
[----:B------:R-:W-:Y:S02]  /*34f00*/  IMAD.MOV.U32 R2, RZ, RZ, R13 ;  /* 0x000000ffff027224 */ /* 0x000fe400078e000d */
        /* <DEDUP_REMOVED lines=12> */
.L_x_826:
[----:B------:R-:W-:Y:S01]  /*34fd0*/  ULDC UR5, c[0x0][0x648] ;  /* 0x0001920000057ab9 */ /* 0x000fe20000000800 */
[----:B------:R-:W-:Y:S02]  /*34fe0*/  LOP3.LUT R12, R12, UR18, RZ, 0xc0, !PT ;  /* 0x000000120c0c7c12 */ /* 0x000fe4000f8ec0ff */
[----:B------:R-:W-:Y:S01]  /*34ff0*/  SHF.R.U64 R3, R2, UR5, R3 ;  /* 0x0000000502037c19 */ /* 0x000fe20008001203 */
[----:B------:R-:W-:-:S04]  /*35000*/  ULDC UR5, c[0x0][0x638] ;  /* 0x00018e0000057ab9 */ /* 0x000fc80000000800 */
[----:B------:R-:W-:Y:S02]  /*35010*/  IMAD.MOV R2, RZ, RZ, -R3 ;  /* 0x000000ffff027224 */ /* 0x000fe400078e0a03 */
[----:B------:R-:W-:Y:S02]  /*35020*/  IMAD R5, R3, UR19, R12 ;  /* 0x0000001303057c24 */ /* 0x000fe4000f8e020c */
[----:B------:R-:W-:Y:S01]  /*35030*/  IMAD R13, R2, UR5, R13 ;  /* 0x00000005020d7c24 */ /* 0x000fe2000f8e020d */
[----:B------:R-:W-:Y:S01]  /*35040*/  ULDC UR5, c[0x0][0x610] ;  /* 0x0001840000057ab9 */ /* 0x000fe20000000800 */
[----:B------:R-:W-:Y:S01]  /*35050*/  LOP3.LUT R2, R11, UR4, RZ, 0xc0, !PT ;  /* 0x000000040b027c12 */ /* 0x000fe2000f8ec0ff */
[----:B------:R-:W-:Y:S01]  /*35060*/  IMAD R8, R5, UR5, R8 ;  /* 0x0000000505087c24 */ /* 0x000fe2000f8e0208 */
[----:B------:R-:W-:-:S03]  /*35070*/  ULDC UR5, c[0x0][0x600] ;  /* 0x0001800000057ab9 */ /* 0x000fc60000000800 */
[----:B------:R-:W-:Y:S02]  /*35080*/  IMAD R13, R13, UR5, R2 ;  /* 0x000000050d0d7c24 */ /* 0x000fe4000f8e0202 */
[----:B------:R-:W-:-:S03]  /*35090*/  IMAD.MOV.U32 R2, RZ, RZ, 0x1 ;  /* 0x00000001ff027424 */ /* 0x000fc600078e00ff */
[----:B------:R-:W-:Y:S02]  /*350a0*/  SEL R5, R13, R8, !P4 ;  /* 0x000000080d057207 */ /* 0x000fe40006000000 */
[----:B------:R-:W-:-:S07]  /*350b0*/  SEL R4, R8, R13, !P4 ;  /* 0x0000000d08047207 */ /* 0x000fce0006000000 */
.L_x_824:
[----:B------:R-:W-:Y:S05]  /*350c0*/  BSYNC B1 ;  /* 0x0000000000017941 */ /* 0x000fea0003800000 */
.L_x_823:
[----:B------:R-:W-:-:S13]  /*350d0*/  LOP3.LUT P0, RZ, R2, 0xff, RZ, 0xc0, !PT ;  /* 0x000000ff02ff7812 */ /* 0x000fda000780c0ff */
[----:B------:R-:W-:Y:S05]  /*350e0*/  @P0 BRA `(.L_x_827) ;  /* 0xfffffff400280947 */ /* 0x000fea000383ffff */
[----:B------:R-:W-:Y:S05]  /*350f0*/  BSYNC B0 ;  /* 0x0000000000007941 */ /* 0x000fea0003800000 */
.L_x_816:
[----:B------:R-:W-:-:S03]  /*35100*/  UMOV UR5, 0xffffffff ;  /* 0xffffffff00057882 */ /* 0x000fc60000000000 */
[----:B------:R-:W-:Y:S05]  /*35110*/  BRA.DIV UR5, `(.L_x_828) ;  /* 0x0000000a05247947 */ /* 0x000fea000b800000 */
[----:B------:R-:W-:-:S13]  /*35120*/  ELECT P0, URZ, PT ;  /* 0x00000000003f782f */ /* 0x000fda0003800000 */
.L_x_849:
[----:B------:R-:W-:Y:S04]  /*35130*/  BSSY B0, `(.L_x_829) ;  /* 0x000006b000007945 */ /* 0x000fe80003800000 */
[----:B------:R-:W-:Y:S05]  /*35140*/  @!P0 BRA `(.L_x_830) ;  /* 0x0000000400a48947 */ /* 0x000fea0003800000 */
[----:B------:R-:W-:-:S04]  /*35150*/  ULOP3.LUT UR5, UR13, 0x2, URZ, 0xfc, !UPT ;  /* 0x000000020d057892 */ /* 0x000fc8000f8efc3f */
[----:B------:R-:W-:-:S06]  /*35160*/  UISETP.NE.AND UP0, UPT, UR5, 0x3, UPT ;  /* 0x000000030500788c */ /* 0x000fcc000bf05270 */
[----:B------:R-:W-:-:S13]  /*35170*/  PLOP3.LUT P0, PT, PT, PT, UP0, 0x80, 0x0 ;  /* 0x000000000000781c */ /* 0x000fda0003f0f008 */
[----:B------:R-:W-:Y:S05]  /*35180*/  @!P0 BRA `(.L_x_831) ;  /* 0x0000000000048947 */ /* 0x000fea0003800000 */
[----:B------:R-:W-:Y:S01]  /*35190*/  BPT.TRAP 0x1 ;  /* 0x000000040000795c */ /* 0x000fe20000300000 */
.L_x_831:
[----:B------:R-:W0:Y:S01]  /*351a0*/  S2R R3, SR_CgaCtaId ;  /* 0x0000000000037919 */ /* 0x000e220000008800 */
[----:B------:R-:W-:Y:S02]  /*351b0*/  MOV R0, 0x400 ;  /* 0x0000040000007802 */ /* 0x000fe40000000f00 */
[----:B------:R-:W-:Y:S02]  /*351c0*/  SHF.L.U32 R2, R6, 0x1f, RZ ;  /* 0x0000001f06027819 */ /* 0x000fe400000006ff */
[----:B0-----:R-:W-:-:S05]  /*351d0*/  LEA R0, R3, R0, 0x18 ;  /* 0x0000000003007211 */ /* 0x001fca00078ec0ff */
[----:B------:R-:W-:-:S04]  /*351e0*/  VIADD R0, R0, 0x58 ;  /* 0x0000005800007836 */ /* 0x000fc80000000000 */
[----:B------:R-:W-:-:S04]  /*351f0*/  IMAD R3, R7, 0x8, R0 ;  /* 0x0000000807037824 */ /* 0x000fc800078e0200 */
[----:B------:R-:W0:Y:S02]  /*35200*/  SYNCS.PHASECHK.TRANS64.TRYWAIT P0, [R3+URZ], R2 ;  /* 0x00000002030075a7 */ /* 0x000e24000800017f */
[----:B0-----:R-:W-:Y:S05]  /*35210*/  @!P0 BRA `(.L_x_832) ;  /* 0x0000000800048947 */ /* 0x001fea0003800000 */
.L_x_850:
[----:B------:R-:W-:-:S05]  /*35220*/  VIADD R7, R7, 0x1 ;  /* 0x0000000107077836 */ /* 0x000fca0000000000 */
[----:B------:R-:W-:-:S04]  /*35230*/  ISETP.NE.AND P0, PT, R7, 0xb, PT ;  /* 0x0000000b0700780c */ /* 0x000fc80003f05270 */
[----:B0-----:R-:W-:Y:S02]  /*35240*/  SEL R3, RZ, 0x1, P0 ;  /* 0x00000001ff037807 */ /* 0x001fe40000000000 */
[----:B------:R-:W-:Y:S02]  /*35250*/  SEL R7, R7, RZ, P0 ;  /* 0x000000ff07077207 */ /* 0x000fe40000000000 */
[----:B------:R-:W-:-:S03]  /*35260*/  LOP3.LUT R6, R6, R3, RZ, 0x3c, !PT ;  /* 0x0000000306067212 */ /* 0x000fc600078e3cff */
[----:B------:R-:W-:Y:S01]  /*35270*/  IMAD R3, R7, 0x8, R0 ;  /* 0x0000000807037824 */ /* 0x000fe200078e0200 */
[----:B------:R-:W-:-:S04]  /*35280*/  SHF.L.U32 R2, R6, 0x1f, RZ ;  /* 0x0000001f06027819 */ /* 0x000fc800000006ff */
[----:B------:R-:W0:Y:S02]  /*35290*/  SYNCS.PHASECHK.TRANS64.TRYWAIT P0, [R3+URZ], R2 ;  /* 0x00000002030075a7 */ /* 0x000e24000800017f */
[----:B0-----:R-:W-:Y:S05]  /*352a0*/  @!P0 BRA `(.L_x_833) ;  /* 0x0000000400f48947 */ /* 0x001fea0003800000 */
.L_x_851:
[----:B0-----:R-:W-:-:S05]  /*352b0*/  VIADD R2, R7, 0x1 ;  /* 0x0000000107027836 */ /* 0x001fca0000000000 */
[----:B------:R-:W-:-:S04]  /*352c0*/  ISETP.NE.AND P0, PT, R2, 0xb, PT ;  /* 0x0000000b0200780c */ /* 0x000fc80003f05270 */
[----:B------:R-:W-:Y:S02]  /*352d0*/  SEL R3, RZ, 0x1, P0 ;  /* 0x00000001ff037807 */ /* 0x000fe40000000000 */
[----:B------:R-:W-:Y:S02]  /*352e0*/  SEL R5, R2, RZ, P0 ;  /* 0x000000ff02057207 */ /* 0x000fe40000000000 */
[----:B------:R-:W-:-:S03]  /*352f0*/  LOP3.LUT R6, R6, R3, RZ, 0x3c, !PT ;  /* 0x0000000306067212 */ /* 0x000fc600078e3cff */
[----:B------:R-:W-:Y:S01]  /*35300*/  IMAD R3, R5, 0x8, R0 ;  /* 0x0000000805037824 */ /* 0x000fe200078e0200 */
[----:B------:R-:W-:-:S04]  /*35310*/  SHF.L.U32 R2, R6, 0x1f, RZ ;  /* 0x0000001f06027819 */ /* 0x000fc800000006ff */
[----:B------:R-:W0:Y:S02]  /*35320*/  SYNCS.PHASECHK.TRANS64.TRYWAIT P0, [R3+URZ], R2 ;  /* 0x00000002030075a7 */ /* 0x000e24000800017f */
[----:B0-----:R-:W-:Y:S05]  /*35330*/  @!P0 BRA `(.L_x_834) ;  /* 0x0000000400e48947 */ /* 0x001fea0003800000 */
.L_x_852:
        /* <DEDUP_REMOVED lines=9> */
.L_x_853:
        /* <DEDUP_REMOVED lines=9> */
.L_x_854:
        /* <DEDUP_REMOVED lines=9> */
.L_x_855:
        /* <DEDUP_REMOVED lines=9> */
.L_x_856:
        /* <DEDUP_REMOVED lines=9> */
.L_x_857:
        /* <DEDUP_REMOVED lines=9> */
.L_x_858:
        /* <DEDUP_REMOVED lines=9> */
.L_x_859:
[----:B0-----:R-:W-:-:S05]  /*35730*/  VIADD R2, R5, 0x1 ;  /* 0x0000000105027836 */ /* 0x001fca0000000000 */
[----:B------:R-:W-:-:S04]  /*35740*/  ISETP.NE.AND P0, PT, R2, 0xb, PT ;  /* 0x0000000b0200780c */ /* 0x000fc80003f05270 */
[----:B------:R-:W-:Y:S02]  /*35750*/  SEL R4, RZ, 0x1, P0 ;  /* 0x00000001ff047807 */ /* 0x000fe40000000000 */
[----:B------:R-:W-:Y:S02]  /*35760*/  SEL R3, R2, RZ, P0 ;  /* 0x000000ff02037207 */ /* 0x000fe40000000000 */
[----:B------:R-:W-:-:S03]  /*35770*/  LOP3.LUT R4, R7, R4, RZ, 0x3c, !PT ;  /* 0x0000000407047212 */ /* 0x000fc600078e3cff */
[----:B------:R-:W-:Y:S01]  /*35780*/  IMAD R3, R3, 0x8, R0 ;  /* 0x0000000803037824 */ /* 0x000fe200078e0200 */
[----:B------:R-:W-:-:S07]  /*35790*/  SHF.L.U32 R0, R4, 0x1f, RZ ;  /* 0x0000001f04007819 */ /* 0x000fce00000006ff */
.L_x_842:
[----:B0-----:R0:W1:Y:S02]  /*357a0*/  SYNCS.PHASECHK.TRANS64.TRYWAIT P0, [R3+URZ], R0 ;  /* 0x00000000030075a7 */ /* 0x001064000800017f */
[----:B-1----:R-:W-:Y:S05]  /*357b0*/  @!P0 NANOSLEEP.SYNCS 0x989680 ;  /* 0x009896800000895d */ /* 0x002fea0003900000 */
[----:B------:R-:W1:Y:S02]  /*357c0*/  @!P0 SYNCS.PHASECHK.TRANS64 P0, [R3+URZ], R0 ;  /* 0x00000000030085a7 */ /* 0x000e64000800007f */
[----:B-1----:R-:W-:Y:S05]  /*357d0*/  @!P0 BRA `(.L_x_842) ;  /* 0xfffffffc00f08947 */ /* 0x002fea000383ffff */
.L_x_830:
[----:B------:R-:W-:Y:S05]  /*357e0*/  BSYNC B0 ;  /* 0x0000000000007941 */ /* 0x000fea0003800000 */
.L_x_829:
[----:B------:R-:W-:Y:S05]  /*357f0*/  EXIT ;  /* 0x000000000000794d */ /* 0x000fea0003800000 */
.L_x_22:
[----:B--2---:R-:W-:-:S04]  /*35800*/  IMAD.U32 R3, RZ, RZ, UR7 ;  /* 0x00000007ff037e24 */ /* 0x004fc8000f8e00ff */
[----:B------:R2:W4:Y:S03]  /*35810*/  SYNCS.PHASECHK.TRANS64.TRYWAIT P0, [R3+URZ], R0 ;  /* 0x00000000030075a7 */ /* 0x000526000800017f */
[----:B----4-:R-:W-:Y:S05]  /*35820*/  @!P0 NANOSLEEP.SYNCS 0x989680 ;  /* 0x009896800000895d */ /* 0x010fea0003900000 */
[----:B------:R-:W4:Y:S02]  /*35830*/  @!P0 SYNCS.PHASECHK.TRANS64 P0, [R3+URZ], R0 ;  /* 0x00000000030085a7 */ /* 0x000f24000800007f */
[----:B----4-:R-:W-:Y:S05]  /*35840*/  @!P0 BRA `(.L_x_22) ;  /* 0xfffffffc00ec8947 */ /* 0x010fea000383ffff */
[----:B------:R-:W-:Y:S05]  /*35850*/  BRA `(.L_x_21) ;  /* 0xfffffce400b07947 */ /* 0x000fea000383ffff */
.L_x_28:
[----:B-----5:R4:W-:Y:S02]  /*35860*/  STL [R1+0x878], R0 ;  /* 0x0008780001007387 */ /* 0x0209e40000100800 */
[----:B----4-:R-:W-:-:S04]  /*35870*/  IMAD.U32 R0, RZ, RZ, UR9 ;  /* 0x00000009ff007e24 */ /* 0x010fc8000f8e00ff */
[----:B------:R4:W0:Y:S03]  /*35880*/  SYNCS.PHASECHK.TRANS64.TRYWAIT P0, [R0+URZ], R3 ;  /* 0x00000003000075a7 */ /* 0x000826000800017f */
[----:B0-----:R-:W-:Y:S05]  /*35890*/  @!P0 NANOSLEEP.SYNCS 0x989680 ;  /* 0x009896800000895d */ /* 0x001fea0003900000 */
[----:B------:R4:W0:Y:S02]  /*358a0*/  @!P0 SYNCS.PHASECHK.TRANS64 P0, [R0+URZ], R3 ;  /* 0x00000003000085a7 */ /* 0x000824000800007f */
[----:B----4-:R4:W5:Y:S02]  /*358b0*/  LDL.LU R0, [R1+0x878] ;  /* 0x0008780001007983 */ /* 0x0109640000300800 */
[----:B0---4-:R-:W-:Y:S05]  /*358c0*/  @!P0 BRA `(.L_x_28) ;  /* 0xfffffffc00e48947 */ /* 0x011fea000383ffff */
[----:B------:R-:W-:Y:S05]  /*358d0*/  BRA `(.L_x_27) ;  /* 0xfffffd4800447947 */ /* 0x000fea000383ffff */
.L_x_817:
[----:B------:R-:W-:Y:S01]  /*358e0*/  BSSY B1, `(.L_x_843) ;  /* 0x0000006000017945 */ /* 0x000fe20003800000 */
[----:B------:R-:W-:-:S07]  /*358f0*/  IMAD.MOV.U32 R2, RZ, RZ, -0x1 ;  /* 0xffffffffff027424 */ /* 0x000fce00078e00ff */
[----:B------:R-:W-:Y:S05]  /*35900*/  WARPSYNC.COLLECTIVE R2, `(.L_x_844) ;  /* 0x00000000020c7348 */ /* 0x000fea0003c00000 */
[----:B------:R-:W-:Y:S02]  /*35910*/  ELECT P0, UR62, PT ;  /* 0x00000000003e782f */ /* 0x000fe40003800000 */
[----:B------:R-:W-:Y:S01]  /*35920*/  MOV R2, UR62 ;  /* 0x0000003e00027c02 */ /* 0x000fe20008000f00 */
[----:B------:R-:W-:Y:S10]  /*35930*/  ENDCOLLECTIVE ;  /* 0x000000000000791b */ /* 0x000ff40003800000 */
.L_x_844:
[----:B------:R-:W-:Y:S05]  /*35940*/  BSYNC B1 ;  /* 0x0000000000017941 */ /* 0x000fea0003800000 */
.L_x_843:
[----:B------:R-:W-:Y:S05]  /*35950*/  BRA `(.L_x_845) ;  /* 0xffffffec00187947 */ /* 0x000fea000383ffff */
.L_x_820:
[----:B0-----:R0:W1:Y:S02]  /*35960*/  SYNCS.PHASECHK.TRANS64.TRYWAIT P0, [R13+URZ+0x58], R12 ;  /* 0x0000580c0d0075a7 */ /* 0x001064000800017f */
[----:B-1----:R-:W-:Y:S05]  /*35970*/  @!P0 NANOSLEEP.SYNCS 0x989680 ;  /* 0x009896800000895d */ /* 0x002fea0003900000 */
[----:B------:R-:W1:Y:S02]  /*35980*/  @!P0 SYNCS.PHASECHK.TRANS64 P0, [R13+URZ+0x58], R12 ;  /* 0x0000580c0d0085a7 */ /* 0x000e64000800007f */
[----:B-1----:R-:W-:Y:S05]  /*35990*/  @!P0 BRA `(.L_x_820) ;  /* 0xfffffffc00f08947 */ /* 0x002fea000383ffff */
[----:B------:R-:W-:Y:S05]  /*359a0*/  BRA `(.L_x_846) ;  /* 0xffffffec004c7947 */ /* 0x000fea000383ffff */
.L_x_828:
[----:B------:R-:W-:Y:S01]  /*359b0*/  BSSY B0, `(.L_x_847) ;  /* 0x0000006000007945 */ /* 0x000fe20003800000 */
[----:B------:R-:W-:-:S07]  /*359c0*/  IMAD.MOV.U32 R2, RZ, RZ, -0x1 ;  /* 0xffffffffff027424 */ /* 0x000fce00078e00ff */
[----:B------:R-:W-:Y:S05]  /*359d0*/  WARPSYNC.COLLECTIVE R2, `(.L_x_848) ;  /* 0x00000000020c7348 */ /* 0x000fea0003c00000 */
[----:B------:R-:W-:Y:S02]  /*359e0*/  ELECT P0, UR62, PT ;  /* 0x00000000003e782f */ /* 0x000fe40003800000 */
[----:B------:R-:W-:Y:S01]  /*359f0*/  MOV R2, UR62 ;  /* 0x0000003e00027c02 */ /* 0x000fe20008000f00 */
[----:B------:R-:W-:Y:S10]  /*35a00*/  ENDCOLLECTIVE ;  /* 0x000000000000791b */ /* 0x000ff40003800000 */
.L_x_848:
[----:B------:R-:W-:Y:S05]  /*35a10*/  BSYNC B0 ;  /* 0x0000000000007941 */ /* 0x000fea0003800000 */
.L_x_847:
[----:B------:R-:W-:Y:S05]  /*35a20*/  BRA `(.L_x_849) ;  /* 0xfffffff400c07947 */ /* 0x000fea000383ffff */
.L_x_832:
[----:B0-----:R0:W1:Y:S02]  /*35a30*/  SYNCS.PHASECHK.TRANS64.TRYWAIT P0, [R3+URZ], R2 ;  /* 0x00000002030075a7 */ /* 0x001064000800017f */
[----:B-1----:R-:W-:Y:S05]  /*35a40*/  @!P0 NANOSLEEP.SYNCS 0x989680 ;  /* 0x009896800000895d */ /* 0x002fea0003900000 */
[----:B------:R-:W1:Y:S02]  /*35a50*/  @!P0 SYNCS.PHASECHK.TRANS64 P0, [R3+URZ], R2 ;  /* 0x00000002030085a7 */ /* 0x000e64000800007f */
[----:B-1----:R-:W-:Y:S05]  /*35a60*/  @!P0 BRA `(.L_x_832) ;  /* 0xfffffffc00f08947 */ /* 0x002fea000383ffff */
[----:B------:R-:W-:Y:S05]  /*35a70*/  BRA `(.L_x_850) ;  /* 0xfffffff400e87947 */ /* 0x000fea000383ffff */
.L_x_833:
[----:B0-----:R0:W1:Y:S02]  /*35a80*/  SYNCS.PHASECHK.TRANS64.TRYWAIT P0, [R3+URZ], R2 ;  /* 0x00000002030075a7 */ /* 0x001064000800017f */
[----:B-1----:R-:W-:Y:S05]  /*35a90*/  @!P0 NANOSLEEP.SYNCS 0x989680 ;  /* 0x009896800000895d */ /* 0x002fea0003900000 */
[----:B------:R-:W1:Y:S02]  /*35aa0*/  @!P0 SYNCS.PHASECHK.TRANS64 P0, [R3+URZ], R2 ;  /* 0x00000002030085a7 */ /* 0x000e64000800007f */
[----:B-1----:R-:W-:Y:S05]  /*35ab0*/  @!P0 BRA `(.L_x_833) ;  /* 0xfffffffc00f08947 */ /* 0x002fea000383ffff */
[----:B------:R-:W-:Y:S05]  /*35ac0*/  BRA `(.L_x_851) ;  /* 0xfffffff400f87947 */ /* 0x000fea000383ffff */
.L_x_834:
[----:B0-----:R0:W1:Y:S02]  /*35ad0*/  SYNCS.PHASECHK.TRANS64.TRYWAIT P0, [R3+URZ], R2 ;  /* 0x00000002030075a7 */ /* 0x001064000800017f */
[----:B-1----:R-:W-:Y:S05]  /*35ae0*/  @!P0 NANOSLEEP.SYNCS 0x989680 ;  /* 0x009896800000895d */ /* 0x002fea0003900000 */
[----:B------:R-:W1:Y:S02]  /*35af0*/  @!P0 SYNCS.PHASECHK.TRANS64 P0, [R3+URZ], R2 ;  /* 0x00000002030085a7 */ /* 0x000e64000800007f */
[----:B-1----:R-:W-:Y:S05]  /*35b00*/  @!P0 BRA `(.L_x_834) ;  /* 0xfffffffc00f08947 */ /* 0x002fea000383ffff */
[----:B------:R-:W-:Y:S05]  /*35b10*/  BRA `(.L_x_852) ;  /* 0xfffffff800087947 */ /* 0x000fea000383ffff */
.L_x_835:
[----:B0-----:R0:W1:Y:S02]  /*35b20*/  SYNCS.PHASECHK.TRANS64.TRYWAIT P0, [R3+URZ], R2 ;  /* 0x00000002030075a7 */ /* 0x001064000800017f */
[----:B-1----:R-:W-:Y:S05]  /*35b30*/  @!P0 NANOSLEEP.SYNCS 0x989680 ;  /* 0x009896800000895d */ /* 0x002fea0003900000 */
[----:B------:R-:W1:Y:S02]  /*35b40*/  @!P0 SYNCS.PHASECHK.TRANS64 P0, [R3+URZ], R2 ;  /* 0x00000002030085a7 */ /* 0x000e64000800007f */
[----:B-1----:R-:W-:Y:S05]  /*35b50*/  @!P0 BRA `(.L_x_835) ;  /* 0xfffffffc00f08947 */ /* 0x002fea000383ffff */
[----:B------:R-:W-:Y:S05]  /*35b60*/  BRA `(.L_x_853) ;  /* 0xfffffff800187947 */ /* 0x000fea000383ffff */
.L_x_836:
[----:B0-----:R0:W1:Y:S02]  /*35b70*/  SYNCS.PHASECHK.TRANS64.TRYWAIT P0, [R3+URZ], R2 ;  /* 0x00000002030075a7 */ /* 0x001064000800017f */
[----:B-1----:R-:W-:Y:S05]  /*35b80*/  @!P0 NANOSLEEP.SYNCS 0x989680 ;  /* 0x009896800000895d */ /* 0x002fea0003900000 */
[----:B------:R-:W1:Y:S02]  /*35b90*/  @!P0 SYNCS.PHASECHK.TRANS64 P0, [R3+URZ], R2 ;  /* 0x00000002030085a7 */ /* 0x000e64000800007f */
[----:B-1----:R-:W-:Y:S05]  /*35ba0*/  @!P0 BRA `(.L_x_836) ;  /* 0xfffffffc00f08947 */ /* 0x002fea000383ffff */
[----:B------:R-:W-:Y:S05]  /*35bb0*/  BRA `(.L_x_854) ;  /* 0xfffffff800287947 */ /* 0x000fea000383ffff */
.L_x_837:
[----:B0-----:R0:W1:Y:S02]  /*35bc0*/  SYNCS.PHASECHK.TRANS64.TRYWAIT P0, [R3+URZ], R2 ;  /* 0x00000002030075a7 */ /* 0x001064000800017f */
[----:B-1----:R-:W-:Y:S05]  /*35bd0*/  @!P0 NANOSLEEP.SYNCS 0x989680 ;  /* 0x009896800000895d */ /* 0x002fea0003900000 */
[----:B------:R-:W1:Y:S02]  /*35be0*/  @!P0 SYNCS.PHASECHK.TRANS64 P0, [R3+URZ], R2 ;  /* 0x00000002030085a7 */ /* 0x000e64000800007f */
[----:B-1----:R-:W-:Y:S05]  /*35bf0*/  @!P0 BRA `(.L_x_837) ;  /* 0xfffffffc00f08947 */ /* 0x002fea000383ffff */
[----:B------:R-:W-:Y:S05]  /*35c00*/  BRA `(.L_x_855) ;  /* 0xfffffff800387947 */ /* 0x000fea000383ffff */
.L_x_838:
[----:B0-----:R0:W1:Y:S02]  /*35c10*/  SYNCS.PHASECHK.TRANS64.TRYWAIT P0, [R3+URZ], R2 ;  /* 0x00000002030075a7 */ /* 0x001064000800017f */
[----:B-1----:R-:W-:Y:S05]  /*35c20*/  @!P0 NANOSLEEP.SYNCS 0x989680 ;  /* 0x009896800000895d */ /* 0x002fea0003900000 */
[----:B------:R-:W1:Y:S02]  /*35c30*/  @!P0 SYNCS.PHASECHK.TRANS64 P0, [R3+URZ], R2 ;  /* 0x00000002030085a7 */ /* 0x000e64000800007f */
[----:B-1----:R-:W-:Y:S05]  /*35c40*/  @!P0 BRA `(.L_x_838) ;  /* 0xfffffffc00f08947 */ /* 0x002fea000383ffff */
[----:B------:R-:W-:Y:S05]  /*35c50*/  BRA `(.L_x_856) ;  /* 0xfffffff800487947 */ /* 0x000fea000383ffff */
.L_x_839:
[----:B0-----:R0:W1:Y:S02]  /*35c60*/  SYNCS.PHASECHK.TRANS64.TRYWAIT P0, [R3+URZ], R2 ;  /* 0x00000002030075a7 */ /* 0x001064000800017f */
[----:B-1----:R-:W-:Y:S05]  /*35c70*/  @!P0 NANOSLEEP.SYNCS 0x989680 ;  /* 0x009896800000895d */ /* 0x002fea0003900000 */
[----:B------:R-:W1:Y:S02]  /*35c80*/  @!P0 SYNCS.PHASECHK.TRANS64 P0, [R3+URZ], R2 ;  /* 0x00000002030085a7 */ /* 0x000e64000800007f */
[----:B-1----:R-:W-:Y:S05]  /*35c90*/  @!P0 BRA `(.L_x_839) ;  /* 0xfffffffc00f08947 */ /* 0x002fea000383ffff */
[----:B------:R-:W-:Y:S05]  /*35ca0*/  BRA `(.L_x_857) ;  /* 0xfffffff800587947 */ /* 0x000fea000383ffff */
.L_x_840:
[----:B0-----:R0:W1:Y:S02]  /*35cb0*/  SYNCS.PHASECHK.TRANS64.TRYWAIT P0, [R3+URZ], R2 ;  /* 0x00000002030075a7 */ /* 0x001064000800017f */
[----:B-1----:R-:W-:Y:S05]  /*35cc0*/  @!P0 NANOSLEEP.SYNCS 0x989680 ;  /* 0x009896800000895d */ /* 0x002fea0003900000 */
[----:B------:R-:W1:Y:S02]  /*35cd0*/  @!P0 SYNCS.PHASECHK.TRANS64 P0, [R3+URZ], R2 ;  /* 0x00000002030085a7 */ /* 0x000e64000800007f */
[----:B-1----:R-:W-:Y:S05]  /*35ce0*/  @!P0 BRA `(.L_x_840) ;  /* 0xfffffffc00f08947 */ /* 0x002fea000383ffff */
[----:B------:R-:W-:Y:S05]  /*35cf0*/  BRA `(.L_x_858) ;  /* 0xfffffff800687947 */ /* 0x000fea000383ffff */
.L_x_841:
[----:B0-----:R0:W1:Y:S02]  /*35d00*/  SYNCS.PHASECHK.TRANS64.TRYWAIT P0, [R3+URZ], R2 ;  /* 0x00000002030075a7 */ /* 0x001064000800017f */
[----:B-1----:R-:W-:Y:S05]  /*35d10*/  @!P0 NANOSLEEP.SYNCS 0x989680 ;  /* 0x009896800000895d */ /* 0x002fea0003900000 */
[----:B------:R-:W1:Y:S02]  /*35d20*/  @!P0 SYNCS.PHASECHK.TRANS64 P0, [R3+URZ], R2 ;  /* 0x00000002030085a7 */ /* 0x000e64000800007f */
[----:B-1----:R-:W-:Y:S05]  /*35d30*/  @!P0 BRA `(.L_x_841) ;  /* 0xfffffffc00f08947 */ /* 0x002fea000383ffff */
[----:B------:R-:W-:Y:S05]  /*35d40*/  BRA `(.L_x_859) ;  /* 0xfffffff800787947 */ /* 0x000fea000383ffff */
.L_x_860:
[----:B------:R-:W-:-:S00]  /*35d50*/  BRA `(.L_x_860) ;  /* 0xfffffffc00fc7947 */ /* 0x000fc0000383ffff */
[----:B------:R-:W-:-:S00]  /*35d60*/  NOP ;  /* 0x0000000000007918 */ /* 0x000fc00000000000 */
        /* <DEDUP_REMOVED lines=9> */
.L_x_861:


//--------------------- .nv.shared._ZN7cutlass13device_kernelINS_4gemm6kernel13GemmUniversalIN4cute5tupleIJiiiiEEENS1_10collective13CollectiveMmaINS1_37MainloopSm90TmaGmmaWarpSpecializedFP8ILi11ENS5_IJNS4_1CILi2EEENSA_ILi1EEESC_EEENS1_35KernelTmaWarpSpecializedCooperativeEEENS5_IJNSA_ILi256EEENSA_ILi384EEENSA_ILi32EEEEEENS_12float_e4m3_tENS5_IJlSC_lEEESK_SL_NS4_8TiledMMAINS4_8MMA_AtomIJNS4_4SM904GMMA31MMA_64x192x32_F32E4M3E4M3_SS_TNILNSP_7ScaleInE1ELSR_1EEEEEENS4_6LayoutISD_NS5_IJSC_NSA_ILi0EEESV_EEEEENS5_IJNS4_10UnderscoreESY_SY_EEEEENS4_13SM90_TMA_LOADENS4_14ComposedLayoutINS4_7SwizzleILi1ELi4ELi3EEENS4_18smem_ptr_flag_bitsILi8EEENSU_INS5_IJNSA_ILi8EEESI_EEENS5_IJSI_SC_EEEEEEEvNS4_8identityENS4_23SM90_TMA_LOAD_MULTICASTES1B_vS1C_EENS_8epilogue10collective6detail29Sm90TmaWarpSpecializedAdapterINS1G_15DefaultEpilogueISK_SL_SL_NS1F_6thread17LinearCombinationISK_Li1EffLNS1K_9ScaleType4KindE0ELNS_15FloatRoundStyleE2ESK_EENS1_15EpilogueDefaultEEEEEvvEEEEvNT_6ParamsE --------------------------
	.section	.nv.shared._ZN7cutlass13device_kernelINS_4gemm6kernel13GemmUniversalIN4cute5tupleIJiiiiEEENS1_10collective13CollectiveMmaINS1_37MainloopSm90TmaGmmaWarpSpecializedFP8ILi11ENS5_IJNS4_1CILi2EEENSA_ILi1EEESC_EEENS1_35KernelTmaWarpSpecializedCooperativeEEENS5_IJNSA_ILi256EEENSA_ILi384EEENSA_ILi32EEEEEENS_12float_e4m3_tENS5_IJlSC_lEEESK_SL_NS4_8TiledMMAINS4_8MMA_AtomIJNS4_4SM904GMMA31MMA_64x192x32_F32E4M3E4M3_SS_TNILNSP_7ScaleInE1ELSR_1EEEEEENS4_6LayoutISD_NS5_IJSC_NSA_ILi0EEESV_EEEEENS5_IJNS4_10UnderscoreESY_SY_EEEEENS4_13SM90_TMA_LOADENS4_14ComposedLayoutINS4_7SwizzleILi1ELi4ELi3EEENS4_18smem_ptr_flag_bitsILi8EEENSU_INS5_IJNSA_ILi8EEESI_EEENS5_IJSI_SC_EEEEEEEvNS4_8identityENS4_23SM90_TMA_LOAD_MULTICASTES1B_vS1C_EENS_8epilogue10collective6detail29Sm90TmaWarpSpecializedAdapterINS1G_15DefaultEpilogueISK_SL_SL_NS1F_6thread17LinearCombinationISK_Li1EffLNS1K_9ScaleType4KindE0ELNS_15FloatRoundStyleE2ESK_EENS1_15EpilogueDefaultEEEEEvvEEEEvNT_6ParamsE,"aw",@nobits
	.sectionflags	@""
	.align	16
	.zero		1024


//--------------------- .nv.shared.reserved.0     --------------------------
	.section	.nv.shared.reserved.0,"aw",@nobits
	.weak		__nv_reservedSMEM_offset_0_alias
	.size		__nv_reservedSMEM_offset_0_alias, 0, 0
	.other		__nv_reservedSMEM_offset_0_alias,@"STO_CUDA_RESERVED_SHARED STV_DEFAULT"
__nv_reservedSMEM_offset_0_alias:
	.zero		0


//--------------------- .nv.global                --------------------------
	.section	.nv.global,"aw",@nobits
.nv.global:
	.type		_ZN40_INTERNAL_3773806a_4_k_cu_b806a6b2_178264cute1_E,@object
	.size		_ZN40_INTERNAL_3773806a_4_k_cu_b806a6b2_178264cute1_E,(_ZN40_INTERNAL_3773806a_4_k_cu_b806a6b2_178264cuda3std3__45__cpo6cbeginE - _ZN40_INTERNAL_3773806a_4_k_cu_b806a6b2_178264cute1_E)
_ZN40_INTERNAL_3773806a_4_k_cu_b806a6b2_178264cute1_E:
	.zero		1
	.type		_ZN40_INTERNAL_3773806a_4_k_cu_b806a6b2_178264cuda3std3__45__cpo6cbeginE,@object
	.size		_ZN40_INTERNAL_3773806a_4_k_cu_b806a6b2_178264cuda3std3__45__cpo6cbeginE,(_ZN40_INTERNAL_3773806a_4_k_cu_b806a6b2_178264cuda3std3__48in_placeE - _ZN40_INTERNAL_3773806a_4_k_cu_b806a6b2_178264cuda3std3__45__cpo6cbeginE)
_ZN40_INTERNAL_3773806a_4_k_cu_b806a6b2_178264cuda3std3__45__cpo6cbeginE:
	.zero		1
	.type		_ZN40_INTERNAL_3773806a_4_k_cu_b806a6b2_178264cuda3std3__48in_placeE,@object
	.size		_ZN40_INTERNAL_3773806a_4_k_cu_b806a6b2_178264cuda3std3__48in_placeE,(_ZN40_INTERNAL_3773806a_4_k_cu_b806a6b2_178264cuda3std6ranges3__45__cpo9iter_moveE - _ZN40_INTERNAL_3773806a_4_k_cu_b806a6b2_178264cuda3std3__48in_placeE)
_ZN40_INTERNAL_3773806a_4_k_cu_b806a6b2_178264cuda3std3__48in_placeE:
	.zero		1
	.type		_ZN40_INTERNAL_3773806a_4_k_cu_b806a6b2_178264cuda3std6ranges3__45__cpo9iter_moveE,@object
	.size		_ZN40_INTERNAL_3773806a_4_k_cu_b806a6b2_178264cuda3std6ranges3__45__cpo9iter_moveE,(_ZN40_INTERNAL_3773806a_4_k_cu_b806a6b2_178264cuda3std3__45__cpo5beginE - _ZN40_INTERNAL_3773806a_4_k_cu_b806a6b2_178264cuda3std6ranges3__45__cpo9iter_moveE)
_ZN40_INTERNAL_3773806a_4_k_cu_b806a6b2_178264cuda3std6ranges3__45__cpo9iter_moveE:
	.zero		1
	.type		_ZN40_INTERNAL_3773806a_4_k_cu_b806a6b2_178264cuda3std3__45__cpo5beginE,@object
	.size		_ZN40_INTERNAL_3773806a_4_k_cu_b806a6b2_178264cuda3std3__45__cpo5beginE,(_ZN40_INTERNAL_3773806a_4_k_cu_b806a6b2_178264cuda3std3__442_GLOBAL__N__3773806a_4_k_cu_b806a6b2_178266ignoreE - _ZN40_INTERNAL_3773806a_4_k_cu_b806a6b2_178264cuda3std3__45__cpo5beginE)
_ZN40_INTERNAL_3773806a_4_k_cu_b806a6b2_178264cuda3std3__45__cpo5beginE:
	.zero		1
	.type		_ZN40_INTERNAL_3773806a_4_k_cu_b806a6b2_178264cuda3std3__442_GLOBAL__N__3773806a_4_k_cu_b806a6b2_178266ignoreE,@object
	.size		_ZN40_INTERNAL_3773806a_4_k_cu_b806a6b2_178264cuda3std3__442_GLOBAL__N__3773806a_4_k_cu_b806a6b2_178266ignoreE,(_ZN40_INTERNAL_3773806a_4_k_cu_b806a6b2_178264cute7productE - _ZN40_INTERNAL_3773806a_4_k_cu_b806a6b2_178264cuda3std3__442_GLOBAL__N__3773806a_4_k_cu_b806a6b2_178266ignoreE)
_ZN40_INTERNAL_3773806a_4_k_cu_b806a6b2_178264cuda3std3__442_GLOBAL__N__3773806a_4_k_cu_b806a6b2_178266ignoreE:
	.zero		1
	.type		_ZN40_INTERNAL_3773806a_4_k_cu_b806a6b2_178264cute7productE,@object
	.size		_ZN40_INTERNAL_3773806a_4_k_cu_b806a6b2_178264cute7productE,(_ZN40_INTERNAL_3773806a_4_k_cu_b806a6b2_178264cuda3std3__45__cpo3endE - _ZN40_INTERNAL_3773806a_4_k_cu_b806a6b2_178264cute7productE)
_ZN40_INTERNAL_3773806a_4_k_cu_b806a6b2_178264cute7productE:
	.zero		1
	.type		_ZN40_INTERNAL_3773806a_4_k_cu_b806a6b2_178264cuda3std3__45__cpo3endE,@object
	.size		_ZN40_INTERNAL_3773806a_4_k_cu_b806a6b2_178264cuda3std3__45__cpo3endE,(_ZN40_INTERNAL_3773806a_4_k_cu_b806a6b2_178264cuda3std3__419piecewise_constructE - _ZN40_INTERNAL_3773806a_4_k_cu_b806a6b2_178264cuda3std3__45__cpo3endE)
_ZN40_INTERNAL_3773806a_4_k_cu_b806a6b2_178264cuda3std3__45__cpo3endE:
	.zero		1
	.type		_ZN40_INTERNAL_3773806a_4_k_cu_b806a6b2_178264cuda3std3__419piecewise_constructE,@object
	.size		_ZN40_INTERNAL_3773806a_4_k_cu_b806a6b2_178264cuda3std3__419piecewise_constructE,(_ZN40_INTERNAL_3773806a_4_k_cu_b806a6b2_178264cuda3std3__45__cpo4cendE - _ZN40_INTERNAL_3773806a_4_k_cu_b806a6b2_178264cuda3std3__419piecewise_constructE)
_ZN40_INTERNAL_3773806a_4_k_cu_b806a6b2_178264cuda3std3__419piecewise_constructE:
	.zero		1
	.type		_ZN40_INTERNAL_3773806a_4_k_cu_b806a6b2_178264cuda3std3__45__cpo4cendE,@object
	.size		_ZN40_INTERNAL_3773806a_4_k_cu_b806a6b2_178264cuda3std3__45__cpo4cendE,(_ZN40_INTERNAL_3773806a_4_k_cu_b806a6b2_178264cuda3std6ranges3__45__cpo4swapE - _ZN40_INTERNAL_3773806a_4_k_cu_b806a6b2_178264cuda3std3__45__cpo4cendE)
_ZN40_INTERNAL_3773806a_4_k_cu_b806a6b2_178264cuda3std3__45__cpo4cendE:
	.zero		1
	.type		_ZN40_INTERNAL_3773806a_4_k_cu_b806a6b2_178264cuda3std6ranges3__45__cpo4swapE,@object
	.size		_ZN40_INTERNAL_3773806a_4_k_cu_b806a6b2_178264cuda3std6ranges3__45__cpo4swapE,(.L_7 - _ZN40_INTERNAL_3773806a_4_k_cu_b806a6b2_178264cuda3std6ranges3__45__cpo4swapE)
_ZN40_INTERNAL_3773806a_4_k_cu_b806a6b2_178264cuda3std6ranges3__45__cpo4swapE:
	.zero		1
.L_7:


//--------------------- .nv.constant0._ZN7cutlass13device_kernelINS_4gemm6kernel13GemmUniversalIN4cute5tupleIJiiiiEEENS1_10collective13CollectiveMmaINS1_37MainloopSm90TmaGmmaWarpSpecializedFP8ILi11ENS5_IJNS4_1CILi2EEENSA_ILi1EEESC_EEENS1_35KernelTmaWarpSpecializedCooperativeEEENS5_IJNSA_ILi256EEENSA_ILi384EEENSA_ILi32EEEEEENS_12float_e4m3_tENS5_IJlSC_lEEESK_SL_NS4_8TiledMMAINS4_8MMA_AtomIJNS4_4SM904GMMA31MMA_64x192x32_F32E4M3E4M3_SS_TNILNSP_7ScaleInE1ELSR_1EEEEEENS4_6LayoutISD_NS5_IJSC_NSA_ILi0EEESV_EEEEENS5_IJNS4_10UnderscoreESY_SY_EEEEENS4_13SM90_TMA_LOADENS4_14ComposedLayoutINS4_7SwizzleILi1ELi4ELi3EEENS4_18smem_ptr_flag_bitsILi8EEENSU_INS5_IJNSA_ILi8EEESI_EEENS5_IJSI_SC_EEEEEEEvNS4_8identityENS4_23SM90_TMA_LOAD_MULTICASTES1B_vS1C_EENS_8epilogue10collective6detail29Sm90TmaWarpSpecializedAdapterINS1G_15DefaultEpilogueISK_SL_SL_NS1F_6thread17LinearCombinationISK_Li1EffLNS1K_9ScaleType4KindE0ELNS_15FloatRoundStyleE2ESK_EENS1_15EpilogueDefaultEEEEEvvEEEEvNT_6ParamsE --------------------------
	.section	.nv.constant0._ZN7cutlass13device_kernelINS_4gemm6kernel13GemmUniversalIN4cute5tupleIJiiiiEEENS1_10collective13CollectiveMmaINS1_37MainloopSm90TmaGmmaWarpSpecializedFP8ILi11ENS5_IJNS4_1CILi2EEENSA_ILi1EEESC_EEENS1_35KernelTmaWarpSpecializedCooperativeEEENS5_IJNSA_ILi256EEENSA_ILi384EEENSA_ILi32EEEEEENS_12float_e4m3_tENS5_IJlSC_lEEESK_SL_NS4_8TiledMMAINS4_8MMA_AtomIJNS4_4SM904GMMA31MMA_64x192x32_F32E4M3E4M3_SS_TNILNSP_7ScaleInE1ELSR_1EEEEEENS4_6LayoutISD_NS5_IJSC_NSA_ILi0EEESV_EEEEENS5_IJNS4_10UnderscoreESY_SY_EEEEENS4_13SM90_TMA_LOADENS4_14ComposedLayoutINS4_7SwizzleILi1ELi4ELi3EEENS4_18smem_ptr_flag_bitsILi8EEENSU_INS5_IJNSA_ILi8EEESI_EEENS5_IJSI_SC_EEEEEEEvNS4_8identityENS4_23SM90_TMA_LOAD_MULTICASTES1B_vS1C_EENS_8epilogue10collective6detail29Sm90TmaWarpSpecializedAdapterINS1G_15DefaultEpilogueISK_SL_SL_NS1F_6thread17LinearCombinationISK_Li1EffLNS1K_9ScaleType4KindE0ELNS_15FloatRoundStyleE2ESK_EENS1_15EpilogueDefaultEEEEEvvEEEEvNT_6ParamsE,"a",@progbits
	.sectionflags	@""
	.align	4
.nv.constant0._ZN7cutlass13device_kernelINS_4gemm6kernel13GemmUniversalIN4cute5tupleIJiiiiEEENS1_10collective13CollectiveMmaINS1_37MainloopSm90TmaGmmaWarpSpecializedFP8ILi11ENS5_IJNS4_1CILi2EEENSA_ILi1EEESC_EEENS1_35KernelTmaWarpSpecializedCooperativeEEENS5_IJNSA_ILi256EEENSA_ILi384EEENSA_ILi32EEEEEENS_12float_e4m3_tENS5_IJlSC_lEEESK_SL_NS4_8TiledMMAINS4_8MMA_AtomIJNS4_4SM904GMMA31MMA_64x192x32_F32E4M3E4M3_SS_TNILNSP_7ScaleInE1ELSR_1EEEEEENS4_6LayoutISD_NS5_IJSC_NSA_ILi0EEESV_EEEEENS5_IJNS4_10UnderscoreESY_SY_EEEEENS4_13SM90_TMA_LOADENS4_14ComposedLayoutINS4_7SwizzleILi1ELi4ELi3EEENS4_18smem_ptr_flag_bitsILi8EEENSU_INS5_IJNSA_ILi8EEESI_EEENS5_IJSI_SC_EEEEEEEvNS4_8identityENS4_23SM90_TMA_LOAD_MULTICASTES1B_vS1C_EENS_8epilogue10collective6detail29Sm90TmaWarpSpecializedAdapterINS1G_15DefaultEpilogueISK_SL_SL_NS1F_6thread17LinearCombinationISK_Li1EffLNS1K_9ScaleType4KindE0ELNS_15FloatRoundStyleE2ESK_EENS1_15EpilogueDefaultEEEEEvvEEEEvNT_6ParamsE:
	.zero		1664


//--------------------- SYMBOLS --------------------------

	.type		.nv.reservedSmem.offset0,@object
	.size		.nv.reservedSmem.offset0,0x4
